def matmul_kernel(
    a_ptr,
    b_ptr,
    c_ptr,
    M,
    N,
    K,
    stride_am,
    stride_ak,
    stride_bk,
    stride_bn,
    stride_cm,
    stride_cn,
    BLOCK_M: tl.constexpr,
    BLOCK_N: tl.constexpr,
    BLOCK_K: tl.constexpr,
    GROUP_M: tl.constexpr,
):
    pid = tl.program_id(axis=0)
    num_pid_m = tl.cdiv(M, BLOCK_M)
    num_pid_n = tl.cdiv(N, BLOCK_N)
    num_pid_in_group = GROUP_M * num_pid_n
    group_id = pid // num_pid_in_group
    first_pid_m = group_id * GROUP_M
    group_size_m = min(num_pid_m - first_pid_m, GROUP_M)
    pid_m = first_pid_m + ((pid % num_pid_in_group) % group_size_m)
    pid_n = (pid % num_pid_in_group) // group_size_m

    offs_am = (pid_m * BLOCK_M + tl.arange(0, BLOCK_M)) % M
    offs_bn = (pid_n * BLOCK_N + tl.arange(0, BLOCK_N)) % N
    offs_k = tl.arange(0, BLOCK_K)
    a_ptrs = a_ptr + offs_am[:, None] * stride_am + offs_k[None, :] * stride_ak
    b_ptrs = b_ptr + offs_k[:, None] * stride_bk + offs_bn[None, :] * stride_bn

    acc = tl.zeros((BLOCK_M, BLOCK_N), dtype=tl.float32)
    for kk in range(0, tl.cdiv(K, BLOCK_K)):
        a = tl.load(a_ptrs, mask=offs_k[None, :] < K - kk * BLOCK_K, other=0.0)
        b = tl.load(b_ptrs, mask=offs_k[:, None] < K - kk * BLOCK_K, other=0.0)
        acc = tl.dot(a, b, acc)
        a_ptrs += BLOCK_K * stride_ak
        b_ptrs += BLOCK_K * stride_bk

    c = acc.to(c_ptr.dtype.element_ty)
    offs_cm = pid_m * BLOCK_M + tl.arange(0, BLOCK_M)
    offs_cn = pid_n * BLOCK_N + tl.arange(0, BLOCK_N)
    c_ptrs = c_ptr + offs_cm[:, None] * stride_cm + offs_cn[None, :] * stride_cn
    mask = (offs_cm[:, None] < M) & (offs_cn[None, :] < N)
    tl.store(c_ptrs, c, mask=mask)

# config = {"BLOCK_K": 128, "BLOCK_M": 256, "BLOCK_N": 512, "GROUP_M": 8, "arch": "sm_100", "dtype": "fp8e5m2", "num_ctas": 4, "num_stages": 3, "num_warps": 4}
# arch = sm_100


// ===== COMPILED SASS (sm_100a) =====

	.target	sm_100a

	.elftype	@"ET_EXEC"


//--------------------- .note.nv.tkinfo           --------------------------
	.section	.note.nv.tkinfo,"",@"SHT_NOTE"
	.sectionflags	@"SHF_NOTE_NV_TKINFO"
	.tkinfo
        /*0018*/ 	.word	0x00000081
        /*0030*/ 	.string	""
        /*0030*/ 	.string	"ptxas-blackwell"
        /*0030*/ 	.string	"Cuda compilation tools, release 12.9, V12.9.86"
        /*0030*/ 	.string	"Build cuda_12.9.r12.9/compiler.36037853_0"
        /*0030*/ 	.string	"-v  -suppress-debug-info  -lineinfo  -arch sm_100a "



//--------------------- .note.nv.cuver            --------------------------
	.section	.note.nv.cuver,"",@"SHT_NOTE"
	.sectionflags	@"SHF_NOTE_NV_CUVER"
        /*0018*/ 	.short	0x0001
        /*001a*/ 	.short	0x0064
        /*001c*/ 	.short	0x0001
        /*001e*/ 	.short	0x0000
        /*0020*/ 	.short	0x0001
        /*0022*/ 	.short	0x0000


//--------------------- .nv.info                  --------------------------
	.section	.nv.info,"",@"SHT_CUDA_INFO"
	.align	4


	//----- nvinfo : EIATTR_REGCOUNT
	.align		4
        /*0000*/ 	.byte	0x04, 0x2f
        /*0002*/ 	.short	(.L_4 - .L_3)
	.align		4
.L_3:
        /*0004*/ 	.word	index@(matmul_kernel)
        /*0008*/ 	.word	0x00000060


	//----- nvinfo : EIATTR_FRAME_SIZE
	.align		4
.L_4:
        /*000c*/ 	.byte	0x04, 0x11
        /*000e*/ 	.short	(.L_6 - .L_5)
	.align		4
.L_5:
        /*0010*/ 	.word	index@($__internal_2_$__cuda_sm10x_tcgen05_guardrail_trap_unallocated_columns_being_dealloced)
        /*0014*/ 	.word	0x000017f0


	//----- nvinfo : EIATTR_FRAME_SIZE
	.align		4
.L_6:
        /*0018*/ 	.byte	0x04, 0x11
        /*001a*/ 	.short	(.L_8 - .L_7)
	.align		4
.L_7:
        /*001c*/ 	.word	index@($__internal_1_$__cuda_sm10x_tcgen05_guardrail_trap_phase_invalid_during_alloc)
        /*0020*/ 	.word	0x000017f0


	//----- nvinfo : EIATTR_FRAME_SIZE
	.align		4
.L_8:
        /*0024*/ 	.byte	0x04, 0x11
        /*0026*/ 	.short	(.L_10 - .L_9)
	.align		4
.L_9:
        /*0028*/ 	.word	index@($__internal_0_$__cuda_sm10x_tcgen05_guardrail_trap_col_being_dealloced_not_returned_by_alloc)
        /*002c*/ 	.word	0x000017f0


	//----- nvinfo : EIATTR_FRAME_SIZE
	.align		4
.L_10:
        /*0030*/ 	.byte	0x04, 0x11
        /*0032*/ 	.short	(.L_12 - .L_11)
	.align		4
.L_11:
        /*0034*/ 	.word	index@(matmul_kernel)
        /*0038*/ 	.word	0x000017f0


	//----- nvinfo : EIATTR_MIN_STACK_SIZE
	.align		4
.L_12:
        /*003c*/ 	.byte	0x04, 0x12
        /*003e*/ 	.short	(.L_14 - .L_13)
	.align		4
.L_13:
        /*0040*/ 	.word	index@(matmul_kernel)
        /*0044*/ 	.word	0x000017f0
.L_14:


//--------------------- .nv.info.matmul_kernel    --------------------------
	.section	.nv.info.matmul_kernel,"",@"SHT_CUDA_INFO"
	.sectionflags	@""
	.align	4


	//----- nvinfo : EIATTR_CUDA_API_VERSION
	.align		4
        /*0000*/ 	.byte	0x04, 0x37
        /*0002*/ 	.short	(.L_16 - .L_15)
.L_15:
        /*0004*/ 	.word	0x00000081


	//----- nvinfo : EIATTR_KPARAM_INFO
	.align		4
.L_16:
        /*0008*/ 	.byte	0x04, 0x17
        /*000a*/ 	.short	(.L_18 - .L_17)
.L_17:
        /*000c*/ 	.word	0x00000000
        /*0010*/ 	.short	0x000d
        /*0012*/ 	.short	0x0048
        /*0014*/ 	.byte	0x00, 0xf4, 0x21, 0x00


	//----- nvinfo : EIATTR_KPARAM_INFO
	.align		4
.L_18:
        /*0018*/ 	.byte	0x04, 0x17
        /*001a*/ 	.short	(.L_20 - .L_19)
.L_19:
        /*001c*/ 	.word	0x00000000
        /*0020*/ 	.short	0x000c
        /*0022*/ 	.short	0x0040
        /*0024*/ 	.byte	0x00, 0xf4, 0x21, 0x00


	//----- nvinfo : EIATTR_KPARAM_INFO
	.align		4
.L_20:
        /*0028*/ 	.byte	0x04, 0x17
        /*002a*/ 	.short	(.L_22 - .L_21)
.L_21:
        /*002c*/ 	.word	0x00000000
        /*0030*/ 	.short	0x000b
        /*0032*/ 	.short	0x0038
        /*0034*/ 	.byte	0x00, 0xf0, 0x11, 0x00


	//----- nvinfo : EIATTR_KPARAM_INFO
	.align		4
.L_22:
        /*0038*/ 	.byte	0x04, 0x17
        /*003a*/ 	.short	(.L_24 - .L_23)
.L_23:
        /*003c*/ 	.word	0x00000000
        /*0040*/ 	.short	0x000a
        /*0042*/ 	.short	0x0034
        /*0044*/ 	.byte	0x00, 0xf0, 0x11, 0x00


	//----- nvinfo : EIATTR_KPARAM_INFO
	.align		4
.L_24:
        /*0048*/ 	.byte	0x04, 0x17
        /*004a*/ 	.short	(.L_26 - .L_25)
.L_25:
        /*004c*/ 	.word	0x00000000
        /*0050*/ 	.short	0x0009
        /*0052*/ 	.short	0x0030
        /*0054*/ 	.byte	0x00, 0xf0, 0x11, 0x00


	//----- nvinfo : EIATTR_KPARAM_INFO
	.align		4
.L_26:
        /*0058*/ 	.byte	0x04, 0x17
        /*005a*/ 	.short	(.L_28 - .L_27)
.L_27:
        /*005c*/ 	.word	0x00000000
        /*0060*/ 	.short	0x0008
        /*0062*/ 	.short	0x002c
        /*0064*/ 	.byte	0x00, 0xf0, 0x11, 0x00


	//----- nvinfo : EIATTR_KPARAM_INFO
	.align		4
.L_28:
        /*0068*/ 	.byte	0x04, 0x17
        /*006a*/ 	.short	(.L_30 - .L_29)
.L_29:
        /*006c*/ 	.word	0x00000000
        /*0070*/ 	.short	0x0007
        /*0072*/ 	.short	0x0028
        /*0074*/ 	.byte	0x00, 0xf0, 0x11, 0x00


	//----- nvinfo : EIATTR_KPARAM_INFO
	.align		4
.L_30:
        /*0078*/ 	.byte	0x04, 0x17
        /*007a*/ 	.short	(.L_32 - .L_31)
.L_31:
        /*007c*/ 	.word	0x00000000
        /*0080*/ 	.short	0x0006
        /*0082*/ 	.short	0x0024
        /*0084*/ 	.byte	0x00, 0xf0, 0x11, 0x00


	//----- nvinfo : EIATTR_KPARAM_INFO
	.align		4
.L_32:
        /*0088*/ 	.byte	0x04, 0x17
        /*008a*/ 	.short	(.L_34 - .L_33)
.L_33:
        /*008c*/ 	.word	0x00000000
        /*0090*/ 	.short	0x0005
        /*0092*/ 	.short	0x0020
        /*0094*/ 	.byte	0x00, 0xf0, 0x11, 0x00


	//----- nvinfo : EIATTR_KPARAM_INFO
	.align		4
.L_34:
        /*0098*/ 	.byte	0x04, 0x17
        /*009a*/ 	.short	(.L_36 - .L_35)
.L_35:
        /*009c*/ 	.word	0x00000000
        /*00a0*/ 	.short	0x0004
        /*00a2*/ 	.short	0x001c
        /*00a4*/ 	.byte	0x00, 0xf0, 0x11, 0x00


	//----- nvinfo : EIATTR_KPARAM_INFO
	.align		4
.L_36:
        /*00a8*/ 	.byte	0x04, 0x17
        /*00aa*/ 	.short	(.L_38 - .L_37)
.L_37:
        /*00ac*/ 	.word	0x00000000
        /*00b0*/ 	.short	0x0003
        /*00b2*/ 	.short	0x0018
        /*00b4*/ 	.byte	0x00, 0xf0, 0x11, 0x00


	//----- nvinfo : EIATTR_KPARAM_INFO
	.align		4
.L_38:
        /*00b8*/ 	.byte	0x04, 0x17
        /*00ba*/ 	.short	(.L_40 - .L_39)
.L_39:
        /*00bc*/ 	.word	0x00000000
        /*00c0*/ 	.short	0x0002
        /*00c2*/ 	.short	0x0010
        /*00c4*/ 	.byte	0x00, 0xf4, 0x21, 0x00


	//----- nvinfo : EIATTR_KPARAM_INFO
	.align		4
.L_40:
        /*00c8*/ 	.byte	0x04, 0x17
        /*00ca*/ 	.short	(.L_42 - .L_41)
.L_41:
        /*00cc*/ 	.word	0x00000000
        /*00d0*/ 	.short	0x0001
        /*00d2*/ 	.short	0x0008
        /*00d4*/ 	.byte	0x00, 0xf4, 0x21, 0x00


	//----- nvinfo : EIATTR_KPARAM_INFO
	.align		4
.L_42:
        /*00d8*/ 	.byte	0x04, 0x17
        /*00da*/ 	.short	(.L_44 - .L_43)
.L_43:
        /*00dc*/ 	.word	0x00000000
        /*00e0*/ 	.short	0x0000
        /*00e2*/ 	.short	0x0000
        /*00e4*/ 	.byte	0x00, 0xf4, 0x21, 0x00


	//----- nvinfo : EIATTR_EXPLICIT_CLUSTER
	.align		4
.L_44:
        /*00e8*/ 	.byte	0x01, 0x3e
	.zero		2


	//----- nvinfo : EIATTR_CTA_PER_CLUSTER
	.align		4
        /*00ec*/ 	.byte	0x04, 0x3d
        /*00ee*/ 	.short	(.L_46 - .L_45)
.L_45:
        /*00f0*/ 	.word	0x00000004
        /*00f4*/ 	.word	0x00000001
        /*00f8*/ 	.word	0x00000001


	//----- nvinfo : EIATTR_AT_ENTRY_FRAGMENTS
	.align		4
.L_46:
        /*00fc*/ 	.byte	0x04, 0x4f
        /*00fe*/ 	.short	(.L_48 - .L_47)


	//   ....[0]....
.L_47:
        /*0100*/ 	.word	0x00000004


	//----- nvinfo : EIATTR_RESERVED_SMEM_USED
	.align		4
.L_48:
        /*0104*/ 	.byte	0x01, 0x41
	.zero		2


	//----- nvinfo : EIATTR_SPARSE_MMA_MASK
	.align		4
        /*0108*/ 	.byte	0x03, 0x50
        /*010a*/ 	.short	0x0000


	//----- nvinfo : EIATTR_TCGEN05_1CTA_USED
	.align		4
        /*010c*/ 	.byte	0x01, 0x51
	.zero		2


	//----- nvinfo : EIATTR_MAXREG_COUNT
	.align		4
        /*0110*/ 	.byte	0x03, 0x1b
        /*0112*/ 	.short	0x00ff


	//----- nvinfo : EIATTR_NUM_BARRIERS
	.align		4
        /*0114*/ 	.byte	0x02, 0x4c
        /*0116*/ 	.byte	0x01
	.zero		1


	//----- nvinfo : EIATTR_ANNOTATIONS
	.align		4
        /*0118*/ 	.byte	0x04, 0x55
        /*011a*/ 	.short	(.L_50 - .L_49)


	//   ....[0]....
.L_49:
        /*011c*/ 	.word	0x00000001
        /*0120*/ 	.byte	0xe0, 0x03, 0x00, 0x00, 0x01, 0x00, 0x00, 0x00, 0x80, 0x0a, 0x00, 0x00, 0x01, 0x00, 0x00, 0x00
        /* <DEDUP_REMOVED lines=2969> */
        /*bac0*/ 	.byte	0x00, 0x72, 0x04, 0x00


	//----- nvinfo : EIATTR_INT_WARP_WIDE_INSTR_OFFSETS
	.align		4
.L_50:
        /*bac4*/ 	.byte	0x04, 0x31
        /*bac6*/ 	.short	(.L_52 - .L_51)


	//   ....[0]....
.L_51:
        /*bac8*/ 	.word	0x00007d80


	//   ....[1]....
        /*bacc*/ 	.word	0x00007db0


	//   ....[2]....
        /*bad0*/ 	.word	0x00015e10


	//   ....[3]....
        /*bad4*/ 	.word	0x00047720


	//   ....[4]....
        /*bad8*/ 	.word	0x00047770


	//----- nvinfo : EIATTR_COOP_GROUP_MASK_REGIDS
	.align		4
.L_52:
        /*badc*/ 	.byte	0x04, 0x29
        /*bade*/ 	.short	(.L_54 - .L_53)


	//   ....[0]....
.L_53:
        /*bae0*/ 	.word	0xffffffff


	//   ....[1]....
        /*bae4*/ 	.word	0xffffffff


	//   ....[2]....
        /*bae8*/ 	.word	0xffffffff


	//   ....[3]....
        /*baec*/ 	.word	0xffffffff


	//----- nvinfo : EIATTR_COOP_GROUP_INSTR_OFFSETS
	.align		4
.L_54:
        /*baf0*/ 	.byte	0x04, 0x28
        /*baf2*/ 	.short	(.L_56 - .L_55)


	//   ....[0]....
.L_55:
        /*baf4*/ 	.word	0x00000070


	//   ....[1]....
        /*baf8*/ 	.word	0x00000330


	//   ....[2]....
        /*bafc*/ 	.word	0x000475b0


	//   ....[3]....
        /*bb00*/ 	.word	0x00047820


	//----- nvinfo : EIATTR_VRC_CTA_INIT_COUNT
	.align		4
.L_56:
        /*bb04*/ 	.byte	0x02, 0x4a
        /*bb06*/ 	.byte	0x80
	.zero		1


	//----- nvinfo : EIATTR_MBARRIER_INSTR_OFFSETS
	.align		4
        /*bb08*/ 	.byte	0x04, 0x39
        /*bb0a*/ 	.short	(.L_58 - .L_57)


	//   ....[0]....
.L_57:
        /*bb0c*/ 	.word	0x0000a8a0
        /*bb10*/ 	.word	0x000000ff
        /*bb14*/ 	.word	0x00000000
        /*bb18*/ 	.short	0x0100
        /*bb1a*/ 	.byte	0x06
	.zero		1


	//   ....[1]....
        /*bb1c*/ 	.word	0x00015e40
        /*bb20*/ 	.word	0x000000ff
        /*bb24*/ 	.word	0x00018008
        /*bb28*/ 	.short	0x0100
        /*bb2a*/ 	.byte	0x09
	.zero		1


	//   ....[2]....
        /*bb2c*/ 	.word	0x00027f50
        /*bb30*/ 	.word	0x000000ff
        /*bb34*/ 	.word	0x00000000
        /*bb38*/ 	.short	0x010a
        /*bb3a*/ 	.byte	0x06
	.zero		1


	//   ....[3]....
        /*bb3c*/ 	.word	0x0003d540
        /*bb40*/ 	.word	0x000000ff
        /*bb44*/ 	.word	0x00000000
        /*bb48*/ 	.short	0x010a
        /*bb4a*/ 	.byte	0x06
	.zero		1


	//   ....[4]....
        /*bb4c*/ 	.word	0x0003d6d0
        /*bb50*/ 	.word	0x000000ff
        /*bb54*/ 	.word	0x00018000
        /*bb58*/ 	.short	0x0108
        /*bb5a*/ 	.byte	0x09
	.zero		1


	//   ....[5]....
        /*bb5c*/ 	.word	0x0003d780
        /*bb60*/ 	.word	0x000000ff
        /*bb64*/ 	.word	0x00018008
        /*bb68*/ 	.short	0x0108
        /*bb6a*/ 	.byte	0x09
	.zero		1


	//   ....[6]....
        /*bb6c*/ 	.word	0x00047840
        /*bb70*/ 	.word	0x000000ff
        /*bb74*/ 	.word	0x00000000
        /*bb78*/ 	.short	0x010a
        /*bb7a*/ 	.byte	0x06
	.zero		1


	//   ....[7]....
        /*bb7c*/ 	.word	0x00047870
        /*bb80*/ 	.word	0x000000ff
        /*bb84*/ 	.word	0x00000000
        /*bb88*/ 	.short	0x010a
        /*bb8a*/ 	.byte	0x06
	.zero		1


	//----- nvinfo : EIATTR_NUM_MBARRIERS
	.align		4
.L_58:
        /*bb8c*/ 	.byte	0x03, 0x38
        /*bb8e*/ 	.short	0x0002


	//----- nvinfo : EIATTR_EXIT_INSTR_OFFSETS
	.align		4
        /*bb90*/ 	.byte	0x04, 0x1c
        /*bb92*/ 	.short	(.L_60 - .L_59)


	//   ....[0]....
.L_59:
        /*bb94*/ 	.word	0x00047830


	//----- nvinfo : EIATTR_REQNTID
	.align		4
.L_60:
        /*bb98*/ 	.byte	0x04, 0x10
        /*bb9a*/ 	.short	(.L_62 - .L_61)
.L_61:
        /*bb9c*/ 	.word	0x00000080
        /*bba0*/ 	.word	0x00000001
        /*bba4*/ 	.word	0x00000001


	//----- nvinfo : EIATTR_CRS_STACK_SIZE
	.align		4
.L_62:
        /*bba8*/ 	.byte	0x04, 0x1e
        /*bbaa*/ 	.short	(.L_64 - .L_63)
.L_63:
        /*bbac*/ 	.word	0x00000000


	//----- nvinfo : EIATTR_CBANK_PARAM_SIZE
	.align		4
.L_64:
        /*bbb0*/ 	.byte	0x03, 0x19
        /*bbb2*/ 	.short	0x0050


	//----- nvinfo : EIATTR_PARAM_CBANK
	.align		4
        /*bbb4*/ 	.byte	0x04, 0x0a
        /*bbb6*/ 	.short	(.L_66 - .L_65)
	.align		4
.L_65:
        /*bbb8*/ 	.word	index@(.nv.constant0.matmul_kernel)
        /*bbbc*/ 	.short	0x0380
        /*bbbe*/ 	.short	0x0050


	//----- nvinfo : EIATTR_SW_WAR
	.align		4
.L_66:
        /*bbc0*/ 	.byte	0x04, 0x36
        /*bbc2*/ 	.short	(.L_68 - .L_67)
.L_67:
        /*bbc4*/ 	.word	0x00000008
.L_68:


//--------------------- .nv.compat                --------------------------
	.section	.nv.compat,"",@"SHT_CUDA_COMPAT_INFO"
	.align	4
        /*0000*/ 	.byte	0x02, 0x02, 0x02, 0x00, 0x02, 0x05, 0x05, 0x00, 0x02, 0x03, 0x00, 0x00, 0x02, 0x06, 0x01, 0x00


//--------------------- .nv.callgraph             --------------------------
	.section	.nv.callgraph,"",@"SHT_CUDA_CALLGRAPH"
	.align	4
	.sectionentsize	8
	.align		4
        /*0000*/ 	.word	0x00000000
	.align		4
        /*0004*/ 	.word	0xffffffff
	.align		4
        /*0008*/ 	.word	0x00000000
	.align		4
        /*000c*/ 	.word	0xfffffffe
	.align		4
        /*0010*/ 	.word	0x00000000
	.align		4
        /*0014*/ 	.word	0xfffffffd
	.align		4
        /*0018*/ 	.word	0x00000000
	.align		4
        /*001c*/ 	.word	0xfffffffc


//--------------------- .text.matmul_kernel       --------------------------
	.section	.text.matmul_kernel,"ax",@progbits
	.align	128
        .global         matmul_kernel
        .type           matmul_kernel,@function
        .size           matmul_kernel,(.L_x_20 - matmul_kernel)
        .other          matmul_kernel,@"STO_CUDA_ENTRY STV_DEFAULT"
matmul_kernel:
.text.matmul_kernel:
[----:B------:R-:W0:Y:S01]  /*0000*/  LDC R1, c[0x0][0x37c] ;  /* 0x0000df00ff017b82 */ /* 0x000e220000000800 */
[----:B------:R-:W1:Y:S01]  /*0010*/  S2R R16, SR_TID.X ;  /* 0x0000000000107919 */ /* 0x000e620000002100 */
[----:B0-----:R-:W-:Y:S01]  /*0020*/  VIADD R1, R1, 0xffffe810 ;  /* 0xffffe81001017836 */ /* 0x001fe20000000000 */
[----:B-1----:R-:W-:-:S13]  /*0030*/  ISETP.GE.U32.AND P0, PT, R16, 0x20, PT ;  /* 0x000000201000780c */ /* 0x002fda0003f06070 */
[----:B------:R-:W-:Y:S02]  /*0040*/  VOTEU.ANY UP0, P0 ;  /* 0x0000000000ff7886 */ /* 0x000fe40000000100 */
[----:B------:R-:W-:Y:S05]  /*0050*/  BRA.U UP0, `(.L_x_0) ;  /* 0x0000000100b87547 */ /* 0x000fea000b800000 */
[----:B------:R-:W0:Y:S01]  /*0060*/  S2UR UR6, SR_CgaCtaId ;  /* 0x00000000000679c3 */ /* 0x000e220000008800 */
[----:B------:R-:W-:Y:S01]  /*0070*/  NOP ;  /* 0x0000000000007918 */ /* 0x000fe20000000000 */
[----:B------:R-:W-:Y:S02]  /*0080*/  UMOV UR4, 0x40 ;  /* 0x0000004000047882 */ /* 0x000fe40000000000 */
[----:B0-----:R-:W-:-:S09]  /*0090*/  ULEA UR4, UR6, UR4, 0x18 ;  /* 0x0000000406047291 */ /* 0x001fd2000f8ec0ff */
[----:B------:R-:W0:Y:S01]  /*00a0*/  LDS.U8 R0, [UR4] ;  /* 0x00000004ff007984 */ /* 0x000e220008000000 */
[----:B------:R-:W-:Y:S02]  /*00b0*/  UMOV UR4, 0x400 ;  /* 0x0000040000047882 */ /* 0x000fe40000000000 */
[----:B------:R-:W-:Y:S01]  /*00c0*/  ULEA UR4, UR6, UR4, 0x18 ;  /* 0x0000000406047291 */ /* 0x000fe2000f8ec0ff */
[----:B0-----:R-:W-:-:S13]  /*00d0*/  ISETP.NE.AND P0, PT, R0, RZ, PT ;  /* 0x000000ff0000720c */ /* 0x001fda0003f05270 */
[----:B------:R-:W-:Y:S05]  /*00e0*/  @P0 BRA `(.L_x_1) ;  /* 0x00000000007c0947 */ /* 0x000fea0003800000 */
[----:B------:R-:W-:-:S13]  /*00f0*/  ELECT P0, URZ, PT ;  /* 0x0000000000ff782f */ /* 0x000fda0003800000 */
[----:B------:R-:W-:Y:S05]  /*0100*/  @!P0 BRA `(.L_x_2) ;  /* 0x0000000000848947 */ /* 0x000fea0003800000 */
[----:B------:R-:W-:Y:S01]  /*0110*/  UMOV UR5, 0x8 ;  /* 0x0000000800057882 */ /* 0x000fe20000000000 */
[----:B------:R-:W-:Y:S02]  /*0120*/  IMAD.MOV.U32 R4, RZ, RZ, 0x1 ;  /* 0x00000001ff047424 */ /* 0x000fe400078e00ff */
[----:B------:R-:W-:Y:S02]  /*0130*/  IMAD.MOV.U32 R5, RZ, RZ, 0xff ;  /* 0x000000ffff057424 */ /* 0x000fe400078e00ff */
[----:B------:R-:W-:Y:S04]  /*0140*/  DEPBAR.LE SB0, 0x36 ;  /* 0x00008d800000791a */ /* 0x000fe80000000000 */
[----:B------:R-:W0:Y:S02]  /*0150*/  UTCATOMSWS.FIND_AND_SET.ALIGN UP1, UR5, UR5 ;  /* 0x00000005000575e3 */ /* 0x000e240008020800 */
[----:B0-----:R-:W-:-:S04]  /*0160*/  PLOP3.LUT P0, PT, PT, PT, UP1, 0x80, 0x8 ;  /* 0x000000000008781c */ /* 0x001fc80003f0f018 */
[----:B------:R-:W-:-:S04]  /*0170*/  SEL R0, RZ, 0xffffffff, !P0 ;  /* 0xffffffffff007807 */ /* 0x000fc80004000000 */
[----:B------:R-:W-:Y:S01]  /*0180*/  ISETP.NE.AND P0, PT, R0, RZ, PT ;  /* 0x000000ff0000720c */ /* 0x000fe20003f05270 */
[----:B------:R-:W-:-:S12]  /*0190*/  IMAD.U32 R0, RZ, RZ, UR5 ;  /* 0x00000005ff007e24 */ /* 0x000fd8000f8e00ff */
[----:B------:R-:W-:Y:S05]  /*01a0*/  @P0 BRA `(.L_x_3) ;  /* 0x0000000000240947 */ /* 0x000fea0003800000 */
.L_x_4:
[----:B------:R-:W-:Y:S05]  /*01b0*/  NANOSLEEP 0x64 ;  /* 0x000000640000795d */ /* 0x000fea0003800000 */
[----:B------:R-:W-:-:S05]  /*01c0*/  UMOV UR5, 0x8 ;  /* 0x0000000800057882 */ /* 0x000fca0000000000 */
[----:B------:R-:W-:Y:S04]  /*01d0*/  DEPBAR.LE SB0, 0x36 ;  /* 0x00008d800000791a */ /* 0x000fe80000000000 */
[----:B------:R-:W0:Y:S02]  /*01e0*/  UTCATOMSWS.FIND_AND_SET.ALIGN UP1, UR5, UR5 ;  /* 0x00000005000575e3 */ /* 0x000e240008020800 */
[----:B0-----:R-:W-:-:S04]  /*01f0*/  PLOP3.LUT P0, PT, PT, PT, UP1, 0x80, 0x8 ;  /* 0x000000000008781c */ /* 0x001fc80003f0f018 */
[----:B------:R-:W-:-:S04]  /*0200*/  SEL R0, RZ, 0xffffffff, !P0 ;  /* 0xffffffffff007807 */ /* 0x000fc80004000000 */
[----:B------:R-:W-:Y:S01]  /*0210*/  ISETP.NE.AND P0, PT, R0, RZ, PT ;  /* 0x000000ff0000720c */ /* 0x000fe20003f05270 */
[----:B------:R-:W-:-:S12]  /*0220*/  IMAD.U32 R0, RZ, RZ, UR5 ;  /* 0x00000005ff007e24 */ /* 0x000fd8000f8e00ff */
[----:B------:R-:W-:Y:S05]  /*0230*/  @!P0 BRA `(.L_x_4) ;  /* 0xfffffffc00dc8947 */ /* 0x000fea000383ffff */
.L_x_3:
[C---:B------:R-:W-:Y:S01]  /*0240*/  VIADD R3, R0.reuse, 0x10 ;  /* 0x0000001000037836 */ /* 0x040fe20000000000 */
[----:B------:R-:W-:Y:S01]  /*0250*/  UMOV UR5, 0x50 ;  /* 0x0000005000057882 */ /* 0x000fe20000000000 */
[----:B------:R-:W-:Y:S01]  /*0260*/  SHF.L.U32 R2, R5, R0, RZ ;  /* 0x0000000005027219 */ /* 0x000fe200000006ff */
[----:B------:R-:W-:Y:S01]  /*0270*/  ULEA UR5, UR6, UR5, 0x18 ;  /* 0x0000000506057291 */ /* 0x000fe2000f8ec0ff */
[----:B------:R-:W-:Y:S01]  /*0280*/  IMAD.SHL.U32 R0, R0, 0x20, RZ ;  /* 0x0000002000007824 */ /* 0x000fe200078e00ff */
[----:B------:R-:W-:-:S04]  /*0290*/  SHF.L.U32 R3, R4, R3, RZ ;  /* 0x0000000304037219 */ /* 0x000fc800000006ff */
[----:B------:R-:W-:-:S05]  /*02a0*/  LOP3.LUT R2, R3, R2, RZ, 0xfc, !PT ;  /* 0x0000000203027212 */ /* 0x000fca00078efcff */
[----:B------:R0:W-:Y:S04]  /*02b0*/  ATOMS.OR RZ, [UR5], R2 ;  /* 0x00000002ffff798c */ /* 0x0001e8000b000005 */
[----:B------:R0:W-:Y:S01]  /*02c0*/  STS [UR4], R0 ;  /* 0x00000000ff007988 */ /* 0x0001e20008000804 */
[----:B------:R-:W-:Y:S05]  /*02d0*/  BRA `(.L_x_2) ;  /* 0x0000000000107947 */ /* 0x000fea0003800000 */
.L_x_1:
[----:B------:R-:W-:Y:S01]  /*02e0*/  IMAD.MOV.U32 R0, RZ, RZ, -0x1 ;  /* 0xffffffffff007424 */ /* 0x000fe200078e00ff */
[----:B------:R-:W-:-:S04]  /*02f0*/  MOV R2, 0x320 ;  /* 0x0000032000027802 */ /* 0x000fc80000000f00 */
[----:B------:R0:W-:Y:S03]  /*0300*/  STS [UR4], R0 ;  /* 0x00000000ff007988 */ /* 0x0001e60008000804 */
[----:B0-----:R-:W-:Y:S05]  /*0310*/  CALL.REL.NOINC `($__internal_1_$__cuda_sm10x_tcgen05_guardrail_trap_phase_invalid_during_alloc) ;  /* 0x00000474006c7944 */ /* 0x001fea0003c00000 */
.L_x_2:
[----:B------:R-:W-:Y:S05]  /*0320*/  WARPSYNC.ALL ;  /* 0x0000000000007948 */ /* 0x000fea0003800000 */
[----:B------:R-:W-:Y:S01]  /*0330*/  NOP ;  /* 0x0000000000007918 */ /* 0x000fe20000000000 */
.L_x_0:
[----:B------:R-:W1:Y:S08]  /*0340*/  LDC.64 R20, c[0x0][0x398] ;  /* 0x0000e600ff147b82 */ /* 0x000e700000000a00 */
[----:B------:R-:W2:Y:S02]  /*0350*/  S2UR UR5, SR_CgaSize ;  /* 0x00000000000579c3 */ /* 0x000ea40000008a00 */
[----:B--2---:R-:W-:-:S12]  /*0360*/  UIMAD UR5, UR5, -0xa0, URZ ;  /* 0xffffff60050578a4 */ /* 0x004fd8000f8e02ff */
[----:B------:R-:W2:Y:S01]  /*0370*/  LDCU UR5, c[0x0][UR5+0x2b0] ;  /* 0x00005600050577ac */ /* 0x000ea20008000800 */
[----:B------:R-:W-:Y:S01]  /*0380*/  UMOV UR9, 0x400 ;  /* 0x0000040000097882 */ /* 0x000fe20000000000 */
[----:B------:R-:W3:Y:S01]  /*0390*/  LDCU UR6, c[0x0][0x3a4] ;  /* 0x00007480ff0677ac */ /* 0x000ee20008000800 */
[----:B------:R-:W4:Y:S01]  /*03a0*/  S2UR UR4, SR_CTAID.X ;  /* 0x00000000000479c3 */ /* 0x000f220000002500 */
[----:B------:R-:W0:Y:S02]  /*03b0*/  LDCU.128 UR12, c[0x0][0x380] ;  /* 0x00007000ff0c77ac */ /* 0x000e240008000c00 */
[----:B01----:R-:W-:Y:S01]  /*03c0*/  VIADD R0, R21, 0x1ff ;  /* 0x000001ff15007836 */ /* 0x003fe20000000000 */
[----:B------:R-:W-:Y:S01]  /*03d0*/  IABS R8, R21 ;  /* 0x0000001500087213 */ /* 0x000fe20000000000 */
[----:B------:R0:W-:Y:S03]  /*03e0*/  STL [R1+0x12e0], R21 ;  /* 0x0012e01501007387 */ /* 0x0001e60000100800 */
[----:B------:R-:W-:-:S02]  /*03f0*/  SHF.R.S32.HI R3, RZ, 0x1f, R0 ;  /* 0x0000001fff037819 */ /* 0x000fc40000011400 */
[----:B----4-:R-:W-:Y:S02]  /*0400*/  I2FP.F32.U32 R5, UR4 ;  /* 0x0000000400057c45 */ /* 0x010fe40008201000 */
[----:B------:R-:W-:Y:S02]  /*0410*/  LEA.HI R3, R3, R0, RZ, 0x9 ;  /* 0x0000000003037211 */ /* 0x000fe400078f48ff */
[----:B0-----:R-:W-:Y:S01]  /*0420*/  LOP3.LUT R21, R16, 0x7f, RZ, 0xc0, !PT ;  /* 0x0000007f10157812 */ /* 0x001fe200078ec0ff */
[----:B--2---:R-:W-:Y:S01]  /*0430*/  FMUL R5, R5, UR5 ;  /* 0x0000000505057c20 */ /* 0x004fe20008400000 */
[----:B------:R-:W-:Y:S01]  /*0440*/  SHF.R.S32.HI R3, RZ, 0x9, R3 ;  /* 0x00000009ff037819 */ /* 0x000fe20000011403 */
[----:B------:R-:W0:Y:S02]  /*0450*/  S2UR UR5, SR_CgaCtaId ;  /* 0x00000000000579c3 */ /* 0x000e240000008800 */
[----:B------:R-:W-:Y:S02]  /*0460*/  F2I.U32.TRUNC.NTZ R7, R5 ;  /* 0x0000000500077305 */ /* 0x000fe4000020f000 */
[----:B------:R-:W-:-:S05]  /*0470*/  IMAD.SHL.U32 R4, R3, 0x8, RZ ;  /* 0x0000000803047824 */ /* 0x000fca00078e00ff */
[----:B------:R-:W-:-:S04]  /*0480*/  IABS R9, R4 ;  /* 0x0000000400097213 */ /* 0x000fc80000000000 */
[----:B------:R-:W1:Y:S01]  /*0490*/  I2F.RP R0, R9 ;  /* 0x0000000900007306 */ /* 0x000e620000209400 */
[----:B0-----:R-:W-:Y:S02]  /*04a0*/  ULEA UR9, UR5, UR9, 0x18 ;  /* 0x0000000905097291 */ /* 0x001fe4000f8ec0ff */
[----:B------:R-:W-:-:S05]  /*04b0*/  USHF.L.U32 UR4, UR5, 0x8, URZ ;  /* 0x0000000805047899 */ /* 0x000fca00080006ff */
[----:B-1----:R-:W0:Y:S01]  /*04c0*/  MUFU.RCP R0, R0 ;  /* 0x0000000000007308 */ /* 0x002e220000001000 */
[----:B------:R-:W-:Y:S01]  /*04d0*/  ULOP3.LUT UR4, UR4, 0x100, URZ, 0xc0, !UPT ;  /* 0x0000010004047892 */ /* 0x000fe2000f8ec0ff */
[----:B0-----:R-:W-:Y:S01]  /*04e0*/  VIADD R2, R0, 0xffffffe ;  /* 0x0ffffffe00027836 */ /* 0x001fe20000000000 */
[----:B------:R-:W-:-:S05]  /*04f0*/  IABS R0, R7 ;  /* 0x0000000700007213 */ /* 0x000fca0000000000 */
[----:B------:R0:W1:Y:S02]  /*0500*/  F2I.FTZ.U32.TRUNC.NTZ R3, R2 ;  /* 0x0000000200037305 */ /* 0x000064000021f000 */
[----:B0-----:R-:W-:Y:S02]  /*0510*/  IMAD.MOV.U32 R2, RZ, RZ, RZ ;  /* 0x000000ffff027224 */ /* 0x001fe400078e00ff */
[----:B-1----:R-:W-:-:S04]  /*0520*/  IMAD.MOV R6, RZ, RZ, -R3 ;  /* 0x000000ffff067224 */ /* 0x002fc800078e0a03 */
[----:B------:R-:W-:Y:S01]  /*0530*/  IMAD R11, R6, R9, RZ ;  /* 0x00000009060b7224 */ /* 0x000fe200078e02ff */
[----:B------:R-:W-:-:S03]  /*0540*/  IABS R6, R4 ;  /* 0x0000000400067213 */ /* 0x000fc60000000000 */
[----:B------:R-:W-:-:S04]  /*0550*/  IMAD.HI.U32 R3, R3, R11, R2 ;  /* 0x0000000b03037227 */ /* 0x000fc800078e0002 */
[----:B------:R-:W-:Y:S02]  /*0560*/  IMAD.MOV R2, RZ, RZ, -R6 ;  /* 0x000000ffff027224 */ /* 0x000fe400078e0a06 */
[----:B------:R-:W-:-:S04]  /*0570*/  IMAD.HI.U32 R3, R3, R0, RZ ;  /* 0x0000000003037227 */ /* 0x000fc800078e00ff */
[----:B------:R-:W-:Y:S01]  /*0580*/  IMAD R0, R3, R2, R0 ;  /* 0x0000000203007224 */ /* 0x000fe200078e0200 */
[----:B------:R-:W-:Y:S04]  /*0590*/  BAR.SYNC.DEFER_BLOCKING 0x0 ;  /* 0x0000000000007b1d */ /* 0x000fe80000010000 */
[----:B------:R-:W-:-:S13]  /*05a0*/  ISETP.GT.U32.AND P1, PT, R9, R0, PT ;  /* 0x000000000900720c */ /* 0x000fda0003f24070 */
[----:B------:R-:W-:Y:S02]  /*05b0*/  @!P1 IMAD.IADD R0, R0, 0x1, -R9 ;  /* 0x0000000100009824 */ /* 0x000fe400078e0a09 */
[----:B------:R-:W-:Y:S01]  /*05c0*/  @!P1 VIADD R3, R3, 0x1 ;  /* 0x0000000103039836 */ /* 0x000fe20000000000 */
[----:B------:R-:W-:Y:S02]  /*05d0*/  ISETP.NE.AND P1, PT, R4, RZ, PT ;  /* 0x000000ff0400720c */ /* 0x000fe40003f25270 */
[----:B------:R-:W-:Y:S02]  /*05e0*/  ISETP.GE.U32.AND P0, PT, R0, R9, PT ;  /* 0x000000090000720c */ /* 0x000fe40003f06070 */
[----:B------:R-:W-:-:S04]  /*05f0*/  LOP3.LUT R0, R7, R4, RZ, 0x3c, !PT ;  /* 0x0000000407007212 */ /* 0x000fc800078e3cff */
[----:B------:R-:W-:Y:S01]  /*0600*/  ISETP.GE.AND P2, PT, R0, RZ, PT ;  /* 0x000000ff0000720c */ /* 0x000fe20003f46270 */
[----:B------:R-:W-:-:S06]  /*0610*/  VIADD R0, R20, 0xff ;  /* 0x000000ff14007836 */ /* 0x000fcc0000000000 */
[----:B------:R-:W-:-:S04]  /*0620*/  @P0 VIADD R3, R3, 0x1 ;  /* 0x0000000103030836 */ /* 0x000fc80000000000 */
[----:B------:R-:W-:Y:S01]  /*0630*/  IMAD.MOV.U32 R2, RZ, RZ, R3 ;  /* 0x000000ffff027224 */ /* 0x000fe200078e0003 */
[----:B------:R-:W-:-:S03]  /*0640*/  SHF.R.S32.HI R3, RZ, 0x1f, R0 ;  /* 0x0000001fff037819 */ /* 0x000fc60000011400 */
[----:B------:R-:W-:Y:S01]  /*0650*/  @!P2 IMAD.MOV R2, RZ, RZ, -R2 ;  /* 0x000000ffff02a224 */ /* 0x000fe200078e0a02 */
[----:B------:R-:W-:Y:S02]  /*0660*/  @!P1 LOP3.LUT R2, RZ, R4, RZ, 0x33, !PT ;  /* 0x00000004ff029212 */ /* 0x000fe400078e33ff */
[----:B------:R-:W-:-:S03]  /*0670*/  LEA.HI R3, R3, R0, RZ, 0x8 ;  /* 0x0000000003037211 */ /* 0x000fc600078f40ff */
[----:B------:R-:W-:Y:S02]  /*0680*/  IMAD.SHL.U32 R10, R2, 0x8, RZ ;  /* 0x00000008020a7824 */ /* 0x000fe400078e00ff */
[----:B------:R-:W-:-:S03]  /*0690*/  IMAD.MOV R2, RZ, RZ, -R2 ;  /* 0x000000ffff027224 */ /* 0x000fc600078e0a02 */
[----:B------:R-:W-:Y:S01]  /*06a0*/  LEA.HI.SX32 R3, R3, -R10, 0x18 ;  /* 0x8000000a03037211 */ /* 0x000fe200078fc2ff */
[----:B------:R-:W-:Y:S02]  /*06b0*/  IMAD R11, R4, R2, R7 ;  /* 0x00000002040b7224 */ /* 0x000fe400078e0207 */
[----:B------:R-:W-:Y:S01]  /*06c0*/  IMAD.MOV.U32 R4, RZ, RZ, RZ ;  /* 0x000000ffff047224 */ /* 0x000fe200078e00ff */
[----:B------:R-:W-:Y:S01]  /*06d0*/  VIMNMX R12, PT, PT, R3, 0x8, PT ;  /* 0x00000008030c7848 */ /* 0x000fe20003fe0100 */
[----:B------:R-:W-:Y:S01]  /*06e0*/  I2F.RP R2, R8 ;  /* 0x0000000800027306 */ /* 0x000fe20000209400 */
[----:B------:R-:W-:Y:S02]  /*06f0*/  IABS R3, R20 ;  /* 0x0000001400037213 */ /* 0x000fe40000000000 */
[-C--:B------:R-:W-:Y:S02]  /*0700*/  IABS R9, R12.reuse ;  /* 0x0000000c00097213 */ /* 0x080fe40000000000 */
[----:B------:R-:W-:-:S03]  /*0710*/  IABS R13, R12 ;  /* 0x0000000c000d7213 */ /* 0x000fc60000000000 */
[----:B------:R-:W0:Y:S08]  /*0720*/  I2F.RP R0, R9 ;  /* 0x0000000900007306 */ /* 0x000e300000209400 */
[----:B------:R-:W1:Y:S08]  /*0730*/  I2F.RP R6, R3 ;  /* 0x0000000300067306 */ /* 0x000e700000209400 */
[----:B0-----:R-:W0:Y:S08]  /*0740*/  MUFU.RCP R0, R0 ;  /* 0x0000000000007308 */ /* 0x001e300000001000 */
[----:B-1----:R-:W1:Y:S08]  /*0750*/  MUFU.RCP R6, R6 ;  /* 0x0000000600067308 */ /* 0x002e700000001000 */
[----:B------:R-:W-:Y:S01]  /*0760*/  MUFU.RCP R2, R2 ;  /* 0x0000000200027308 */ /* 0x000fe20000001000 */
[----:B0-----:R-:W-:-:S07]  /*0770*/  VIADD R5, R0, 0xffffffe ;  /* 0x0ffffffe00057836 */ /* 0x001fce0000000000 */
[----:B------:R-:W0:Y:S01]  /*0780*/  F2I.FTZ.U32.TRUNC.NTZ R5, R5 ;  /* 0x0000000500057305 */ /* 0x000e22000021f000 */
[----:B-1----:R-:W-:-:S07]  /*0790*/  VIADD R74, R6, 0xffffffe ;  /* 0x0ffffffe064a7836 */ /* 0x002fce0000000000 */
[----:B------:R1:W-:Y:S01]  /*07a0*/  F2I.FTZ.U32.TRUNC.NTZ R75, R74 ;  /* 0x0000004a004b7305 */ /* 0x0003e2000021f000 */
[----:B0-----:R-:W-:Y:S02]  /*07b0*/  IMAD.MOV R0, RZ, RZ, -R5 ;  /* 0x000000ffff007224 */ /* 0x001fe400078e0a05 */
[----:B-1----:R-:W-:Y:S02]  /*07c0*/  IMAD.MOV.U32 R74, RZ, RZ, RZ ;  /* 0x000000ffff4a7224 */ /* 0x002fe400078e00ff */
[----:B------:R-:W-:Y:S01]  /*07d0*/  IMAD R7, R0, R9, RZ ;  /* 0x0000000900077224 */ /* 0x000fe200078e02ff */
[----:B------:R-:W-:-:S03]  /*07e0*/  IABS R0, R11 ;  /* 0x0000000b00007213 */ /* 0x000fc60000000000 */
[----:B------:R-:W-:Y:S02]  /*07f0*/  IMAD.HI.U32 R4, R5, R7, R4 ;  /* 0x0000000705047227 */ /* 0x000fe400078e0004 */
[----:B------:R-:W0:Y:S02]  /*0800*/  LDS R7, [UR9] ;  /* 0x00000009ff077984 */ /* 0x000e240008000800 */
[----:B------:R-:W-:Y:S02]  /*0810*/  IMAD.MOV.U32 R5, RZ, RZ, R0 ;  /* 0x000000ffff057224 */ /* 0x000fe400078e0000 */
[----:B------:R-:W-:Y:S02]  /*0820*/  IMAD.MOV R0, RZ, RZ, -R13 ;  /* 0x000000ffff007224 */ /* 0x000fe400078e0a0d */
[----:B------:R-:W-:-:S04]  /*0830*/  IMAD.HI.U32 R4, R4, R5, RZ ;  /* 0x0000000504047227 */ /* 0x000fc800078e00ff */
[----:B------:R-:W-:Y:S02]  /*0840*/  IMAD R0, R4, R0, R5 ;  /* 0x0000000004007224 */ /* 0x000fe400078e0205 */
[----:B------:R-:W-:Y:S01]  /*0850*/  VIADD R5, R2, 0xffffffe ;  /* 0x0ffffffe02057836 */ /* 0x000fe20000000000 */
[----:B------:R-:W-:Y:S02]  /*0860*/  BAR.SYNC.DEFER_BLOCKING 0x0 ;  /* 0x0000000000007b1d */ /* 0x000fe40000010000 */
[----:B------:R-:W-:-:S04]  /*0870*/  ISETP.GT.U32.AND P1, PT, R9, R0, PT ;  /* 0x000000000900720c */ /* 0x000fc80003f24070 */
[----:B------:R-:W1:Y:S09]  /*0880*/  F2I.FTZ.U32.TRUNC.NTZ R5, R5 ;  /* 0x0000000500057305 */ /* 0x000e72000021f000 */
[----:B------:R-:W-:Y:S02]  /*0890*/  @!P1 IMAD.IADD R0, R0, 0x1, -R9 ;  /* 0x0000000100009824 */ /* 0x000fe400078e0a09 */
[----:B------:R-:W-:Y:S01]  /*08a0*/  @!P1 VIADD R4, R4, 0x1 ;  /* 0x0000000104049836 */ /* 0x000fe20000000000 */
[----:B------:R-:W-:-:S02]  /*08b0*/  ISETP.NE.AND P1, PT, R12, RZ, PT ;  /* 0x000000ff0c00720c */ /* 0x000fc40003f25270 */
[----:B------:R-:W-:Y:S01]  /*08c0*/  ISETP.GE.U32.AND P0, PT, R0, R9, PT ;  /* 0x000000090000720c */ /* 0x000fe20003f06070 */
[----:B-1----:R-:W-:Y:S01]  /*08d0*/  IMAD.MOV R9, RZ, RZ, -R5 ;  /* 0x000000ffff097224 */ /* 0x002fe200078e0a05 */
[----:B------:R-:W-:-:S03]  /*08e0*/  LOP3.LUT R0, R11, R12, RZ, 0x3c, !PT ;  /* 0x0000000c0b007212 */ /* 0x000fc600078e3cff */
[----:B------:R-:W-:Y:S01]  /*08f0*/  IMAD R9, R9, R8, RZ ;  /* 0x0000000809097224 */ /* 0x000fe200078e02ff */
[----:B------:R-:W-:Y:S02]  /*0900*/  ISETP.GE.AND P2, PT, R0, RZ, PT ;  /* 0x000000ff0000720c */ /* 0x000fe40003f46270 */
[----:B------:R-:W-:Y:S02]  /*0910*/  SHF.R.U32.HI R0, RZ, 0x5, R16 ;  /* 0x00000005ff007819 */ /* 0x000fe40000011610 */
[----:B0-----:R-:W-:Y:S02]  /*0920*/  R2UR UR8, R7 ;  /* 0x00000000070872ca */ /* 0x001fe400000e0000 */
[----:B------:R-:W-:Y:S01]  /*0930*/  R2UR UR7, R0 ;  /* 0x00000000000772ca */ /* 0x000fe200000e0000 */
[----:B------:R-:W-:Y:S02]  /*0940*/  @P0 VIADD R4, R4, 0x1 ;  /* 0x0000000104040836 */ /* 0x000fe40000000000 */
[----:B------:R-:W-:-:S02]  /*0950*/  IMAD.MOV R0, RZ, RZ, -R75 ;  /* 0x000000ffff007224 */ /* 0x000fc400078e0a4b */
[----:B------:R-:W-:Y:S02]  /*0960*/  IMAD.MOV.U32 R15, RZ, RZ, R4 ;  /* 0x000000ffff0f7224 */ /* 0x000fe400078e0004 */
[----:B------:R-:W-:Y:S02]  /*0970*/  IMAD R7, R0, R3, RZ ;  /* 0x0000000300077224 */ /* 0x000fe400078e02ff */
[----:B------:R-:W-:Y:S01]  /*0980*/  @!P2 IMAD.MOV R15, RZ, RZ, -R15 ;  /* 0x000000ffff0fa224 */ /* 0x000fe200078e0a0f */
[----:B------:R-:W-:Y:S01]  /*0990*/  @!P1 LOP3.LUT R15, RZ, R12, RZ, 0x33, !PT ;  /* 0x0000000cff0f9212 */ /* 0x000fe200078e33ff */
[----:B------:R-:W-:Y:S02]  /*09a0*/  IMAD.MOV.U32 R4, RZ, RZ, RZ ;  /* 0x000000ffff047224 */ /* 0x000fe400078e00ff */
[----:B------:R-:W-:Y:S01]  /*09b0*/  IMAD.HI.U32 R74, R75, R7, R74 ;  /* 0x000000074b4a7227 */ /* 0x000fe200078e004a */
[----:B------:R-:W-:Y:S01]  /*09c0*/  LEA R0, R15, UR4, 0x9 ;  /* 0x000000040f007c11 */ /* 0x000fe2000f8e48ff */
[----:B------:R-:W-:-:S02]  /*09d0*/  USHF.L.U32 UR4, UR5, 0x6, URZ ;  /* 0x0000000605047899 */ /* 0x000fc400080006ff */
[----:B------:R-:W-:Y:S01]  /*09e0*/  IMAD.HI.U32 R9, R5, R9, R4 ;  /* 0x0000000905097227 */ /* 0x000fe200078e0004 */
[----:B------:R-:W-:Y:S01]  /*09f0*/  IABS R73, R0 ;  /* 0x0000000000497213 */ /* 0x000fe20000000000 */
[----:B------:R-:W-:Y:S02]  /*0a00*/  ULOP3.LUT UR4, UR4, 0x80, URZ, 0xc0, !UPT ;  /* 0x0000008004047892 */ /* 0x000fe4000f8ec0ff */
[C---:B------:R-:W-:Y:S02]  /*0a10*/  VIADD R14, R0.reuse, 0x3 ;  /* 0x00000003000e7836 */ /* 0x040fe40000000000 */
[C---:B------:R-:W-:Y:S02]  /*0a20*/  VIADD R17, R0.reuse, 0x2 ;  /* 0x0000000200117836 */ /* 0x040fe40000000000 */
[C---:B------:R-:W-:Y:S01]  /*0a30*/  VIADD R18, R0.reuse, 0x1 ;  /* 0x0000000100127836 */ /* 0x040fe20000000000 */
[----:B------:R-:W-:Y:S01]  /*0a40*/  IABS R83, R14 ;  /* 0x0000000e00537213 */ /* 0x000fe20000000000 */
[----:B------:R-:W-:Y:S01]  /*0a50*/  VIADD R19, R0, 0x4 ;  /* 0x0000000400137836 */ /* 0x000fe20000000000 */
[----:B------:R-:W-:Y:S01]  /*0a60*/  IABS R75, R17 ;  /* 0x00000011004b7213 */ /* 0x000fe20000000000 */
[----:B------:R-:W-:Y:S01]  /*0a70*/  IMAD.MOV R15, RZ, RZ, -R15 ;  /* 0x000000ffff0f7224 */ /* 0x000fe200078e0a0f */
[----:B------:R0:W-:Y:S01]  /*0a80*/  STL [R1+0xf64], R18 ;  /* 0x000f641201007387 */ /* 0x0001e20000100800 */
[----:B------:R-:W-:Y:S01]  /*0a90*/  IMAD.HI.U32 R6, R9, R83, RZ ;  /* 0x0000005309067227 */ /* 0x000fe200078e00ff */
[----:B------:R-:W-:-:S02]  /*0aa0*/  IABS R72, R18 ;  /* 0x0000001200487213 */ /* 0x000fc40000000000 */
[----:B------:R1:W-:Y:S01]  /*0ab0*/  STL [R1+0xf70], R17 ;  /* 0x000f701101007387 */ /* 0x0003e20000100800 */
[----:B------:R-:W-:Y:S01]  /*0ac0*/  IMAD.MOV R6, RZ, RZ, -R6 ;  /* 0x000000ffff067224 */ /* 0x000fe200078e0a06 */
[----:B------:R-:W-:Y:S01]  /*0ad0*/  IABS R82, R19 ;  /* 0x0000001300527213 */ /* 0x000fe20000000000 */
[C---:B------:R-:W-:Y:S01]  /*0ae0*/  IMAD.HI.U32 R5, R9.reuse, R75, RZ ;  /* 0x0000004b09057227 */ /* 0x040fe200078e00ff */
[----:B------:R2:W-:Y:S03]  /*0af0*/  STL [R1+0xf6c], R14 ;  /* 0x000f6c0e01007387 */ /* 0x0005e60000100800 */
[----:B------:R-:W-:Y:S02]  /*0b00*/  IMAD R83, R8, R6, R83 ;  /* 0x0000000608537224 */ /* 0x000fe400078e0253 */
[C---:B0-----:R-:W-:Y:S02]  /*0b10*/  VIADD R18, R0.reuse, 0x5 ;  /* 0x0000000500127836 */ /* 0x041fe40000000000 */
[C---:B-1----:R-:W-:Y:S01]  /*0b20*/  VIADD R17, R0.reuse, 0x6 ;  /* 0x0000000600117836 */ /* 0x042fe20000000000 */
[----:B------:R-:W-:Y:S01]  /*0b30*/  STL [R1+0x12e4], R83 ;  /* 0x0012e45301007387 */ /* 0x000fe20000100800 */
[C---:B------:R-:W-:Y:S01]  /*0b40*/  VIADD R13, R0.reuse, 0x8 ;  /* 0x00000008000d7836 */ /* 0x040fe20000000000 */
[----:B------:R-:W-:Y:S01]  /*0b50*/  IABS R84, R18 ;  /* 0x0000001200547213 */ /* 0x000fe20000000000 */
[----:B--2---:R-:W-:Y:S01]  /*0b60*/  VIADD R14, R0, 0x7 ;  /* 0x00000007000e7836 */ /* 0x004fe20000000000 */
[----:B------:R0:W-:Y:S01]  /*0b70*/  STL [R1+0xf68], R19 ;  /* 0x000f681301007387 */ /* 0x0001e20000100800 */
[----:B------:R-:W-:Y:S01]  /*0b80*/  IMAD.HI.U32 R4, R9, R72, RZ ;  /* 0x0000004809047227 */ /* 0x000fe200078e00ff */
[----:B------:R-:W-:-:S02]  /*0b90*/  IABS R85, R17 ;  /* 0x0000001100557213 */ /* 0x000fc40000000000 */
[----:B------:R-:W-:Y:S01]  /*0ba0*/  STL [R1+0xf74], R18 ;  /* 0x000f741201007387 */ /* 0x000fe20000100800 */
[----:B------:R-:W-:Y:S01]  /*0bb0*/  IMAD R15, R12, R15, R11 ;  /* 0x0000000f0c0f7224 */ /* 0x000fe200078e020b */
[----:B------:R-:W-:Y:S01]  /*0bc0*/  IABS R86, R14 ;  /* 0x0000000e00567213 */ /* 0x000fe20000000000 */
[----:B------:R-:W-:Y:S01]  /*0bd0*/  IMAD.MOV R5, RZ, RZ, -R5 ;  /* 0x000000ffff057224 */ /* 0x000fe200078e0a05 */
[----:B------:R-:W-:Y:S01]  /*0be0*/  STL [R1+0xf78], R17 ;  /* 0x000f781101007387 */ /* 0x000fe20000100800 */
[----:B------:R-:W-:Y:S01]  /*0bf0*/  VIADD R12, R0, 0xc ;  /* 0x0000000c000c7836 */ /* 0x000fe20000000000 */
[----:B------:R-:W-:Y:S01]  /*0c00*/  IABS R71, R13 ;  /* 0x0000000d00477213 */ /* 0x000fe20000000000 */
[----:B------:R-:W-:Y:S01]  /*0c10*/  IMAD.MOV R7, RZ, RZ, -R4 ;  /* 0x000000ffff077224 */ /* 0x000fe200078e0a04 */
[----:B------:R1:W-:Y:S01]  /*0c20*/  STL [R1+0xf7c], R14 ;  /* 0x000f7c0e01007387 */ /* 0x0003e20000100800 */
[----:B------:R-:W-:Y:S01]  /*0c30*/  IMAD R75, R8, R5, R75 ;  /* 0x00000005084b7224 */ /* 0x000fe200078e024b */
[----:B------:R-:W-:Y:S01]  /*0c40*/  IABS R88, R12 ;  /* 0x0000000c00587213 */ /* 0x000fe20000000000 */
[----:B------:R-:W-:Y:S01]  /*0c50*/  IMAD.IADD R15, R10, 0x1, R15 ;  /* 0x000000010a0f7824 */ /* 0x000fe200078e020f */
[----:B------:R-:W-:Y:S01]  /*0c60*/  STL [R1+0xf80], R13 ;  /* 0x000f800d01007387 */ /* 0x000fe20000100800 */
[----:B------:R-:W-:Y:S01]  /*0c70*/  IMAD.HI.U32 R5, R9, R85, RZ ;  /* 0x0000005509057227 */ /* 0x000fe200078e00ff */
[----:B------:R-:W-:-:S03]  /*0c80*/  ISETP.GT.U32.AND P2, PT, R8, R75, PT ;  /* 0x0000004b0800720c */ /* 0x000fc60003f44070 */
[C---:B0-----:R-:W-:Y:S02]  /*0c90*/  VIADD R19, R0.reuse, 0x9 ;  /* 0x0000000900137836 */ /* 0x041fe40000000000 */
[----:B-1----:R-:W-:Y:S02]  /*0ca0*/  VIADD R14, R0, 0xb ;  /* 0x0000000b000e7836 */ /* 0x002fe40000000000 */
[----:B------:R-:W-:Y:S01]  /*0cb0*/  IMAD R72, R8, R7, R72 ;  /* 0x0000000708487224 */ /* 0x000fe200078e0248 */
[----:B------:R0:W-:Y:S01]  /*0cc0*/  STL [R1+0xf84], R19 ;  /* 0x000f841301007387 */ /* 0x0001e20000100800 */
[----:B------:R-:W-:Y:S01]  /*0cd0*/  IMAD.HI.U32 R6, R9, R86, RZ ;  /* 0x0000005609067227 */ /* 0x000fe200078e00ff */
[----:B------:R-:W-:Y:S02]  /*0ce0*/  IABS R87, R14 ;  /* 0x0000000e00577213 */ /* 0x000fe40000000000 */
[----:B------:R-:W-:Y:S01]  /*0cf0*/  IABS R70, R19 ;  /* 0x0000001300467213 */ /* 0x000fe20000000000 */
[----:B------:R-:W-:-:S02]  /*0d00*/  VIADD R18, R0, 0xa ;  /* 0x0000000a00127836 */ /* 0x000fc40000000000 */
[----:B------:R-:W-:Y:S02]  /*0d10*/  VIADD R10, R0, 0xd ;  /* 0x0000000d000a7836 */ /* 0x000fe40000000000 */
[----:B------:R-:W-:Y:S01]  /*0d20*/  IMAD.HI.U32 R7, R9, R71, RZ ;  /* 0x0000004709077227 */ /* 0x000fe200078e00ff */
[----:B------:R1:W-:Y:S01]  /*0d30*/  STL [R1+0xf88], R18 ;  /* 0x000f881201007387 */ /* 0x0003e20000100800 */
[----:B------:R-:W-:Y:S02]  /*0d40*/  IABS R76, R18 ;  /* 0x00000012004c7213 */ /* 0x000fe40000000000 */
[----:B------:R-:W-:Y:S01]  /*0d50*/  IMAD.MOV R5, RZ, RZ, -R5 ;  /* 0x000000ffff057224 */ /* 0x000fe200078e0a05 */
[----:B------:R-:W-:Y:S01]  /*0d60*/  IABS R89, R10 ;  /* 0x0000000a00597213 */ /* 0x000fe20000000000 */
[----:B------:R-:W-:Y:S01]  /*0d70*/  IMAD.MOV R17, RZ, RZ, -R6 ;  /* 0x000000ffff117224 */ /* 0x000fe200078e0a06 */
[----:B------:R2:W-:Y:S01]  /*0d80*/  STL [R1+0xf8c], R14 ;  /* 0x000f8c0e01007387 */ /* 0x0005e20000100800 */
[----:B------:R-:W-:-:S02]  /*0d90*/  IMAD.MOV R7, RZ, RZ, -R7 ;  /* 0x000000ffff077224 */ /* 0x000fc400078e0a07 */
[C---:B------:R-:W-:Y:S01]  /*0da0*/  IMAD.HI.U32 R6, R9.reuse, R88, RZ ;  /* 0x0000005809067227 */ /* 0x040fe200078e00ff */
[----:B------:R4:W-:Y:S03]  /*0db0*/  STL [R1+0xf90], R12 ;  /* 0x000f900c01007387 */ /* 0x0009e60000100800 */
[C---:B0-----:R-:W-:Y:S01]  /*0dc0*/  VIADD R19, R0.reuse, 0xe ;  /* 0x0000000e00137836 */ /* 0x041fe20000000000 */
[----:B------:R0:W-:Y:S01]  /*0dd0*/  STL [R1+0xf94], R10 ;  /* 0x000f940a01007387 */ /* 0x0001e20000100800 */
[----:B-1----:R-:W-:Y:S02]  /*0de0*/  VIADD R18, R0, 0xf ;  /* 0x0000000f00127836 */ /* 0x002fe40000000000 */
[----:B------:R-:W-:Y:S01]  /*0df0*/  IMAD.HI.U32 R2, R9, R73, RZ ;  /* 0x0000004909027227 */ /* 0x000fe200078e00ff */
[----:B------:R-:W-:Y:S01]  /*0e00*/  STL [R1+0xf98], R19 ;  /* 0x000f981301007387 */ /* 0x000fe20000100800 */
[----:B------:R-:W-:-:S02]  /*0e10*/  IABS R90, R19 ;  /* 0x00000013005a7213 */ /* 0x000fc40000000000 */
[C---:B------:R-:W-:Y:S01]  /*0e20*/  IMAD.HI.U32 R4, R9.reuse, R84, RZ ;  /* 0x0000005409047227 */ /* 0x040fe200078e00ff */
[----:B------:R1:W-:Y:S01]  /*0e30*/  STL [R1+0xf9c], R18 ;  /* 0x000f9c1201007387 */ /* 0x0003e20000100800 */
[----:B------:R-:W-:Y:S02]  /*0e40*/  IABS R91, R18 ;  /* 0x00000012005b7213 */ /* 0x000fe40000000000 */
[----:B------:R-:W-:Y:S02]  /*0e50*/  IMAD R85, R8, R5, R85 ;  /* 0x0000000508557224 */ /* 0x000fe400078e0255 */
[----:B--2---:R-:W-:Y:S02]  /*0e60*/  VIADD R14, R0, 0x10 ;  /* 0x00000010000e7836 */ /* 0x004fe40000000000 */
[----:B------:R-:W-:Y:S02]  /*0e70*/  IMAD R86, R8, R17, R86 ;  /* 0x0000001108567224 */ /* 0x000fe400078e0256 */
[----:B------:R-:W-:Y:S01]  /*0e80*/  IMAD.HI.U32 R5, R9, R87, RZ ;  /* 0x0000005709057227 */ /* 0x000fe200078e00ff */
[----:B------:R-:W-:Y:S01]  /*0e90*/  STL [R1+0xfa0], R14 ;  /* 0x000fa00e01007387 */ /* 0x000fe20000100800 */
[----:B------:R-:W-:-:S02]  /*0ea0*/  IABS R69, R14 ;  /* 0x0000000e00457213 */ /* 0x000fc40000000000 */
[----:B----4-:R-:W-:Y:S02]  /*0eb0*/  VIADD R12, R0, 0x11 ;  /* 0x00000011000c7836 */ /* 0x010fe40000000000 */
[----:B------:R-:W-:Y:S02]  /*0ec0*/  IMAD R71, R8, R7, R71 ;  /* 0x0000000708477224 */ /* 0x000fe400078e0247 */
[----:B------:R-:W-:Y:S01]  /*0ed0*/  IMAD.MOV R17, RZ, RZ, -R6 ;  /* 0x000000ffff117224 */ /* 0x000fe200078e0a06 */
[----:B------:R-:W-:Y:S01]  /*0ee0*/  STL [R1+0xfa4], R12 ;  /* 0x000fa40c01007387 */ /* 0x000fe20000100800 */
[----:B0-----:R-:W-:Y:S01]  /*0ef0*/  VIADD R10, R0, 0x12 ;  /* 0x00000012000a7836 */ /* 0x001fe20000000000 */
[----:B------:R-:W-:Y:S01]  /*0f00*/  IABS R68, R12 ;  /* 0x0000000c00447213 */ /* 0x000fe20000000000 */
[----:B------:R-:W-:Y:S01]  /*0f10*/  IMAD.HI.U32 R7, R9, R89, RZ ;  /* 0x0000005909077227 */ /* 0x000fe200078e00ff */
[----:B------:R-:W-:Y:S02]  /*0f20*/  ISETP.GT.U32.AND P5, PT, R8, R71, PT ;  /* 0x000000470800720c */ /* 0x000fe40003fa4070 */
[----:B------:R0:W-:Y:S01]  /*0f30*/  STL [R1+0xfa8], R10 ;  /* 0x000fa80a01007387 */ /* 0x0001e20000100800 */
[----:B------:R-:W-:Y:S01]  /*0f40*/  IMAD.MOV R2, RZ, RZ, -R2 ;  /* 0x000000ffff027224 */ /* 0x000fe200078e0a02 */
[----:B------:R-:W-:Y:S01]  /*0f50*/  IABS R77, R10 ;  /* 0x0000000a004d7213 */ /* 0x000fe20000000000 */
[----:B------:R-:W-:-:S02]  /*0f60*/  IMAD.MOV R13, RZ, RZ, -R4 ;  /* 0x000000ffff0d7224 */ /* 0x000fc400078e0a04 */
[----:B------:R-:W-:-:S04]  /*0f70*/  IMAD.HI.U32 R4, R9, R76, RZ ;  /* 0x0000004c09047227 */ /* 0x000fc800078e00ff */
[----:B------:R-:W-:Y:S02]  /*0f80*/  IMAD.MOV R5, RZ, RZ, -R5 ;  /* 0x000000ffff057224 */ /* 0x000fe400078e0a05 */
[----:B------:R-:W-:Y:S02]  /*0f90*/  IMAD R88, R8, R17, R88 ;  /* 0x0000001108587224 */ /* 0x000fe400078e0258 */
[C---:B-1----:R-:W-:Y:S02]  /*0fa0*/  VIADD R18, R0.reuse, 0x13 ;  /* 0x0000001300127836 */ /* 0x042fe40000000000 */
[----:B------:R-:W-:Y:S02]  /*0fb0*/  IMAD.MOV R7, RZ, RZ, -R7 ;  /* 0x000000ffff077224 */ /* 0x000fe400078e0a07 */
[----:B------:R-:W-:Y:S01]  /*0fc0*/  VIADD R17, R0, 0x14 ;  /* 0x0000001400117836 */ /* 0x000fe20000000000 */
[----:B------:R-:W-:Y:S01]  /*0fd0*/  STL [R1+0xfac], R18 ;  /* 0x000fac1201007387 */ /* 0x000fe20000100800 */
[C---:B------:R-:W-:Y:S01]  /*0fe0*/  IMAD R73, R8.reuse, R2, R73 ;  /* 0x0000000208497224 */ /* 0x040fe200078e0249 */
[----:B------:R-:W-:Y:S01]  /*0ff0*/  IABS R92, R18 ;  /* 0x00000012005c7213 */ /* 0x000fe20000000000 */
[----:B------:R-:W-:Y:S01]  /*1000*/  IMAD R84, R8, R13, R84 ;  /* 0x0000000d08547224 */ /* 0x000fe200078e0254 */
[----:B------:R-:W-:Y:S01]  /*1010*/  STL [R1+0xfb0], R17 ;  /* 0x000fb01101007387 */ /* 0x000fe20000100800 */
[----:B0-----:R-:W-:Y:S01]  /*1020*/  VIADD R10, R0, 0x15 ;  /* 0x00000015000a7836 */ /* 0x001fe20000000000 */
[----:B------:R-:W-:Y:S01]  /*1030*/  IABS R93, R17 ;  /* 0x00000011005d7213 */ /* 0x000fe20000000000 */
[----:B------:R-:W-:Y:S01]  /*1040*/  IMAD.HI.U32 R2, R9, R82, RZ ;  /* 0x0000005209027227 */ /* 0x000fe200078e00ff */
[----:B------:R-:W-:-:S02]  /*1050*/  ISETP.GT.U32.AND P1, PT, R8, R73, PT ;  /* 0x000000490800720c */ /* 0x000fc40003f24070 */
[----:B------:R0:W-:Y:S01]  /*1060*/  STL [R1+0xfb4], R10 ;  /* 0x000fb40a01007387 */ /* 0x0001e20000100800 */
[----:B------:R-:W-:Y:S02]  /*1070*/  IMAD.MOV R13, RZ, RZ, -R4 ;  /* 0x000000ffff0d7224 */ /* 0x000fe400078e0a04 */
[----:B------:R-:W-:Y:S02]  /*1080*/  IMAD R87, R8, R5, R87 ;  /* 0x0000000508577224 */ /* 0x000fe400078e0257 */
[----:B------:R-:W-:Y:S02]  /*1090*/  VIADD R12, R0, 0x16 ;  /* 0x00000016000c7836 */ /* 0x000fe40000000000 */
[----:B------:R-:W-:-:S03]  /*10a0*/  IMAD.HI.U32 R4, R9, R91, RZ ;  /* 0x0000005b09047227 */ /* 0x000fc600078e00ff */
[----:B------:R1:W-:Y:S01]  /*10b0*/  STL [R1+0xfbc], R12 ;  /* 0x000fbc0c01007387 */ /* 0x0003e20000100800 */
[----:B------:R-:W-:Y:S01]  /*10c0*/  IMAD.HI.U32 R5, R9, R69, RZ ;  /* 0x0000004509057227 */ /* 0x000fe200078e00ff */
[----:B0-----:R-:W-:-:S03]  /*10d0*/  IABS R10, R10 ;  /* 0x0000000a000a7213 */ /* 0x001fc60000000000 */
[----:B------:R-:W-:Y:S02]  /*10e0*/  VIADD R14, R0, 0x17 ;  /* 0x00000017000e7836 */ /* 0x000fe40000000000 */
[----:B------:R-:W-:Y:S02]  /*10f0*/  IMAD R89, R8, R7, R89 ;  /* 0x0000000708597224 */ /* 0x000fe400078e0259 */
[C---:B------:R-:W-:Y:S01]  /*1100*/  IMAD.HI.U32 R7, R9.reuse, R77, RZ ;  /* 0x0000004d09077227 */ /* 0x040fe200078e00ff */
[----:B------:R0:W-:Y:S01]  /*1110*/  STL [R1+0xfb8], R14 ;  /* 0x000fb80e01007387 */ /* 0x0001e20000100800 */
[----:B-1----:R-:W-:Y:S02]  /*1120*/  IABS R12, R12 ;  /* 0x0000000c000c7213 */ /* 0x002fe40000000000 */
[----:B------:R-:W-:Y:S02]  /*1130*/  IMAD.MOV R11, RZ, RZ, -R2 ;  /* 0x000000ffff0b7224 */ /* 0x000fe400078e0a02 */
[----:B------:R-:W-:-:S04]  /*1140*/  IMAD.HI.U32 R2, R9, R70, RZ ;  /* 0x0000004609027227 */ /* 0x000fc800078e00ff */
[----:B------:R-:W-:Y:S01]  /*1150*/  IMAD.MOV R4, RZ, RZ, -R4 ;  /* 0x000000ffff047224 */ /* 0x000fe200078e0a04 */
[----:B0-----:R-:W-:Y:S01]  /*1160*/  IABS R14, R14 ;  /* 0x0000000e000e7213 */ /* 0x001fe20000000000 */
[----:B------:R-:W-:Y:S02]  /*1170*/  IMAD.MOV R5, RZ, RZ, -R5 ;  /* 0x000000ffff057224 */ /* 0x000fe400078e0a05 */
[----:B------:R-:W-:-:S04]  /*1180*/  IMAD.HI.U32 R6, R9, R68, RZ ;  /* 0x0000004409067227 */ /* 0x000fc800078e00ff */
[----:B------:R-:W-:Y:S02]  /*1190*/  IMAD.MOV R7, RZ, RZ, -R7 ;  /* 0x000000ffff077224 */ /* 0x000fe400078e0a07 */
[C---:B------:R-:W-:Y:S02]  /*11a0*/  IMAD R82, R8.reuse, R11, R82 ;  /* 0x0000000b08527224 */ /* 0x040fe400078e0252 */
[----:B------:R-:W-:Y:S02]  /*11b0*/  IMAD.MOV R11, RZ, RZ, -R2 ;  /* 0x000000ffff0b7224 */ /* 0x000fe400078e0a02 */
[C---:B------:R-:W-:Y:S02]  /*11c0*/  IMAD R76, R8.reuse, R13, R76 ;  /* 0x0000000d084c7224 */ /* 0x040fe400078e024c */
[C---:B------:R-:W-:Y:S02]  /*11d0*/  IMAD R91, R8.reuse, R4, R91 ;  /* 0x00000004085b7224 */ /* 0x040fe400078e025b */
[----:B------:R-:W-:-:S02]  /*11e0*/  IMAD R69, R8, R5, R69 ;  /* 0x0000000508457224 */ /* 0x000fc400078e0245 */
[----:B------:R-:W-:-:S04]  /*11f0*/  IMAD.HI.U32 R2, R9, R90, RZ ;  /* 0x0000005a09027227 */ /* 0x000fc800078e00ff */
[----:B------:R-:W-:Y:S02]  /*1200*/  IMAD.MOV R13, RZ, RZ, -R6 ;  /* 0x000000ffff0d7224 */ /* 0x000fe400078e0a06 */
[----:B------:R-:W-:-:S04]  /*1210*/  IMAD.HI.U32 R4, R9, R93, RZ ;  /* 0x0000005d09047227 */ /* 0x000fc800078e00ff */
[----:B------:R-:W-:-:S04]  /*1220*/  IMAD.HI.U32 R5, R9, R10, RZ ;  /* 0x0000000a09057227 */ /* 0x000fc800078e00ff */
[----:B------:R-:W-:Y:S02]  /*1230*/  IMAD R77, R8, R7, R77 ;  /* 0x00000007084d7224 */ /* 0x000fe400078e024d */
[----:B------:R-:W-:-:S04]  /*1240*/  IMAD.HI.U32 R6, R9, R12, RZ ;  /* 0x0000000c09067227 */ /* 0x000fc800078e00ff */
[----:B------:R-:W-:-:S04]  /*1250*/  IMAD.HI.U32 R7, R9, R14, RZ ;  /* 0x0000000e09077227 */ /* 0x000fc800078e00ff */
[C---:B------:R-:W-:Y:S02]  /*1260*/  IMAD R70, R8.reuse, R11, R70 ;  /* 0x0000000b08467224 */ /* 0x040fe400078e0246 */
[----:B------:R-:W-:Y:S02]  /*1270*/  IMAD.MOV R11, RZ, RZ, -R2 ;  /* 0x000000ffff0b7224 */ /* 0x000fe400078e0a02 */
[----:B------:R-:W-:Y:S02]  /*1280*/  IMAD R68, R8, R13, R68 ;  /* 0x0000000d08447224 */ /* 0x000fe400078e0244 */
[----:B------:R-:W-:Y:S02]  /*1290*/  IMAD.MOV R4, RZ, RZ, -R4 ;  /* 0x000000ffff047224 */ /* 0x000fe400078e0a04 */
[----:B------:R-:W-:Y:S02]  /*12a0*/  IMAD.MOV R5, RZ, RZ, -R5 ;  /* 0x000000ffff057224 */ /* 0x000fe400078e0a05 */
[----:B------:R-:W-:-:S04]  /*12b0*/  IMAD.HI.U32 R2, R9, R92, RZ ;  /* 0x0000005c09027227 */ /* 0x000fc800078e00ff */
[----:B------:R-:W-:Y:S02]  /*12c0*/  IMAD.MOV R13, RZ, RZ, -R6 ;  /* 0x000000ffff0d7224 */ /* 0x000fe400078e0a06 */
[----:B------:R-:W-:Y:S02]  /*12d0*/  IMAD.MOV R7, RZ, RZ, -R7 ;  /* 0x000000ffff077224 */ /* 0x000fe400078e0a07 */
[C---:B------:R-:W-:Y:S02]  /*12e0*/  IMAD R90, R8.reuse, R11, R90 ;  /* 0x0000000b085a7224 */ /* 0x040fe400078e025a */
[C---:B------:R-:W-:Y:S02]  /*12f0*/  IMAD R93, R8.reuse, R4, R93 ;  /* 0x00000004085d7224 */ /* 0x040fe400078e025d */
[----:B------:R-:W-:Y:S02]  /*1300*/  IMAD R5, R8, R5, R10 ;  /* 0x0000000508057224 */ /* 0x000fe400078e020a */
[----:B------:R-:W-:-:S02]  /*1310*/  IMAD.MOV R11, RZ, RZ, -R2 ;  /* 0x000000ffff0b7224 */ /* 0x000fc400078e0a02 */
[C---:B------:R-:W-:Y:S01]  /*1320*/  IMAD R4, R8.reuse, R13, R12 ;  /* 0x0000000d08047224 */ /* 0x040fe200078e020c */
[----:B------:R0:W-:Y:S01]  /*1330*/  STL [R1+0x4], R5 ;  /* 0x0000040501007387 */ /* 0x0001e20000100800 */
[----:B------:R-:W-:Y:S02]  /*1340*/  IMAD R2, R8, R7, R14 ;  /* 0x0000000708027224 */ /* 0x000fe400078e020e */
[C---:B------:R-:W-:Y:S01]  /*1350*/  VIADD R10, R0.reuse, 0x18 ;  /* 0x00000018000a7836 */ /* 0x040fe20000000000 */
[----:B------:R1:W-:Y:S01]  /*1360*/  STL [R1], R4 ;  /* 0x0000000401007387 */ /* 0x0003e20000100800 */
[----:B------:R-:W-:Y:S02]  /*1370*/  VIADD R6, R0, 0x19 ;  /* 0x0000001900067836 */ /* 0x000fe40000000000 */
[----:B------:R-:W-:Y:S01]  /*1380*/  IMAD R92, R8, R11, R92 ;  /* 0x0000000b085c7224 */ /* 0x000fe200078e025c */
[----:B------:R2:W-:Y:S01]  /*1390*/  STL [R1+0x8], R2 ;  /* 0x0000080201007387 */ /* 0x0005e20000100800 */
[----:B------:R-:W-:Y:S01]  /*13a0*/  IABS R67, R10 ;  /* 0x0000000a00437213 */ /* 0x000fe20000000000 */
[C---:B0-----:R-:W-:Y:S01]  /*13b0*/  VIADD R5, R0.reuse, 0x1a ;  /* 0x0000001a00057836 */ /* 0x041fe20000000000 */
[----:B------:R-:W-:Y:S01]  /*13c0*/  IABS R66, R6 ;  /* 0x0000000600427213 */ /* 0x000fe20000000000 */
[----:B------:R0:W-:Y:S01]  /*13d0*/  STL [R1+0xfc4], R10 ;  /* 0x000fc40a01007387 */ /* 0x0001e20000100800 */
[----:B-1----:R-:W-:-:S02]  /*13e0*/  VIADD R4, R0, 0x1b ;  /* 0x0000001b00047836 */ /* 0x002fc40000000000 */
[----:B------:R-:W-:Y:S01]  /*13f0*/  IABS R79, R5 ;  /* 0x00000005004f7213 */ /* 0x000fe20000000000 */
[----:B------:R1:W-:Y:S01]  /*1400*/  STL [R1+0xfc0], R6 ;  /* 0x000fc00601007387 */ /* 0x0003e20000100800 */
[----:B--2---:R-:W-:-:S03]  /*1410*/  VIADD R2, R0, 0x1c ;  /* 0x0000001c00027836 */ /* 0x004fc60000000000 */
[----:B------:R-:W-:Y:S01]  /*1420*/  STL [R1+0xfcc], R5 ;  /* 0x000fcc0501007387 */ /* 0x000fe20000100800 */
[----:B0-----:R-:W-:Y:S02]  /*1430*/  IABS R10, R4 ;  /* 0x00000004000a7213 */ /* 0x001fe40000000000 */
[----:B------:R-:W-:Y:S01]  /*1440*/  IABS R12, R2 ;  /* 0x00000002000c7213 */ /* 0x000fe20000000000 */
[----:B------:R0:W-:Y:S02]  /*1450*/  STL [R1+0xfc8], R4 ;  /* 0x000fc80401007387 */ /* 0x0001e40000100800 */
[C---:B-1----:R-:W-:Y:S02]  /*1460*/  IMAD.HI.U32 R6, R9.reuse, R10, RZ ;  /* 0x0000000a09067227 */ /* 0x042fe400078e00ff */
[----:B------:R1:W-:Y:S02]  /*1470*/  STL [R1+0xfd4], R2 ;  /* 0x000fd40201007387 */ /* 0x0003e40000100800 */
[----:B------:R-:W-:-:S04]  /*1480*/  IMAD.HI.U32 R7, R9, R12, RZ ;  /* 0x0000000c09077227 */ /* 0x000fc800078e00ff */
[----:B0-----:R-:W-:-:S04]  /*1490*/  IMAD.HI.U32 R4, R9, R66, RZ ;  /* 0x0000004209047227 */ /* 0x001fc800078e00ff */
[----:B-1----:R-:W-:-:S04]  /*14a0*/  IMAD.HI.U32 R2, R9, R67, RZ ;  /* 0x0000004309027227 */ /* 0x002fc800078e00ff */
[----:B------:R-:W-:-:S04]  /*14b0*/  IMAD.HI.U32 R5, R9, R79, RZ ;  /* 0x0000004f09057227 */ /* 0x000fc800078e00ff */
[----:B------:R-:W-:Y:S02]  /*14c0*/  IMAD.MOV R2, RZ, RZ, -R2 ;  /* 0x000000ffff027224 */ /* 0x000fe400078e0a02 */
[----:B------:R-:W-:Y:S02]  /*14d0*/  IMAD.MOV R13, RZ, RZ, -R6 ;  /* 0x000000ffff0d7224 */ /* 0x000fe400078e0a06 */
[----:B------:R-:W-:Y:S02]  /*14e0*/  IMAD.MOV R7, RZ, RZ, -R7 ;  /* 0x000000ffff077224 */ /* 0x000fe400078e0a07 */
[----:B------:R-:W-:Y:S02]  /*14f0*/  IMAD.MOV R11, RZ, RZ, -R4 ;  /* 0x000000ffff0b7224 */ /* 0x000fe400078e0a04 */
[----:B------:R-:W-:Y:S02]  /*1500*/  IMAD.MOV R5, RZ, RZ, -R5 ;  /* 0x000000ffff057224 */ /* 0x000fe400078e0a05 */
[----:B------:R-:W-:-:S02]  /*1510*/  IMAD R67, R8, R2, R67 ;  /* 0x0000000208437224 */ /* 0x000fc400078e0243 */
[C---:B------:R-:W-:Y:S02]  /*1520*/  IMAD R4, R8.reuse, R13, R10 ;  /* 0x0000000d08047224 */ /* 0x040fe400078e020a */
[----:B------:R-:W-:Y:S02]  /*1530*/  IMAD R2, R8, R7, R12 ;  /* 0x0000000708027224 */ /* 0x000fe400078e020c */
[----:B------:R-:W-:Y:S01]  /*1540*/  VIADD R10, R0, 0x1d ;  /* 0x0000001d000a7836 */ /* 0x000fe20000000000 */
[----:B------:R0:W-:Y:S01]  /*1550*/  STL [R1+0xc], R4 ;  /* 0x00000c0401007387 */ /* 0x0001e20000100800 */
[----:B------:R-:W-:Y:S02]  /*1560*/  IMAD R79, R8, R5, R79 ;  /* 0x00000005084f7224 */ /* 0x000fe400078e024f */
[C---:B------:R-:W-:Y:S01]  /*1570*/  VIADD R6, R0.reuse, 0x1e ;  /* 0x0000001e00067836 */ /* 0x040fe20000000000 */
[----:B------:R1:W-:Y:S01]  /*1580*/  STL [R1+0x10], R2 ;  /* 0x0000100201007387 */ /* 0x0003e20000100800 */
[----:B------:R-:W-:-:S02]  /*1590*/  VIADD R5, R0, 0x1f ;  /* 0x0000001f00057836 */ /* 0x000fc40000000000 */
[----:B------:R-:W-:Y:S01]  /*15a0*/  IMAD R66, R8, R11, R66 ;  /* 0x0000000b08427224 */ /* 0x000fe200078e0242 */
[----:B------:R2:W-:Y:S01]  /*15b0*/  STL [R1+0xfd0], R10 ;  /* 0x000fd00a01007387 */ /* 0x0005e20000100800 */
[----:B------:R-:W-:Y:S01]  /*15c0*/  IABS R12, R6 ;  /* 0x00000006000c7213 */ /* 0x000fe20000000000 */
[C---:B0-----:R-:W-:Y:S01]  /*15d0*/  VIADD R4, R0.reuse, 0x20 ;  /* 0x0000002000047836 */ /* 0x041fe20000000000 */
[----:B------:R-:W-:Y:S01]  /*15e0*/  IABS R14, R5 ;  /* 0x00000005000e7213 */ /* 0x000fe20000000000 */
[----:B------:R0:W-:Y:S01]  /*15f0*/  STL [R1+0xfe4], R6 ;  /* 0x000fe40601007387 */ /* 0x0001e20000100800 */
[----:B-1----:R-:W-:Y:S02]  /*1600*/  VIADD R2, R0, 0x21 ;  /* 0x0000002100027836 */ /* 0x002fe40000000000 */
[----:B------:R-:W-:Y:S01]  /*1610*/  IABS R65, R4 ;  /* 0x0000000400417213 */ /* 0x000fe20000000000 */
[----:B------:R1:W-:Y:S01]  /*1620*/  STL [R1+0xfe0], R5 ;  /* 0x000fe00501007387 */ /* 0x0003e20000100800 */
[----:B--2---:R-:W-:-:S03]  /*1630*/  IABS R10, R10 ;  /* 0x0000000a000a7213 */ /* 0x004fc60000000000 */
[----:B------:R2:W-:Y:S01]  /*1640*/  STL [R1+0x1070], R4 ;  /* 0x0010700401007387 */ /* 0x0005e20000100800 */
[----:B------:R-:W-:Y:S01]  /*1650*/  IABS R64, R2 ;  /* 0x0000000200407213 */ /* 0x000fe20000000000 */
[C---:B0-----:R-:W-:Y:S02]  /*1660*/  IMAD.HI.U32 R6, R9.reuse, R65, RZ ;  /* 0x0000004109067227 */ /* 0x041fe400078e00ff */
[----:B------:R0:W-:Y:S02]  /*1670*/  STL [R1+0x106c], R2 ;  /* 0x00106c0201007387 */ /* 0x0001e40000100800 */
[----:B-1----:R-:W-:-:S04]  /*1680*/  IMAD.HI.U32 R5, R9, R14, RZ ;  /* 0x0000000e09057227 */ /* 0x002fc800078e00ff */
[----:B--2---:R-:W-:-:S04]  /*1690*/  IMAD.HI.U32 R4, R9, R12, RZ ;  /* 0x0000000c09047227 */ /* 0x004fc800078e00ff */
[----:B0-----:R-:W-:-:S04]  /*16a0*/  IMAD.HI.U32 R2, R9, R10, RZ ;  /* 0x0000000a09027227 */ /* 0x001fc800078e00ff */
[----:B------:R-:W-:Y:S02]  /*16b0*/  IMAD.MOV R11, RZ, RZ, -R2 ;  /* 0x000000ffff0b7224 */ /* 0x000fe400078e0a02 */
[----:B------:R-:W-:Y:S02]  /*16c0*/  IMAD.MOV R13, RZ, RZ, -R4 ;  /* 0x000000ffff0d7224 */ /* 0x000fe400078e0a04 */
[----:B------:R-:W-:Y:S02]  /*16d0*/  IMAD.MOV R5, RZ, RZ, -R5 ;  /* 0x000000ffff057224 */ /* 0x000fe400078e0a05 */
[C---:B------:R-:W-:Y:S02]  /*16e0*/  IMAD R10, R8.reuse, R11, R10 ;  /* 0x0000000b080a7224 */ /* 0x040fe400078e020a */
[C---:B------:R-:W-:Y:S02]  /*16f0*/  IMAD R4, R8.reuse, R13, R12 ;  /* 0x0000000d08047224 */ /* 0x040fe400078e020c */
[----:B------:R-:W-:Y:S01]  /*1700*/  IMAD R2, R8, R5, R14 ;  /* 0x0000000508027224 */ /* 0x000fe200078e020e */
[----:B------:R0:W-:Y:S01]  /*1710*/  STL [R1+0x14], R10 ;  /* 0x0000140a01007387 */ /* 0x0001e20000100800 */
[----:B------:R-:W-:-:S02]  /*1720*/  VIADD R12, R0, 0x22 ;  /* 0x00000022000c7836 */ /* 0x000fc40000000000 */
[C---:B------:R-:W-:Y:S01]  /*1730*/  VIADD R11, R0.reuse, 0x24 ;  /* 0x00000024000b7836 */ /* 0x040fe20000000000 */
[----:B------:R1:W-:Y:S01]  /*1740*/  STL [R1+0x18], R4 ;  /* 0x0000180401007387 */ /* 0x0003e20000100800 */
[----:B------:R-:W-:Y:S01]  /*1750*/  IMAD.MOV R6, RZ, RZ, -R6 ;  /* 0x000000ffff067224 */ /* 0x000fe200078e0a06 */
[----:B------:R-:W-:Y:S01]  /*1760*/  IABS R78, R12 ;  /* 0x0000000c004e7213 */ /* 0x000fe20000000000 */
[----:B------:R-:W-:Y:S01]  /*1770*/  IMAD.HI.U32 R7, R9, R64, RZ ;  /* 0x0000004009077227 */ /* 0x000fe200078e00ff */
[----:B------:R2:W-:Y:S03]  /*1780*/  STL [R1+0x1c], R2 ;  /* 0x00001c0201007387 */ /* 0x0005e60000100800 */
[----:B0-----:R-:W-:Y:S01]  /*1790*/  VIADD R10, R0, 0x23 ;  /* 0x00000023000a7836 */ /* 0x001fe20000000000 */
[----:B------:R-:W-:Y:S01]  /*17a0*/  STL [R1+0x1094], R12 ;  /* 0x0010940c01007387 */ /* 0x000fe20000100800 */
[----:B------:R-:W-:Y:S01]  /*17b0*/  IMAD R65, R8, R6, R65 ;  /* 0x0000000608417224 */ /* 0x000fe200078e0241 */
[----:B------:R-:W-:Y:S01]  /*17c0*/  IABS R6, R11 ;  /* 0x0000000b00067213 */ /* 0x000fe20000000000 */
[----:B-1----:R-:W-:Y:S01]  /*17d0*/  VIADD R4, R0, 0x25 ;  /* 0x0000002500047836 */ /* 0x002fe20000000000 */
[----:B------:R0:W-:Y:S01]  /*17e0*/  STL [R1+0x1090], R10 ;  /* 0x0010900a01007387 */ /* 0x0001e20000100800 */
[----:B------:R-:W-:-:S02]  /*17f0*/  IMAD.MOV R7, RZ, RZ, -R7 ;  /* 0x000000ffff077224 */ /* 0x000fc400078e0a07 */
[----:B--2---:R-:W-:Y:S01]  /*1800*/  VIADD R2, R0, 0x26 ;  /* 0x0000002600027836 */ /* 0x004fe20000000000 */
[----:B------:R1:W-:Y:S01]  /*1810*/  STL [R1+0x1110], R11 ;  /* 0x0011100b01007387 */ /* 0x0003e20000100800 */
[----:B------:R-:W-:Y:S02]  /*1820*/  IMAD R64, R8, R7, R64 ;  /* 0x0000000708407224 */ /* 0x000fe400078e0240 */
[C---:B------:R-:W-:Y:S01]  /*1830*/  IMAD.HI.U32 R17, R9.reuse, R78, RZ ;  /* 0x0000004e09117227 */ /* 0x040fe200078e00ff */
[----:B------:R2:W-:Y:S01]  /*1840*/  STL [R1+0x109c], R4 ;  /* 0x00109c0401007387 */ /* 0x0005e20000100800 */
[----:B0-----:R-:W-:Y:S02]  /*1850*/  IABS R10, R10 ;  /* 0x0000000a000a7213 */ /* 0x001fe40000000000 */
[----:B------:R-:W-:Y:S01]  /*1860*/  IMAD.MOV R17, RZ, RZ, -R17 ;  /* 0x000000ffff117224 */ /* 0x000fe200078e0a11 */
[----:B------:R0:W-:Y:S01]  /*1870*/  STL [R1+0x111c], R2 ;  /* 0x00111c0201007387 */ /* 0x0001e20000100800 */
[----:B-1----:R-:W-:Y:S01]  /*1880*/  IMAD.HI.U32 R11, R9, R6, RZ ;  /* 0x00000006090b7227 */ /* 0x002fe200078e00ff */
[----:B--2---:R-:W-:-:S03]  /*1890*/  IABS R4, R4 ;  /* 0x0000000400047213 */ /* 0x004fc60000000000 */
[----:B------:R-:W-:Y:S01]  /*18a0*/  IMAD.HI.U32 R13, R9, R10, RZ ;  /* 0x0000000a090d7227 */ /* 0x000fe200078e00ff */
[----:B0-----:R-:W-:-:S03]  /*18b0*/  IABS R2, R2 ;  /* 0x0000000200027213 */ /* 0x001fc60000000000 */
[----:B------:R-:W-:-:S04]  /*18c0*/  IMAD.HI.U32 R7, R9, R4, RZ ;  /* 0x0000000409077227 */ /* 0x000fc800078e00ff */
[----:B------:R-:W-:Y:S02]  /*18d0*/  IMAD.MOV R13, RZ, RZ, -R13 ;  /* 0x000000ffff0d7224 */ /* 0x000fe400078e0a0d */
[----:B------:R-:W-:-:S04]  /*18e0*/  IMAD.HI.U32 R5, R9, R2, RZ ;  /* 0x0000000209057227 */ /* 0x000fc800078e00ff */
[----:B------:R-:W-:Y:S02]  /*18f0*/  IMAD.MOV R11, RZ, RZ, -R11 ;  /* 0x000000ffff0b7224 */ /* 0x000fe400078e0a0b */
[----:B------:R-:W-:Y:S02]  /*1900*/  IMAD.MOV R7, RZ, RZ, -R7 ;  /* 0x000000ffff077224 */ /* 0x000fe400078e0a07 */
[C---:B------:R-:W-:Y:S02]  /*1910*/  IMAD R10, R8.reuse, R13, R10 ;  /* 0x0000000d080a7224 */ /* 0x040fe400078e020a */
[----:B------:R-:W-:Y:S02]  /*1920*/  IMAD.MOV R5, RZ, RZ, -R5 ;  /* 0x000000ffff057224 */ /* 0x000fe400078e0a05 */
[C---:B------:R-:W-:Y:S01]  /*1930*/  IMAD R6, R8.reuse, R11, R6 ;  /* 0x0000000b08067224 */ /* 0x040fe200078e0206 */
[----:B------:R0:W-:Y:S01]  /*1940*/  STL [R1+0x24], R10 ;  /* 0x0000240a01007387 */ /* 0x0001e20000100800 */
[----:B------:R-:W-:-:S02]  /*1950*/  IMAD R4, R8, R7, R4 ;  /* 0x0000000708047224 */ /* 0x000fc400078e0204 */
[----:B------:R-:W-:Y:S01]  /*1960*/  IMAD R2, R8, R5, R2 ;  /* 0x0000000508027224 */ /* 0x000fe200078e0202 */
[----:B------:R1:W-:Y:S01]  /*1970*/  STL [R1+0x20], R6 ;  /* 0x0000200601007387 */ /* 0x0003e20000100800 */
[C---:B------:R-:W-:Y:S02]  /*1980*/  VIADD R11, R0.reuse, 0x28 ;  /* 0x00000028000b7836 */ /* 0x040fe40000000000 */
[----:B------:R-:W-:Y:S01]  /*1990*/  VIADD R7, R0, 0x29 ;  /* 0x0000002900077836 */ /* 0x000fe20000000000 */
[----:B------:R2:W-:Y:S01]  /*19a0*/  STL [R1+0x28], R4 ;  /* 0x0000280401007387 */ /* 0x0005e20000100800 */
[----:B------:R-:W-:Y:S01]  /*19b0*/  IMAD R78, R8, R17, R78 ;  /* 0x00000011084e7224 */ /* 0x000fe200078e024e */
[----:B------:R-:W-:Y:S01]  /*19c0*/  IABS R63, R11 ;  /* 0x0000000b003f7213 */ /* 0x000fe20000000000 */
[C---:B0-----:R-:W-:Y:S01]  /*19d0*/  VIADD R10, R0.reuse, 0x27 ;  /* 0x00000027000a7836 */ /* 0x041fe20000000000 */
[----:B------:R0:W-:Y:S01]  /*19e0*/  STL [R1+0x2c], R2 ;  /* 0x00002c0201007387 */ /* 0x0001e20000100800 */
[----:B------:R-:W-:Y:S01]  /*19f0*/  IABS R62, R7 ;  /* 0x00000007003e7213 */ /* 0x000fe20000000000 */
[----:B-1----:R-:W-:-:S02]  /*1a00*/  VIADD R6, R0, 0x2a ;  /* 0x0000002a00067836 */ /* 0x002fc40000000000 */
[----:B------:R1:W-:Y:S01]  /*1a10*/  STL [R1+0x1118], R10 ;  /* 0x0011180a01007387 */ /* 0x0003e20000100800 */
[----:B--2---:R-:W-:Y:S02]  /*1a20*/  VIADD R4, R0, 0x2b ;  /* 0x0000002b00047836 */ /* 0x004fe40000000000 */
[----:B------:R-:W-:Y:S01]  /*1a30*/  IABS R80, R6 ;  /* 0x0000000600507213 */ /* 0x000fe20000000000 */
[----:B------:R2:W-:Y:S02]  /*1a40*/  STL [R1+0x1124], R11 ;  /* 0x0011240b01007387 */ /* 0x0005e40000100800 */
[----:B0-----:R-:W-:Y:S02]  /*1a50*/  IABS R2, R4 ;  /* 0x0000000400027213 */ /* 0x001fe40000000000 */
[----:B------:R0:W-:Y:S01]  /*1a60*/  STL [R1+0x1120], R7 ;  /* 0x0011200701007387 */ /* 0x0001e20000100800 */
[----:B------:R-:W-:Y:S01]  /*1a70*/  IMAD.HI.U32 R5, R9, R80, RZ ;  /* 0x0000005009057227 */ /* 0x000fe200078e00ff */
[----:B-1----:R-:W-:-:S02]  /*1a80*/  IABS R10, R10 ;  /* 0x0000000a000a7213 */ /* 0x002fc40000000000 */
[----:B------:R1:W-:Y:S01]  /*1a90*/  STL [R1+0x116c], R6 ;  /* 0x00116c0601007387 */ /* 0x0003e20000100800 */
[----:B------:R-:W-:Y:S02]  /*1aa0*/  IMAD.MOV R5, RZ, RZ, -R5 ;  /* 0x000000ffff057224 */ /* 0x000fe400078e0a05 */
[C---:B--2---:R-:W-:Y:S01]  /*1ab0*/  IMAD.HI.U32 R11, R9.reuse, R10, RZ ;  /* 0x0000000a090b7227 */ /* 0x044fe200078e00ff */
[----:B------:R2:W-:Y:S03]  /*1ac0*/  STL [R1+0x1168], R4 ;  /* 0x0011680401007387 */ /* 0x0005e60000100800 */
[----:B------:R-:W-:Y:S02]  /*1ad0*/  IMAD.MOV R11, RZ, RZ, -R11 ;  /* 0x000000ffff0b7224 */ /* 0x000fe400078e0a0b */
[----:B0-----:R-:W-:-:S04]  /*1ae0*/  IMAD.HI.U32 R7, R9, R63, RZ ;  /* 0x0000003f09077227 */ /* 0x001fc800078e00ff */
[----:B-1----:R-:W-:-:S04]  /*1af0*/  IMAD.HI.U32 R6, R9, R62, RZ ;  /* 0x0000003e09067227 */ /* 0x002fc800078e00ff */
[----:B--2---:R-:W-:-:S04]  /*1b00*/  IMAD.HI.U32 R4, R9, R2, RZ ;  /* 0x0000000209047227 */ /* 0x004fc800078e00ff */
[----:B------:R-:W-:Y:S02]  /*1b10*/  IMAD.MOV R4, RZ, RZ, -R4 ;  /* 0x000000ffff047224 */ /* 0x000fe400078e0a04 */
[C---:B------:R-:W-:Y:S02]  /*1b20*/  IMAD R10, R8.reuse, R11, R10 ;  /* 0x0000000b080a7224 */ /* 0x040fe400078e020a */
[----:B------:R-:W-:Y:S02]  /*1b30*/  IMAD.MOV R6, RZ, RZ, -R6 ;  /* 0x000000ffff067224 */ /* 0x000fe400078e0a06 */
[----:B------:R-:W-:Y:S01]  /*1b40*/  IMAD.MOV R7, RZ, RZ, -R7 ;  /* 0x000000ffff077224 */ /* 0x000fe200078e0a07 */
[----:B------:R0:W-:Y:S01]  /*1b50*/  STL [R1+0x30], R10 ;  /* 0x0000300a01007387 */ /* 0x0001e20000100800 */
[----:B------:R-:W-:Y:S02]  /*1b60*/  IMAD R2, R8, R4, R2 ;  /* 0x0000000408027224 */ /* 0x000fe400078e0202 */
[----:B------:R-:W-:-:S02]  /*1b70*/  VIADD R11, R0, 0x2c ;  /* 0x0000002c000b7836 */ /* 0x000fc40000000000 */
[----:B------:R-:W-:Y:S01]  /*1b80*/  IMAD R62, R8, R6, R62 ;  /* 0x00000006083e7224 */ /* 0x000fe200078e023e */
[----:B------:R-:W-:Y:S01]  /*1b90*/  STL [R1+0x34], R2 ;  /* 0x0000340201007387 */ /* 0x000fe20000100800 */
[----:B------:R-:W-:Y:S01]  /*1ba0*/  VIADD R6, R0, 0x2e ;  /* 0x0000002e00067836 */ /* 0x000fe20000000000 */
[----:B------:R-:W-:Y:S01]  /*1bb0*/  IABS R12, R11 ;  /* 0x0000000b000c7213 */ /* 0x000fe20000000000 */
[----:B------:R-:W-:Y:S01]  /*1bc0*/  IMAD R63, R8, R7, R63 ;  /* 0x00000007083f7224 */ /* 0x000fe200078e023f */
[----:B------:R-:W-:Y:S01]  /*1bd0*/  STL [R1+0x1104], R11 ;  /* 0x0011040b01007387 */ /* 0x000fe20000100800 */
[C---:B0-----:R-:W-:Y:S02]  /*1be0*/  VIADD R10, R0.reuse, 0x2d ;  /* 0x0000002d000a7836 */ /* 0x041fe40000000000 */
[----:B------:R-:W-:Y:S02]  /*1bf0*/  VIADD R7, R0, 0x2f ;  /* 0x0000002f00077836 */ /* 0x000fe40000000000 */
[----:B------:R-:W-:Y:S01]  /*1c00*/  IMAD R80, R8, R5, R80 ;  /* 0x0000000508507224 */ /* 0x000fe200078e0250 */
[----:B------:R0:W-:Y:S01]  /*1c10*/  STL [R1+0x1100], R10 ;  /* 0x0011000a01007387 */ /* 0x0001e20000100800 */
[----:B------:R-:W-:Y:S01]  /*1c20*/  VIADD R5, R0, 0x30 ;  /* 0x0000003000057836 */ /* 0x000fe20000000000 */
[----:B------:R-:W-:Y:S01]  /*1c30*/  IABS R4, R7 ;  /* 0x0000000700047213 */ /* 0x000fe20000000000 */
[----:B------:R-:W-:Y:S01]  /*1c40*/  IMAD.HI.U32 R13, R9, R12, RZ ;  /* 0x0000000c090d7227 */ /* 0x000fe200078e00ff */
[----:B------:R1:W-:Y:S02]  /*1c50*/  STL [R1+0x110c], R6 ;  /* 0x00110c0601007387 */ /* 0x0003e40000100800 */
[----:B------:R-:W-:Y:S01]  /*1c60*/  IABS R61, R5 ;  /* 0x00000005003d7213 */ /* 0x000fe20000000000 */
[----:B------:R-:W-:Y:S01]  /*1c70*/  IMAD.MOV R13, RZ, RZ, -R13 ;  /* 0x000000ffff0d7224 */ /* 0x000fe200078e0a0d */
[----:B------:R2:W-:Y:S01]  /*1c80*/  STL [R1+0x1108], R7 ;  /* 0x0011080701007387 */ /* 0x0005e20000100800 */
[----:B0-----:R-:W-:-:S02]  /*1c90*/  IABS R10, R10 ;  /* 0x0000000a000a7213 */ /* 0x001fc40000000000 */
[----:B------:R-:W-:Y:S01]  /*1ca0*/  IMAD R12, R8, R13, R12 ;  /* 0x0000000d080c7224 */ /* 0x000fe200078e020c */
[----:B------:R0:W-:Y:S01]  /*1cb0*/  STL [R1+0x1114], R5 ;  /* 0x0011140501007387 */ /* 0x0001e20000100800 */
[C---:B------:R-:W-:Y:S01]  /*1cc0*/  IMAD.HI.U32 R2, R9.reuse, R61, RZ ;  /* 0x0000003d09027227 */ /* 0x040fe200078e00ff */
[----:B-1----:R-:W-:Y:S02]  /*1cd0*/  IABS R6, R6 ;  /* 0x0000000600067213 */ /* 0x002fe40000000000 */
[----:B------:R1:W-:Y:S01]  /*1ce0*/  STL [R1+0x38], R12 ;  /* 0x0000380c01007387 */ /* 0x0003e20000100800 */
[----:B------:R-:W-:-:S04]  /*1cf0*/  IMAD.HI.U32 R11, R9, R10, RZ ;  /* 0x0000000a090b7227 */ /* 0x000fc800078e00ff */
        /* <DEDUP_REMOVED lines=9> */
[----:B-1----:R-:W-:-:S02]  /*1d90*/  VIADD R12, R0, 0x31 ;  /* 0x00000031000c7836 */ /* 0x002fc40000000000 */
[C---:B------:R-:W-:Y:S01]  /*1da0*/  VIADD R11, R0.reuse, 0x32 ;  /* 0x00000032000b7836 */ /* 0x040fe20000000000 */
[----:B------:R1:W-:Y:S01]  /*1db0*/  STL [R1+0x44], R6 ;  /* 0x0000440601007387 */ /* 0x0003e20000100800 */
[C---:B------:R-:W-:Y:S01]  /*1dc0*/  VIADD R7, R0.reuse, 0x33 ;  /* 0x0000003300077836 */ /* 0x040fe20000000000 */
[----:B------:R-:W-:Y:S01]  /*1dd0*/  IABS R60, R12 ;  /* 0x0000000c003c7213 */ /* 0x000fe20000000000 */
[----:B------:R-:W-:Y:S01]  /*1de0*/  IMAD.MOV R2, RZ, RZ, -R2 ;  /* 0x000000ffff027224 */ /* 0x000fe200078e0a02 */
[----:B------:R-:W-:Y:S01]  /*1df0*/  STL [R1+0x40], R4 ;  /* 0x0000400401007387 */ /* 0x000fe20000100800 */
[----:B------:R-:W-:Y:S01]  /*1e00*/  IABS R81, R11 ;  /* 0x0000000b00517213 */ /* 0x000fe20000000000 */
[----:B0-----:R-:W-:Y:S02]  /*1e10*/  VIADD R10, R0, 0x34 ;  /* 0x00000034000a7836 */ /* 0x001fe40000000000 */
[----:B------:R0:W-:Y:S01]  /*1e20*/  STL [R1+0x10a0], R12 ;  /* 0x0010a00c01007387 */ /* 0x0001e20000100800 */
[----:B------:R-:W-:-:S02]  /*1e30*/  IMAD R61, R8, R2, R61 ;  /* 0x00000002083d7224 */ /* 0x000fc400078e023d */
[----:B-1----:R-:W-:Y:S01]  /*1e40*/  VIADD R6, R0, 0x35 ;  /* 0x0000003500067836 */ /* 0x002fe20000000000 */
[----:B------:R1:W-:Y:S01]  /*1e50*/  STL [R1+0x10a8], R11 ;  /* 0x0010a80b01007387 */ /* 0x0003e20000100800 */
[----:B------:R-:W-:-:S03]  /*1e60*/  IABS R5, R10 ;  /* 0x0000000a00057213 */ /* 0x000fc60000000000 */
[----:B------:R2:W-:Y:S01]  /*1e70*/  STL [R1+0x10a4], R7 ;  /* 0x0010a40701007387 */ /* 0x0005e20000100800 */
[----:B------:R-:W-:Y:S01]  /*1e80*/  IABS R2, R6 ;  /* 0x0000000600027213 */ /* 0x000fe20000000000 */
[C---:B0-----:R-:W-:Y:S02]  /*1e90*/  IMAD.HI.U32 R12, R9.reuse, R60, RZ ;  /* 0x0000003c090c7227 */ /* 0x041fe400078e00ff */
[----:B------:R0:W-:Y:S02]  /*1ea0*/  STL [R1+0x10b8], R10 ;  /* 0x0010b80a01007387 */ /* 0x0001e40000100800 */
[C---:B-1----:R-:W-:Y:S02]  /*1eb0*/  IMAD.HI.U32 R11, R9.reuse, R81, RZ ;  /* 0x00000051090b7227 */ /* 0x042fe400078e00ff */
[----:B------:R1:W-:Y:S01]  /*1ec0*/  STL [R1+0x10b4], R6 ;  /* 0x0010b40601007387 */ /* 0x0003e20000100800 */
[----:B--2---:R-:W-:Y:S01]  /*1ed0*/  IABS R7, R7 ;  /* 0x0000000700077213 */ /* 0x004fe20000000000 */
[----:B------:R-:W-:-:S04]  /*1ee0*/  IMAD.HI.U32 R4, R9, R2, RZ ;  /* 0x0000000209047227 */ /* 0x000fc800078e00ff */
[----:B0-----:R-:W-:-:S04]  /*1ef0*/  IMAD.HI.U32 R10, R9, R7, RZ ;  /* 0x00000007090a7227 */ /* 0x001fc800078e00ff */
[----:B-1----:R-:W-:-:S04]  /*1f00*/  IMAD.HI.U32 R6, R9, R5, RZ ;  /* 0x0000000509067227 */ /* 0x002fc800078e00ff */
[----:B------:R-:W-:Y:S02]  /*1f10*/  IMAD.MOV R10, RZ, RZ, -R10 ;  /* 0x000000ffff0a7224 */ /* 0x000fe400078e0a0a */
[----:B------:R-:W-:Y:S02]  /*1f20*/  IMAD.MOV R6, RZ, RZ, -R6 ;  /* 0x000000ffff067224 */ /* 0x000fe400078e0a06 */
[----:B------:R-:W-:Y:S02]  /*1f30*/  IMAD.MOV R11, RZ, RZ, -R11 ;  /* 0x000000ffff0b7224 */ /* 0x000fe400078e0a0b */
[----:B------:R-:W-:Y:S02]  /*1f40*/  IMAD.MOV R4, RZ, RZ, -R4 ;  /* 0x000000ffff047224 */ /* 0x000fe400078e0a04 */
[C---:B------:R-:W-:Y:S02]  /*1f50*/  IMAD R7, R8.reuse, R10, R7 ;  /* 0x0000000a08077224 */ /* 0x040fe400078e0207 */
[----:B------:R-:W-:-:S02]  /*1f60*/  IMAD R5, R8, R6, R5 ;  /* 0x0000000608057224 */ /* 0x000fc400078e0205 */
[C---:B------:R-:W-:Y:S01]  /*1f70*/  IMAD R81, R8.reuse, R11, R81 ;  /* 0x0000000b08517224 */ /* 0x040fe200078e0251 */
[----:B------:R0:W-:Y:S01]  /*1f80*/  STL [R1+0x48], R7 ;  /* 0x0000480701007387 */ /* 0x0001e20000100800 */
[----:B------:R-:W-:Y:S02]  /*1f90*/  IMAD R2, R8, R4, R2 ;  /* 0x0000000408027224 */ /* 0x000fe400078e0202 */
[C---:B------:R-:W-:Y:S01]  /*1fa0*/  VIADD R11, R0.reuse, 0x36 ;  /* 0x00000036000b7836 */ /* 0x040fe20000000000 */
[----:B------:R1:W-:Y:S01]  /*1fb0*/  STL [R1+0x4c], R5 ;  /* 0x00004c0501007387 */ /* 0x0003e20000100800 */
[----:B------:R-:W-:Y:S02]  /*1fc0*/  IMAD.MOV R12, RZ, RZ, -R12 ;  /* 0x000000ffff0c7224 */ /* 0x000fe400078e0a0c */
[----:B------:R-:W-:Y:S01]  /*1fd0*/  VIADD R10, R0, 0x38 ;  /* 0x00000038000a7836 */ /* 0x000fe20000000000 */
[----:B------:R2:W-:Y:S01]  /*1fe0*/  STL [R1+0x60], R2 ;  /* 0x0000600201007387 */ /* 0x0005e20000100800 */
[----:B------:R-:W-:-:S02]  /*1ff0*/  IMAD R60, R8, R12, R60 ;  /* 0x0000000c083c7224 */ /* 0x000fc400078e023c */
[C---:B0-----:R-:W-:Y:S01]  /*2000*/  VIADD R7, R0.reuse, 0x37 ;  /* 0x0000003700077836 */ /* 0x041fe20000000000 */
[----:B------:R0:W-:Y:S01]  /*2010*/  STL [R1+0x1050], R11 ;  /* 0x0010500b01007387 */ /* 0x0001e20000100800 */
[C---:B------:R-:W-:Y:S01]  /*2020*/  VIADD R6, R0.reuse, 0x39 ;  /* 0x0000003900067836 */ /* 0x040fe20000000000 */
[----:B------:R-:W-:Y:S01]  /*2030*/  IABS R59, R10 ;  /* 0x0000000a003b7213 */ /* 0x000fe20000000000 */
[----:B-1----:R-:W-:Y:S01]  /*2040*/  VIADD R5, R0, 0x3a ;  /* 0x0000003a00057836 */ /* 0x002fe20000000000 */
[----:B------:R1:W-:Y:S02]  /*2050*/  STL [R1+0x104c], R7 ;  /* 0x00104c0701007387 */ /* 0x0003e40000100800 */
[----:B------:R-:W-:Y:S02]  /*2060*/  IABS R58, R6 ;  /* 0x00000006003a7213 */ /* 0x000fe40000000000 */
[----:B--2---:R-:W-:Y:S01]  /*2070*/  IABS R2, R5 ;  /* 0x0000000500027213 */ /* 0x004fe20000000000 */
[----:B------:R2:W-:Y:S01]  /*2080*/  STL [R1+0x1078], R10 ;  /* 0x0010780a01007387 */ /* 0x0005e20000100800 */
[----:B0-----:R-:W-:-:S03]  /*2090*/  IABS R11, R11 ;  /* 0x0000000b000b7213 */ /* 0x001fc60000000000 */
[C---:B------:R-:W-:Y:S01]  /*20a0*/  IMAD.HI.U32 R4, R9.reuse, R2, RZ ;  /* 0x0000000209047227 */ /* 0x040fe200078e00ff */
[----:B-1----:R-:W-:Y:S01]  /*20b0*/  IABS R7, R7 ;  /* 0x0000000700077213 */ /* 0x002fe20000000000 */
[----:B------:R-:W-:Y:S02]  /*20c0*/  STL [R1+0x1074], R6 ;  /* 0x0010740601007387 */ /* 0x000fe40000100800 */
[C---:B------:R-:W-:Y:S02]  /*20d0*/  IMAD.HI.U32 R12, R9.reuse, R11, RZ ;  /* 0x0000000b090c7227 */ /* 0x040fe400078e00ff */
[----:B------:R0:W-:Y:S02]  /*20e0*/  STL [R1+0x1098], R5 ;  /* 0x0010980501007387 */ /* 0x0001e40000100800 */
[----:B--2---:R-:W-:-:S04]  /*20f0*/  IMAD.HI.U32 R10, R9, R7, RZ ;  /* 0x00000007090a7227 */ /* 0x004fc800078e00ff */
[----:B------:R-:W-:Y:S02]  /*2100*/  IMAD.MOV R12, RZ, RZ, -R12 ;  /* 0x000000ffff0c7224 */ /* 0x000fe400078e0a0c */
[----:B------:R-:W-:Y:S02]  /*2110*/  IMAD.MOV R10, RZ, RZ, -R10 ;  /* 0x000000ffff0a7224 */ /* 0x000fe400078e0a0a */
[----:B------:R-:W-:Y:S02]  /*2120*/  IMAD R11, R8, R12, R11 ;  /* 0x0000000c080b7224 */ /* 0x000fe400078e020b */
[----:B0-----:R-:W-:-:S03]  /*2130*/  IMAD.HI.U32 R5, R9, R58, RZ ;  /* 0x0000003a09057227 */ /* 0x001fc600078e00ff */
[----:B------:R0:W-:Y:S01]  /*2140*/  STL [R1+0x64], R11 ;  /* 0x0000640b01007387 */ /* 0x0001e20000100800 */
[----:B------:R-:W-:Y:S02]  /*2150*/  IMAD.MOV R4, RZ, RZ, -R4 ;  /* 0x000000ffff047224 */ /* 0x000fe400078e0a04 */
[----:B------:R-:W-:Y:S02]  /*2160*/  IMAD R7, R8, R10, R7 ;  /* 0x0000000a08077224 */ /* 0x000fe400078e0207 */
[----:B------:R-:W-:-:S03]  /*2170*/  IMAD.HI.U32 R6, R9, R59, RZ ;  /* 0x0000003b09067227 */ /* 0x000fc600078e00ff */
[----:B------:R1:W-:Y:S01]  /*2180*/  STL [R1+0x88], R7 ;  /* 0x0000880701007387 */ /* 0x0003e20000100800 */
[----:B------:R-:W-:Y:S02]  /*2190*/  IMAD.MOV R5, RZ, RZ, -R5 ;  /* 0x000000ffff057224 */ /* 0x000fe400078e0a05 */
[----:B------:R-:W-:Y:S02]  /*21a0*/  IMAD R2, R8, R4, R2 ;  /* 0x0000000408027224 */ /* 0x000fe400078e0202 */
[C---:B0-----:R-:W-:Y:S02]  /*21b0*/  VIADD R11, R0.reuse, 0x3b ;  /* 0x0000003b000b7836 */ /* 0x041fe40000000000 */
[----:B------:R-:W-:Y:S01]  /*21c0*/  IMAD.MOV R6, RZ, RZ, -R6 ;  /* 0x000000ffff067224 */ /* 0x000fe200078e0a06 */
[----:B------:R-:W-:Y:S01]  /*21d0*/  STL [R1+0xa0], R2 ;  /* 0x0000a00201007387 */ /* 0x000fe20000100800 */
[C---:B------:R-:W-:Y:S01]  /*21e0*/  VIADD R10, R0.reuse, 0x3c ;  /* 0x0000003c000a7836 */ /* 0x040fe20000000000 */
[----:B------:R-:W-:Y:S01]  /*21f0*/  IABS R13, R11 ;  /* 0x0000000b000d7213 */ /* 0x000fe20000000000 */
[----:B-1----:R-:W-:Y:S01]  /*2200*/  VIADD R7, R0, 0x3d ;  /* 0x0000003d00077836 */ /* 0x002fe20000000000 */
[----:B------:R0:W-:Y:S01]  /*2210*/  STL [R1+0x1010], R11 ;  /* 0x0010100b01007387 */ /* 0x0001e20000100800 */
[----:B------:R-:W-:-:S02]  /*2220*/  IMAD R58, R8, R5, R58 ;  /* 0x00000005083a7224 */ /* 0x000fc400078e023a */
[----:B------:R-:W-:Y:S01]  /*2230*/  VIADD R5, R0, 0x3e ;  /* 0x0000003e00057836 */ /* 0x000fe20000000000 */
[----:B------:R-:W-:Y:S01]  /*2240*/  STL [R1+0x1018], R10 ;  /* 0x0010180a01007387 */ /* 0x000fe20000100800 */
[----:B------:R-:W-:Y:S02]  /*2250*/  IMAD R59, R8, R6, R59 ;  /* 0x00000006083b7224 */ /* 0x000fe400078e023b */
[----:B------:R-:W-:Y:S01]  /*2260*/  VIADD R6, R0, 0x3f ;  /* 0x0000003f00067836 */ /* 0x000fe20000000000 */
[----:B------:R1:W-:Y:S01]  /*2270*/  STL [R1+0x1014], R7 ;  /* 0x0010140701007387 */ /* 0x0003e20000100800 */
[----:B------:R-:W-:Y:S01]  /*2280*/  IMAD.HI.U32 R14, R9, R13, RZ ;  /* 0x0000000d090e7227 */ /* 0x000fe200078e00ff */
[----:B0-----:R-:W-:Y:S02]  /*2290*/  IABS R11, R10 ;  /* 0x0000000a000b7213 */ /* 0x001fe40000000000 */
[----:B------:R0:W-:Y:S01]  /*22a0*/  STL [R1+0x1020], R5 ;  /* 0x0010200501007387 */ /* 0x0001e20000100800 */
[----:B------:R-:W-:Y:S01]  /*22b0*/  IABS R2, R6 ;  /* 0x0000000600027213 */ /* 0x000fe20000000000 */
[----:B------:R-:W-:-:S02]  /*22c0*/  IMAD.MOV R14, RZ, RZ, -R14 ;  /* 0x000000ffff0e7224 */ /* 0x000fc400078e0a0e */
[C---:B------:R-:W-:Y:S01]  /*22d0*/  IMAD.HI.U32 R12, R9.reuse, R11, RZ ;  /* 0x0000000b090c7227 */ /* 0x040fe200078e00ff */
[----:B------:R2:W-:Y:S01]  /*22e0*/  STL [R1+0x101c], R6 ;  /* 0x00101c0601007387 */ /* 0x0005e20000100800 */
[----:B-1----:R-:W-:Y:S02]  /*22f0*/  IABS R7, R7 ;  /* 0x0000000700077213 */ /* 0x002fe40000000000 */
[----:B------:R-:W-:Y:S01]  /*2300*/  IMAD.MOV R12, RZ, RZ, -R12 ;  /* 0x000000ffff0c7224 */ /* 0x000fe200078e0a0c */
[----:B0-----:R-:W-:Y:S02]  /*2310*/  IABS R5, R5 ;  /* 0x0000000500057213 */ /* 0x001fe40000000000 */
[----:B------:R-:W-:-:S04]  /*2320*/  IMAD.HI.U32 R10, R9, R7, RZ ;  /* 0x00000007090a7227 */ /* 0x000fc800078e00ff */
[----:B--2---:R-:W-:-:S04]  /*2330*/  IMAD.HI.U32 R6, R9, R5, RZ ;  /* 0x0000000509067227 */ /* 0x004fc800078e00ff */
[----:B------:R-:W-:-:S04]  /*2340*/  IMAD.HI.U32 R4, R9, R2, RZ ;  /* 0x0000000209047227 */ /* 0x000fc800078e00ff */
[----:B------:R-:W-:Y:S02]  /*2350*/  IMAD.MOV R10, RZ, RZ, -R10 ;  /* 0x000000ffff0a7224 */ /* 0x000fe400078e0a0a */
[C---:B------:R-:W-:Y:S02]  /*2360*/  IMAD R13, R8.reuse, R14, R13 ;  /* 0x0000000e080d7224 */ /* 0x040fe400078e020d */
[----:B------:R-:W-:Y:S02]  /*2370*/  IMAD.MOV R6, RZ, RZ, -R6 ;  /* 0x000000ffff067224 */ /* 0x000fe400078e0a06 */
[C---:B------:R-:W-:Y:S01]  /*2380*/  IMAD R11, R8.reuse, R12, R11 ;  /* 0x0000000c080b7224 */ /* 0x040fe200078e020b */
[----:B------:R0:W-:Y:S01]  /*2390*/  STL [R1+0xb0], R13 ;  /* 0x0000b00d01007387 */ /* 0x0001e20000100800 */
[----:B------:R-:W-:Y:S02]  /*23a0*/  IMAD.MOV R4, RZ, RZ, -R4 ;  /* 0x000000ffff047224 */ /* 0x000fe400078e0a04 */
[C---:B------:R-:W-:Y:S01]  /*23b0*/  IMAD R7, R8.reuse, R10, R7 ;  /* 0x0000000a08077224 */ /* 0x040fe200078e0207 */
[----:B------:R1:W-:Y:S01]  /*23c0*/  STL [R1+0xc0], R11 ;  /* 0x0000c00b01007387 */ /* 0x0003e20000100800 */
[----:B------:R-:W-:-:S02]  /*23d0*/  IMAD R5, R8, R6, R5 ;  /* 0x0000000608057224 */ /* 0x000fc400078e0205 */
[----:B------:R-:W-:Y:S01]  /*23e0*/  IMAD R2, R8, R4, R2 ;  /* 0x0000000408027224 */ /* 0x000fe200078e0202 */
[----:B------:R2:W-:Y:S01]  /*23f0*/  STL [R1+0xe0], R7 ;  /* 0x0000e00701007387 */ /* 0x0005e20000100800 */
[C---:B------:R-:W-:Y:S02]  /*2400*/  VIADD R10, R0.reuse, 0x41 ;  /* 0x00000041000a7836 */ /* 0x040fe40000000000 */
[C---:B------:R-:W-:Y:S01]  /*2410*/  VIADD R6, R0.reuse, 0x44 ;  /* 0x0000004400067836 */ /* 0x040fe20000000000 */
[----:B------:R4:W-:Y:S01]  /*2420*/  STL [R1+0xe8], R5 ;  /* 0x0000e80501007387 */ /* 0x0009e20000100800 */
[C---:B0-----:R-:W-:Y:S01]  /*2430*/  VIADD R13, R0.reuse, 0x4a ;  /* 0x0000004a000d7836 */ /* 0x041fe20000000000 */
[----:B------:R-:W-:Y:S01]  /*2440*/  IABS R56, R10 ;  /* 0x0000000a00387213 */ /* 0x000fe20000000000 */
[C---:B-1----:R-:W-:Y:S01]  /*2450*/  VIADD R11, R0.reuse, 0x40 ;  /* 0x00000040000b7836 */ /* 0x042fe20000000000 */
[----:B------:R0:W-:Y:S01]  /*2460*/  STL [R1+0x114], R2 ;  /* 0x0001140201007387 */ /* 0x0001e20000100800 */
[----:B--2---:R-:W-:-:S03]  /*2470*/  VIADD R7, R0, 0x42 ;  /* 0x0000004200077836 */ /* 0x004fc60000000000 */
[----:B------:R1:W-:Y:S01]  /*2480*/  STL [R1+0xfd8], R11 ;  /* 0x000fd80b01007387 */ /* 0x0003e20000100800 */
[----:B------:R-:W-:Y:S01]  /*2490*/  IABS R57, R11 ;  /* 0x0000000b00397213 */ /* 0x000fe20000000000 */
[----:B----4-:R-:W-:Y:S02]  /*24a0*/  VIADD R5, R0, 0x43 ;  /* 0x0000004300057836 */ /* 0x010fe40000000000 */
[----:B------:R-:W-:Y:S01]  /*24b0*/  STL [R1+0xfdc], R10 ;  /* 0x000fdc0a01007387 */ /* 0x000fe20000100800 */
[----:B0-----:R-:W-:Y:S01]  /*24c0*/  IABS R2, R6 ;  /* 0x0000000600027213 */ /* 0x001fe20000000000 */
[C---:B------:R-:W-:Y:S02]  /*24d0*/  IMAD.HI.U32 R12, R9.reuse, R57, RZ ;  /* 0x00000039090c7227 */ /* 0x040fe400078e00ff */
[----:B------:R0:W-:Y:S02]  /*24e0*/  STL [R1+0xff0], R7 ;  /* 0x000ff00701007387 */ /* 0x0001e40000100800 */
[----:B-1----:R-:W-:-:S02]  /*24f0*/  IMAD.HI.U32 R11, R9, R56, RZ ;  /* 0x00000038090b7227 */ /* 0x002fc400078e00ff */
[----:B------:R1:W-:Y:S02]  /*2500*/  STL [R1+0xff8], R5 ;  /* 0x000ff80501007387 */ /* 0x0003e40000100800 */
[C---:B------:R-:W-:Y:S02]  /*2510*/  IMAD.HI.U32 R4, R9.reuse, R2, RZ ;  /* 0x0000000209047227 */ /* 0x040fe400078e00ff */
[----:B------:R2:W-:Y:S01]  /*2520*/  STL [R1+0x1048], R6 ;  /* 0x0010480601007387 */ /* 0x0005e20000100800 */
[----:B0-----:R-:W-:Y:S01]  /*2530*/  IABS R7, R7 ;  /* 0x0000000700077213 */ /* 0x001fe20000000000 */
[----:B------:R-:W-:Y:S02]  /*2540*/  IMAD.MOV R11, RZ, RZ, -R11 ;  /* 0x000000ffff0b7224 */ /* 0x000fe400078e0a0b */
[----:B------:R-:W-:Y:S01]  /*2550*/  IMAD.MOV R4, RZ, RZ, -R4 ;  /* 0x000000ffff047224 */ /* 0x000fe200078e0a04 */
[----:B-1----:R-:W-:Y:S01]  /*2560*/  IABS R5, R5 ;  /* 0x0000000500057213 */ /* 0x002fe20000000000 */
[----:B------:R-:W-:-:S04]  /*2570*/  IMAD.HI.U32 R10, R9, R7, RZ ;  /* 0x00000007090a7227 */ /* 0x000fc800078e00ff */
[----:B--2---:R-:W-:-:S04]  /*2580*/  IMAD.HI.U32 R6, R9, R5, RZ ;  /* 0x0000000509067227 */ /* 0x004fc800078e00ff */
[----:B------:R-:W-:Y:S02]  /*2590*/  IMAD.MOV R10, RZ, RZ, -R10 ;  /* 0x000000ffff0a7224 */ /* 0x000fe400078e0a0a */
[----:B------:R-:W-:Y:S02]  /*25a0*/  IMAD.MOV R6, RZ, RZ, -R6 ;  /* 0x000000ffff067224 */ /* 0x000fe400078e0a06 */
[C---:B------:R-:W-:Y:S02]  /*25b0*/  IMAD R7, R8.reuse, R10, R7 ;  /* 0x0000000a08077224 */ /* 0x040fe400078e0207 */
[C---:B------:R-:W-:Y:S02]  /*25c0*/  IMAD R5, R8.reuse, R6, R5 ;  /* 0x0000000608057224 */ /* 0x040fe400078e0205 */
[C---:B------:R-:W-:Y:S01]  /*25d0*/  IMAD R56, R8.reuse, R11, R56 ;  /* 0x0000000b08387224 */ /* 0x040fe200078e0238 */
[----:B------:R0:W-:Y:S01]  /*25e0*/  STL [R1+0x11c], R7 ;  /* 0x00011c0701007387 */ /* 0x0001e20000100800 */
[----:B------:R-:W-:-:S02]  /*25f0*/  IMAD R2, R8, R4, R2 ;  /* 0x0000000408027224 */ /* 0x000fc400078e0202 */
[C---:B------:R-:W-:Y:S01]  /*2600*/  VIADD R11, R0.reuse, 0x45 ;  /* 0x00000045000b7836 */ /* 0x040fe20000000000 */
[----:B------:R1:W-:Y:S01]  /*2610*/  STL [R1+0x134], R5 ;  /* 0x0001340501007387 */ /* 0x0003e20000100800 */
[----:B------:R-:W-:Y:S02]  /*2620*/  IMAD.MOV R12, RZ, RZ, -R12 ;  /* 0x000000ffff0c7224 */ /* 0x000fe400078e0a0c */
[C---:B------:R-:W-:Y:S01]  /*2630*/  VIADD R10, R0.reuse, 0x48 ;  /* 0x00000048000a7836 */ /* 0x040fe20000000000 */
[----:B------:R-:W-:Y:S01]  /*2640*/  STL [R1+0x144], R2 ;  /* 0x0001440201007387 */ /* 0x000fe20000100800 */
[C---:B------:R-:W-:Y:S02]  /*2650*/  VIADD R6, R0.reuse, 0x49 ;  /* 0x0000004900067836 */ /* 0x040fe40000000000 */
[----:B0-----:R-:W-:Y:S01]  /*2660*/  VIADD R7, R0, 0x46 ;  /* 0x0000004600077836 */ /* 0x001fe20000000000 */
[----:B------:R0:W-:Y:S01]  /*2670*/  STL [R1+0xfec], R11 ;  /* 0x000fec0b01007387 */ /* 0x0001e20000100800 */
[----:B------:R-:W-:Y:S01]  /*2680*/  IMAD R57, R8, R12, R57 ;  /* 0x0000000c08397224 */ /* 0x000fe200078e0239 */
[----:B------:R-:W-:Y:S01]  /*2690*/  IABS R55, R10 ;  /* 0x0000000a00377213 */ /* 0x000fe20000000000 */
[----:B-1----:R-:W-:Y:S01]  /*26a0*/  VIADD R5, R0, 0x47 ;  /* 0x0000004700057836 */ /* 0x002fe20000000000 */
[----:B------:R1:W-:Y:S01]  /*26b0*/  STL [R1+0xffc], R7 ;  /* 0x000ffc0701007387 */ /* 0x0003e20000100800 */
[----:B------:R-:W-:-:S02]  /*26c0*/  IABS R54, R6 ;  /* 0x0000000600367213 */ /* 0x000fc40000000000 */
[C---:B------:R-:W-:Y:S01]  /*26d0*/  IMAD.HI.U32 R4, R9.reuse, R55, RZ ;  /* 0x0000003709047227 */ /* 0x040fe200078e00ff */
[----:B------:R2:W-:Y:S01]  /*26e0*/  STL [R1+0x1004], R5 ;  /* 0x0010040501007387 */ /* 0x0005e20000100800 */
[----:B0-----:R-:W-:Y:S02]  /*26f0*/  IABS R11, R11 ;  /* 0x0000000b000b7213 */ /* 0x001fe40000000000 */
[C---:B------:R-:W-:Y:S01]  /*2700*/  IMAD.HI.U32 R2, R9.reuse, R54, RZ ;  /* 0x0000003609027227 */ /* 0x040fe200078e00ff */
[----:B------:R0:W-:Y:S01]  /*2710*/  STL [R1+0x100c], R10 ;  /* 0x00100c0a01007387 */ /* 0x0001e20000100800 */
[----:B-1----:R-:W-:Y:S02]  /*2720*/  IABS R7, R7 ;  /* 0x0000000700077213 */ /* 0x002fe40000000000 */
[----:B------:R-:W-:Y:S01]  /*2730*/  IMAD.HI.U32 R12, R9, R11, RZ ;  /* 0x0000000b090c7227 */ /* 0x000fe200078e00ff */
[----:B------:R1:W-:Y:S01]  /*2740*/  STL [R1+0x102c], R6 ;  /* 0x00102c0601007387 */ /* 0x0003e20000100800 */
[----:B--2---:R-:W-:-:S02]  /*2750*/  IABS R5, R5 ;  /* 0x0000000500057213 */ /* 0x004fc40000000000 */
[----:B------:R-:W-:Y:S02]  /*2760*/  IMAD.MOV R12, RZ, RZ, -R12 ;  /* 0x000000ffff0c7224 */ /* 0x000fe400078e0a0c */
[----:B------:R-:W-:Y:S02]  /*2770*/  IMAD.MOV R2, RZ, RZ, -R2 ;  /* 0x000000ffff027224 */ /* 0x000fe400078e0a02 */
[----:B0-----:R-:W-:-:S04]  /*2780*/  IMAD.HI.U32 R10, R9, R7, RZ ;  /* 0x00000007090a7227 */ /* 0x001fc800078e00ff */
[----:B-1----:R-:W-:-:S04]  /*2790*/  IMAD.HI.U32 R6, R9, R5, RZ ;  /* 0x0000000509067227 */ /* 0x002fc800078e00ff */
[----:B------:R-:W-:Y:S02]  /*27a0*/  IMAD.MOV R10, RZ, RZ, -R10 ;  /* 0x000000ffff0a7224 */ /* 0x000fe400078e0a0a */
[----:B------:R-:W-:Y:S02]  /*27b0*/  IMAD.MOV R6, RZ, RZ, -R6 ;  /* 0x000000ffff067224 */ /* 0x000fe400078e0a06 */
[C---:B------:R-:W-:Y:S02]  /*27c0*/  IMAD R11, R8.reuse, R12, R11 ;  /* 0x0000000c080b7224 */ /* 0x040fe400078e020b */
[C---:B------:R-:W-:Y:S02]  /*27d0*/  IMAD R7, R8.reuse, R10, R7 ;  /* 0x0000000a08077224 */ /* 0x040fe400078e0207 */
[----:B------:R-:W-:Y:S01]  /*27e0*/  IMAD R5, R8, R6, R5 ;  /* 0x0000000608057224 */ /* 0x000fe200078e0205 */
[----:B------:R0:W-:Y:S01]  /*27f0*/  STL [R1+0x168], R11 ;  /* 0x0001680b01007387 */ /* 0x0001e20000100800 */
[----:B------:R-:W-:-:S02]  /*2800*/  VIADD R12, R0, 0x4d ;  /* 0x0000004d000c7836 */ /* 0x000fc40000000000 */
[----:B------:R-:W-:Y:S01]  /*2810*/  VIADD R10, R0, 0x4e ;  /* 0x0000004e000a7836 */ /* 0x000fe20000000000 */
[----:B------:R1:W-:Y:S01]  /*2820*/  STL [R1+0x178], R7 ;  /* 0x0001780701007387 */ /* 0x0003e20000100800 */
[----:B------:R-:W-:Y:S02]  /*2830*/  IMAD R54, R8, R2, R54 ;  /* 0x0000000208367224 */ /* 0x000fe400078e0236 */
[----:B------:R-:W-:Y:S01]  /*2840*/  IMAD.MOV R4, RZ, RZ, -R4 ;  /* 0x000000ffff047224 */ /* 0x000fe200078e0a04 */
[----:B------:R2:W-:Y:S01]  /*2850*/  STL [R1+0x18c], R5 ;  /* 0x00018c0501007387 */ /* 0x0005e20000100800 */
[----:B------:R-:W-:Y:S01]  /*2860*/  IABS R2, R10 ;  /* 0x0000000a00027213 */ /* 0x000fe20000000000 */
[----:B0-----:R-:W-:Y:S02]  /*2870*/  VIADD R11, R0, 0x4b ;  /* 0x0000004b000b7836 */ /* 0x001fe40000000000 */
[----:B------:R0:W-:Y:S01]  /*2880*/  STL [R1+0xfe8], R13 ;  /* 0x000fe80d01007387 */ /* 0x0001e20000100800 */
[----:B------:R-:W-:-:S02]  /*2890*/  IMAD R55, R8, R4, R55 ;  /* 0x0000000408377224 */ /* 0x000fc400078e0237 */
[----:B-1----:R-:W-:Y:S01]  /*28a0*/  VIADD R7, R0, 0x4c ;  /* 0x0000004c00077836 */ /* 0x002fe20000000000 */
[----:B------:R1:W-:Y:S01]  /*28b0*/  STL [R1+0xff4], R11 ;  /* 0x000ff40b01007387 */ /* 0x0003e20000100800 */
[C---:B------:R-:W-:Y:S01]  /*28c0*/  IMAD.HI.U32 R4, R9.reuse, R2, RZ ;  /* 0x0000000209047227 */ /* 0x040fe200078e00ff */
[----:B--2---:R-:W-:Y:S02]  /*28d0*/  IABS R5, R12 ;  /* 0x0000000c00057213 */ /* 0x004fe40000000000 */
[----:B------:R2:W-:Y:S01]  /*28e0*/  STL [R1+0x1044], R7 ;  /* 0x0010440701007387 */ /* 0x0005e20000100800 */
[----:B------:R-:W-:Y:S01]  /*28f0*/  IMAD.MOV R4, RZ, RZ, -R4 ;  /* 0x000000ffff047224 */ /* 0x000fe200078e0a04 */
[----:B0-----:R-:W-:Y:S01]  /*2900*/  IABS R13, R13 ;  /* 0x0000000d000d7213 */ /* 0x001fe20000000000 */
[----:B------:R-:W-:Y:S01]  /*2910*/  IMAD.HI.U32 R6, R9, R5, RZ ;  /* 0x0000000509067227 */ /* 0x000fe200078e00ff */
[----:B------:R0:W-:Y:S01]  /*2920*/  STL [R1+0x1040], R12 ;  /* 0x0010400c01007387 */ /* 0x0001e20000100800 */
[----:B-1----:R-:W-:-:S02]  /*2930*/  IABS R11, R11 ;  /* 0x0000000b000b7213 */ /* 0x002fc40000000000 */
[C---:B------:R-:W-:Y:S01]  /*2940*/  IMAD.HI.U32 R14, R9.reuse, R13, RZ ;  /* 0x0000000d090e7227 */ /* 0x040fe200078e00ff */
[----:B------:R1:W-:Y:S01]  /*2950*/  STL [R1+0x1068], R10 ;  /* 0x0010680a01007387 */ /* 0x0003e20000100800 */
[----:B--2---:R-:W-:Y:S02]  /*2960*/  IABS R7, R7 ;  /* 0x0000000700077213 */ /* 0x004fe40000000000 */
        /* <DEDUP_REMOVED lines=8> */
[C---:B------:R-:W-:Y:S01]  /*29f0*/  IMAD R7, R8.reuse, R10, R7 ;  /* 0x0000000a08077224 */ /* 0x040fe200078e0207 */
[----:B------:R-:W-:Y:S01]  /*2a00*/  STL [R1+0x308], R13 ;  /* 0x0003080d01007387 */ /* 0x000fe20000100800 */
[----:B------:R-:W-:-:S02]  /*2a10*/  IMAD R5, R8, R6, R5 ;  /* 0x0000000608057224 */ /* 0x000fc400078e0205 */
[----:B------:R-:W-:Y:S01]  /*2a20*/  IMAD R2, R8, R4, R2 ;  /* 0x0000000408027224 */ /* 0x000fe200078e0202 */
[----:B------:R0:W-:Y:S01]  /*2a30*/  STL [R1+0x4d0], R11 ;  /* 0x0004d00b01007387 */ /* 0x0001e20000100800 */
[C---:B------:R-:W-:Y:S02]  /*2a40*/  VIADD R10, R0.reuse, 0x50 ;  /* 0x00000050000a7836 */ /* 0x040fe40000000000 */
[C---:B------:R-:W-:Y:S01]  /*2a50*/  VIADD R6, R0.reuse, 0x53 ;  /* 0x0000005300067836 */ /* 0x040fe20000000000 */
[----:B------:R1:W-:Y:S02]  /*2a60*/  STL [R1+0x4d8], R7 ;  /* 0x0004d80701007387 */ /* 0x0003e40000100800 */
[----:B------:R-:W-:Y:S02]  /*2a70*/  IABS R53, R10 ;  /* 0x0000000a00357213 */ /* 0x000fe40000000000 */
[----:B------:R2:W-:Y:S01]  /*2a80*/  STL [R1+0x4e0], R5 ;  /* 0x0004e00501007387 */ /* 0x0005e20000100800 */
[----:B0-----:R-:W-:-:S03]  /*2a90*/  VIADD R11, R0, 0x4f ;  /* 0x0000004f000b7836 */ /* 0x001fc60000000000 */
[----:B------:R0:W-:Y:S01]  /*2aa0*/  STL [R1+0x4e8], R2 ;  /* 0x0004e80201007387 */ /* 0x0001e20000100800 */
[----:B-1----:R-:W-:-:S03]  /*2ab0*/  VIADD R7, R0, 0x51 ;  /* 0x0000005100077836 */ /* 0x002fc60000000000 */
[----:B------:R1:W-:Y:S01]  /*2ac0*/  STL [R1+0x1000], R11 ;  /* 0x0010000b01007387 */ /* 0x0003e20000100800 */
[----:B--2---:R-:W-:Y:S01]  /*2ad0*/  VIADD R5, R0, 0x52 ;  /* 0x0000005200057836 */ /* 0x004fe20000000000 */
[----:B------:R-:W-:Y:S02]  /*2ae0*/  IABS R52, R7 ;  /* 0x0000000700347213 */ /* 0x000fe40000000000 */
[----:B------:R2:W-:Y:S01]  /*2af0*/  STL [R1+0x1008], R10 ;  /* 0x0010080a01007387 */ /* 0x0005e20000100800 */
[----:B0-----:R-:W-:-:S03]  /*2b00*/  IABS R2, R6 ;  /* 0x0000000600027213 */ /* 0x001fc60000000000 */
[----:B------:R-:W-:Y:S01]  /*2b10*/  STL [R1+0x1028], R7 ;  /* 0x0010280701007387 */ /* 0x000fe20000100800 */
[----:B-1----:R-:W-:Y:S01]  /*2b20*/  IABS R11, R11 ;  /* 0x0000000b000b7213 */ /* 0x002fe20000000000 */
[C---:B------:R-:W-:Y:S02]  /*2b30*/  IMAD.HI.U32 R4, R9.reuse, R2, RZ ;  /* 0x0000000209047227 */ /* 0x040fe400078e00ff */
[----:B------:R0:W-:Y:S02]  /*2b40*/  STL [R1+0x103c], R5 ;  /* 0x00103c0501007387 */ /* 0x0001e40000100800 */
[----:B------:R-:W-:Y:S02]  /*2b50*/  IMAD.HI.U32 R12, R9, R11, RZ ;  /* 0x0000000b090c7227 */ /* 0x000fe400078e00ff */
[----:B------:R1:W-:Y:S02]  /*2b60*/  STL [R1+0x105c], R6 ;  /* 0x00105c0601007387 */ /* 0x0003e40000100800 */
[----:B------:R-:W-:-:S02]  /*2b70*/  IMAD.MOV R12, RZ, RZ, -R12 ;  /* 0x000000ffff0c7224 */ /* 0x000fc400078e0a0c */
[----:B--2---:R-:W-:Y:S01]  /*2b80*/  IMAD.HI.U32 R10, R9, R53, RZ ;  /* 0x00000035090a7227 */ /* 0x004fe200078e00ff */
[----:B0-----:R-:W-:-:S03]  /*2b90*/  IABS R5, R5 ;  /* 0x0000000500057213 */ /* 0x001fc60000000000 */
[----:B------:R-:W-:Y:S02]  /*2ba0*/  IMAD.MOV R4, RZ, RZ, -R4 ;  /* 0x000000ffff047224 */ /* 0x000fe400078e0a04 */
[----:B-1----:R-:W-:-:S04]  /*2bb0*/  IMAD.HI.U32 R6, R9, R5, RZ ;  /* 0x0000000509067227 */ /* 0x002fc800078e00ff */
[----:B------:R-:W-:Y:S02]  /*2bc0*/  IMAD.MOV R6, RZ, RZ, -R6 ;  /* 0x000000ffff067224 */ /* 0x000fe400078e0a06 */
[C---:B------:R-:W-:Y:S02]  /*2bd0*/  IMAD R11, R8.reuse, R12, R11 ;  /* 0x0000000c080b7224 */ /* 0x040fe400078e020b */
[----:B------:R-:W-:Y:S02]  /*2be0*/  IMAD.MOV R10, RZ, RZ, -R10 ;  /* 0x000000ffff0a7224 */ /* 0x000fe400078e0a0a */
[C---:B------:R-:W-:Y:S01]  /*2bf0*/  IMAD R5, R8.reuse, R6, R5 ;  /* 0x0000000608057224 */ /* 0x040fe200078e0205 */
[----:B------:R0:W-:Y:S01]  /*2c00*/  STL [R1+0x4f0], R11 ;  /* 0x0004f00b01007387 */ /* 0x0001e20000100800 */
[----:B------:R-:W-:Y:S02]  /*2c10*/  IMAD R2, R8, R4, R2 ;  /* 0x0000000408027224 */ /* 0x000fe400078e0202 */
[----:B------:R-:W-:Y:S01]  /*2c20*/  VIADD R6, R0, 0x54 ;  /* 0x0000005400067836 */ /* 0x000fe20000000000 */
[----:B------:R1:W-:Y:S01]  /*2c30*/  STL [R1+0x4f4], R5 ;  /* 0x0004f40501007387 */ /* 0x0003e20000100800 */
[----:B------:R-:W-:-:S02]  /*2c40*/  IMAD R53, R8, R10, R53 ;  /* 0x0000000a08357224 */ /* 0x000fc400078e0235 */
[----:B------:R-:W-:Y:S01]  /*2c50*/  VIADD R10, R0, 0x56 ;  /* 0x00000056000a7836 */ /* 0x000fe20000000000 */
[----:B------:R2:W-:Y:S01]  /*2c60*/  STL [R1+0x510], R2 ;  /* 0x0005100201007387 */ /* 0x0005e20000100800 */
[----:B------:R-:W-:-:S03]  /*2c70*/  IMAD.HI.U32 R7, R9, R52, RZ ;  /* 0x0000003409077227 */ /* 0x000fc600078e00ff */
[----:B------:R4:W-:Y:S01]  /*2c80*/  STL [R1+0x1038], R6 ;  /* 0x0010380601007387 */ /* 0x0009e20000100800 */
[C---:B0-----:R-:W-:Y:S01]  /*2c90*/  VIADD R11, R0.reuse, 0x55 ;  /* 0x00000055000b7836 */ /* 0x041fe20000000000 */
[----:B------:R-:W-:Y:S01]  /*2ca0*/  IABS R4, R10 ;  /* 0x0000000a00047213 */ /* 0x000fe20000000000 */
[----:B-1----:R-:W-:Y:S02]  /*2cb0*/  VIADD R5, R0, 0x57 ;  /* 0x0000005700057836 */ /* 0x002fe40000000000 */
[----:B------:R-:W-:Y:S01]  /*2cc0*/  IMAD.MOV R7, RZ, RZ, -R7 ;  /* 0x000000ffff077224 */ /* 0x000fe200078e0a07 */
[----:B------:R0:W-:Y:S01]  /*2cd0*/  STL [R1+0x1034], R11 ;  /* 0x0010340b01007387 */ /* 0x0001e20000100800 */
[----:B--2---:R-:W-:Y:S01]  /*2ce0*/  IABS R2, R11 ;  /* 0x0000000b00027213 */ /* 0x004fe20000000000 */
[----:B------:R-:W-:Y:S01]  /*2cf0*/  IMAD.HI.U32 R13, R9, R4, RZ ;  /* 0x00000004090d7227 */ /* 0x000fe200078e00ff */
[----:B----4-:R-:W-:Y:S01]  /*2d00*/  IABS R6, R6 ;  /* 0x0000000600067213 */ /* 0x010fe20000000000 */
[----:B------:R1:W-:Y:S02]  /*2d10*/  STL [R1+0x1064], R10 ;  /* 0x0010640a01007387 */ /* 0x0003e40000100800 */
[----:B------:R-:W-:-:S02]  /*2d20*/  IMAD R52, R8, R7, R52 ;  /* 0x0000000708347224 */ /* 0x000fc400078e0234 */
[----:B------:R-:W-:Y:S01]  /*2d30*/  IMAD.MOV R13, RZ, RZ, -R13 ;  /* 0x000000ffff0d7224 */ /* 0x000fe200078e0a0d */
[----:B------:R2:W-:Y:S01]  /*2d40*/  STL [R1+0x1080], R5 ;  /* 0x0010800501007387 */ /* 0x0005e20000100800 */
[----:B0-----:R-:W-:-:S04]  /*2d50*/  IMAD.HI.U32 R11, R9, R6, RZ ;  /* 0x00000006090b7227 */ /* 0x001fc800078e00ff */
[----:B------:R-:W-:Y:S02]  /*2d60*/  IMAD.MOV R11, RZ, RZ, -R11 ;  /* 0x000000ffff0b7224 */ /* 0x000fe400078e0a0b */
[----:B-1----:R-:W-:Y:S01]  /*2d70*/  IMAD.HI.U32 R10, R9, R2, RZ ;  /* 0x00000002090a7227 */ /* 0x002fe200078e00ff */
[----:B--2---:R-:W-:-:S03]  /*2d80*/  IABS R5, R5 ;  /* 0x0000000500057213 */ /* 0x004fc60000000000 */
[----:B------:R-:W-:Y:S02]  /*2d90*/  IMAD.MOV R10, RZ, RZ, -R10 ;  /* 0x000000ffff0a7224 */ /* 0x000fe400078e0a0a */
[----:B------:R-:W-:Y:S02]  /*2da0*/  VIADD R7, R0, 0x58 ;  /* 0x0000005800077836 */ /* 0x000fe40000000000 */
[----:B------:R-:W-:-:S03]  /*2db0*/  IMAD.HI.U32 R12, R9, R5, RZ ;  /* 0x00000005090c7227 */ /* 0x000fc600078e00ff */
[----:B------:R0:W-:Y:S01]  /*2dc0*/  STL [R1+0x108c], R7 ;  /* 0x00108c0701007387 */ /* 0x0001e20000100800 */
[----:B------:R-:W-:Y:S01]  /*2dd0*/  IMAD.MOV R12, RZ, RZ, -R12 ;  /* 0x000000ffff0c7224 */ /* 0x000fe200078e0a0c */
[----:B------:R-:W-:Y:S01]  /*2de0*/  IABS R51, R7 ;  /* 0x0000000700337213 */ /* 0x000fe20000000000 */
[C---:B------:R-:W-:Y:S02]  /*2df0*/  IMAD R11, R8.reuse, R11, R6 ;  /* 0x0000000b080b7224 */ /* 0x040fe400078e0206 */
[C---:B------:R-:W-:Y:S02]  /*2e00*/  IMAD R6, R8.reuse, R10, R2 ;  /* 0x0000000a08067224 */ /* 0x040fe400078e0202 */
[C---:B------:R-:W-:Y:S01]  /*2e10*/  IMAD R4, R8.reuse, R13, R4 ;  /* 0x0000000d08047224 */ /* 0x040fe200078e0204 */
[----:B------:R1:W-:Y:S01]  /*2e20*/  STL [R1+0x518], R11 ;  /* 0x0005180b01007387 */ /* 0x0003e20000100800 */
[----:B------:R-:W-:Y:S02]  /*2e30*/  IMAD R2, R8, R12, R5 ;  /* 0x0000000c08027224 */ /* 0x000fe400078e0205 */
[----:B0-----:R-:W-:Y:S01]  /*2e40*/  IMAD.HI.U32 R7, R9, R51, RZ ;  /* 0x0000003309077227 */ /* 0x001fe200078e00ff */
[----:B------:R0:W-:Y:S03]  /*2e50*/  STL [R1+0x520], R6 ;  /* 0x0005200601007387 */ /* 0x0001e60000100800 */
[----:B------:R-:W-:Y:S01]  /*2e60*/  VIADD R10, R0, 0x5c ;  /* 0x0000005c000a7836 */ /* 0x000fe20000000000 */
[----:B------:R2:W-:Y:S01]  /*2e70*/  STL [R1+0x528], R4 ;  /* 0x0005280401007387 */ /* 0x0005e20000100800 */
[----:B------:R-:W-:-:S02]  /*2e80*/  IMAD.MOV R7, RZ, RZ, -R7 ;  /* 0x000000ffff077224 */ /* 0x000fc400078e0a07 */
[----:B-1----:R-:W-:Y:S01]  /*2e90*/  VIADD R11, R0, 0x59 ;  /* 0x00000059000b7836 */ /* 0x002fe20000000000 */
[----:B------:R1:W-:Y:S01]  /*2ea0*/  STL [R1+0x534], R2 ;  /* 0x0005340201007387 */ /* 0x0003e20000100800 */
[----:B------:R-:W-:Y:S01]  /*2eb0*/  IMAD R51, R8, R7, R51 ;  /* 0x0000000708337224 */ /* 0x000fe200078e0233 */
[----:B------:R-:W-:Y:S01]  /*2ec0*/  IABS R5, R10 ;  /* 0x0000000a00057213 */ /* 0x000fe20000000000 */
[C---:B0-----:R-:W-:Y:S01]  /*2ed0*/  VIADD R6, R0.reuse, 0x5d ;  /* 0x0000005d00067836 */ /* 0x041fe20000000000 */
[----:B------:R0:W-:Y:S01]  /*2ee0*/  STL [R1+0x1024], R11 ;  /* 0x0010240b01007387 */ /* 0x0001e20000100800 */
[----:B------:R-:W-:Y:S01]  /*2ef0*/  IABS R50, R11 ;  /* 0x0000000b00327213 */ /* 0x000fe20000000000 */
[C---:B--2---:R-:W-:Y:S02]  /*2f00*/  VIADD R4, R0.reuse, 0x5b ;  /* 0x0000005b00047836 */ /* 0x044fe40000000000 */
[----:B-1----:R-:W-:Y:S02]  /*2f10*/  VIADD R2, R0, 0x5a ;  /* 0x0000005a00027836 */ /* 0x002fe40000000000 */
[----:B------:R-:W-:-:S03]  /*2f20*/  IMAD.HI.U32 R13, R9, R50, RZ ;  /* 0x00000032090d7227 */ /* 0x000fc600078e00ff */
[----:B------:R1:W-:Y:S01]  /*2f30*/  STL [R1+0x1030], R2 ;  /* 0x0010300201007387 */ /* 0x0003e20000100800 */
[----:B0-----:R-:W-:-:S03]  /*2f40*/  IMAD.HI.U32 R11, R9, R5, RZ ;  /* 0x00000005090b7227 */ /* 0x001fc600078e00ff */
[----:B------:R0:W-:Y:S01]  /*2f50*/  STL [R1+0x1058], R4 ;  /* 0x0010580401007387 */ /* 0x0001e20000100800 */
[----:B------:R-:W-:Y:S02]  /*2f60*/  IMAD.MOV R11, RZ, RZ, -R11 ;  /* 0x000000ffff0b7224 */ /* 0x000fe400078e0a0b */
[----:B------:R-:W-:Y:S01]  /*2f70*/  IMAD.MOV R13, RZ, RZ, -R13 ;  /* 0x000000ffff0d7224 */ /* 0x000fe200078e0a0d */
[----:B------:R2:W-:Y:S01]  /*2f80*/  STL [R1+0x10d8], R10 ;  /* 0x0010d80a01007387 */ /* 0x0005e20000100800 */
[----:B-1----:R-:W-:Y:S02]  /*2f90*/  IABS R2, R2 ;  /* 0x0000000200027213 */ /* 0x002fe40000000000 */
[----:B------:R-:W-:Y:S01]  /*2fa0*/  IMAD R50, R8, R13, R50 ;  /* 0x0000000d08327224 */ /* 0x000fe200078e0232 */
[----:B------:R1:W-:Y:S01]  /*2fb0*/  STL [R1+0x10d4], R6 ;  /* 0x0010d40601007387 */ /* 0x0003e20000100800 */
[----:B0-----:R-:W-:Y:S01]  /*2fc0*/  IABS R4, R4 ;  /* 0x0000000400047213 */ /* 0x001fe20000000000 */
[----:B------:R-:W-:-:S04]  /*2fd0*/  IMAD.HI.U32 R7, R9, R2, RZ ;  /* 0x0000000209077227 */ /* 0x000fc800078e00ff */
[----:B--2---:R-:W-:Y:S01]  /*2fe0*/  IMAD.HI.U32 R10, R9, R4, RZ ;  /* 0x00000004090a7227 */ /* 0x004fe200078e00ff */
[----:B-1----:R-:W-:-:S03]  /*2ff0*/  IABS R6, R6 ;  /* 0x0000000600067213 */ /* 0x002fc60000000000 */
[----:B------:R-:W-:Y:S02]  /*3000*/  IMAD.MOV R7, RZ, RZ, -R7 ;  /* 0x000000ffff077224 */ /* 0x000fe400078e0a07 */
[----:B------:R-:W-:Y:S02]  /*3010*/  IMAD.MOV R10, RZ, RZ, -R10 ;  /* 0x000000ffff0a7224 */ /* 0x000fe400078e0a0a */
[----:B------:R-:W-:-:S04]  /*3020*/  IMAD.HI.U32 R12, R9, R6, RZ ;  /* 0x00000006090c7227 */ /* 0x000fc800078e00ff */
[C---:B------:R-:W-:Y:S02]  /*3030*/  IMAD R2, R8.reuse, R7, R2 ;  /* 0x0000000708027224 */ /* 0x040fe400078e0202 */
[C---:B------:R-:W-:Y:S02]  /*3040*/  IMAD R7, R8.reuse, R10, R4 ;  /* 0x0000000a08077224 */ /* 0x040fe400078e0204 */
[----:B------:R-:W-:Y:S01]  /*3050*/  IMAD.MOV R12, RZ, RZ, -R12 ;  /* 0x000000ffff0c7224 */ /* 0x000fe200078e0a0c */
[----:B------:R0:W-:Y:S01]  /*3060*/  STL [R1+0x530], R2 ;  /* 0x0005300201007387 */ /* 0x0001e20000100800 */
[----:B------:R-:W-:Y:S02]  /*3070*/  IMAD R4, R8, R11, R5 ;  /* 0x0000000b08047224 */ /* 0x000fe400078e0205 */
[C---:B------:R-:W-:Y:S01]  /*3080*/  VIADD R10, R0.reuse, 0x5f ;  /* 0x0000005f000a7836 */ /* 0x040fe20000000000 */
[----:B------:R1:W-:Y:S01]  /*3090*/  STL [R1+0x554], R7 ;  /* 0x0005540701007387 */ /* 0x0003e20000100800 */
[----:B------:R-:W-:-:S03]  /*30a0*/  VIADD R5, R0, 0x60 ;  /* 0x0000006000057836 */ /* 0x000fc60000000000 */
[----:B------:R2:W-:Y:S01]  /*30b0*/  STL [R1+0x550], R4 ;  /* 0x0005500401007387 */ /* 0x0005e20000100800 */
[----:B0-----:R-:W-:Y:S01]  /*30c0*/  IMAD R2, R8, R12, R6 ;  /* 0x0000000c08027224 */ /* 0x001fe200078e0206 */
[----:B------:R-:W-:Y:S02]  /*30d0*/  IABS R6, R10 ;  /* 0x0000000a00067213 */ /* 0x000fe40000000000 */
[----:B------:R-:W-:Y:S01]  /*30e0*/  IABS R49, R5 ;  /* 0x0000000500317213 */ /* 0x000fe20000000000 */
[----:B-1----:R-:W-:Y:S01]  /*30f0*/  VIADD R7, R0, 0x5e ;  /* 0x0000005e00077836 */ /* 0x002fe20000000000 */
[----:B------:R0:W-:Y:S01]  /*3100*/  STL [R1+0x560], R2 ;  /* 0x0005600201007387 */ /* 0x0001e20000100800 */
[----:B------:R-:W-:-:S03]  /*3110*/  IMAD.HI.U32 R11, R9, R6, RZ ;  /* 0x00000006090b7227 */ /* 0x000fc600078e00ff */
[----:B------:R1:W-:Y:S01]  /*3120*/  STL [R1+0x1060], R7 ;  /* 0x0010600701007387 */ /* 0x0003e20000100800 */
[C---:B--2---:R-:W-:Y:S02]  /*3130*/  VIADD R4, R0.reuse, 0x61 ;  /* 0x0000006100047836 */ /* 0x044fe40000000000 */
[----:B------:R-:W-:Y:S01]  /*3140*/  IMAD.MOV R11, RZ, RZ, -R11 ;  /* 0x000000ffff0b7224 */ /* 0x000fe200078e0a0b */
[----:B------:R2:W-:Y:S01]  /*3150*/  STL [R1+0x107c], R10 ;  /* 0x00107c0a01007387 */ /* 0x0005e20000100800 */
[----:B------:R-:W-:Y:S01]  /*3160*/  IMAD.HI.U32 R12, R9, R49, RZ ;  /* 0x00000031090c7227 */ /* 0x000fe200078e00ff */
[----:B------:R-:W-:Y:S02]  /*3170*/  IABS R48, R4 ;  /* 0x0000000400307213 */ /* 0x000fe40000000000 */
[----:B------:R4:W-:Y:S01]  /*3180*/  STL [R1+0x1088], R5 ;  /* 0x0010880501007387 */ /* 0x0009e20000100800 */
[----:B0-----:R-:W-:Y:S01]  /*3190*/  VIADD R2, R0, 0x62 ;  /* 0x0000006200027836 */ /* 0x001fe20000000000 */
[----:B-1----:R-:W-:Y:S01]  /*31a0*/  IABS R7, R7 ;  /* 0x0000000700077213 */ /* 0x002fe20000000000 */
[----:B------:R-:W-:Y:S01]  /*31b0*/  IMAD R6, R8, R11, R6 ;  /* 0x0000000b08067224 */ /* 0x000fe200078e0206 */
[----:B------:R-:W-:Y:S01]  /*31c0*/  STL [R1+0x10b0], R4 ;  /* 0x0010b00401007387 */ /* 0x000fe20000100800 */
[----:B------:R-:W-:-:S02]  /*31d0*/  VIADD R11, R0, 0x64 ;  /* 0x00000064000b7836 */ /* 0x000fc40000000000 */
[C---:B--2---:R-:W-:Y:S01]  /*31e0*/  IMAD.HI.U32 R10, R9.reuse, R7, RZ ;  /* 0x00000007090a7227 */ /* 0x044fe200078e00ff */
[----:B------:R0:W-:Y:S03]  /*31f0*/  STL [R1+0x10d0], R2 ;  /* 0x0010d00201007387 */ /* 0x0001e60000100800 */
[----:B------:R-:W-:Y:S02]  /*3200*/  IMAD.MOV R10, RZ, RZ, -R10 ;  /* 0x000000ffff0a7224 */ /* 0x000fe400078e0a0a */
[----:B----4-:R-:W-:-:S04]  /*3210*/  IMAD.HI.U32 R5, R9, R48, RZ ;  /* 0x0000003009057227 */ /* 0x010fc800078e00ff */
[----:B------:R-:W-:Y:S01]  /*3220*/  IMAD R7, R8, R10, R7 ;  /* 0x0000000a08077224 */ /* 0x000fe200078e0207 */
[----:B0-----:R-:W-:Y:S01]  /*3230*/  IABS R2, R2 ;  /* 0x0000000200027213 */ /* 0x001fe20000000000 */
[----:B------:R-:W-:Y:S02]  /*3240*/  IMAD.MOV R5, RZ, RZ, -R5 ;  /* 0x000000ffff057224 */ /* 0x000fe400078e0a05 */
[----:B------:R-:W-:Y:S01]  /*3250*/  VIADD R10, R0, 0x65 ;  /* 0x00000065000a7836 */ /* 0x000fe20000000000 */
[----:B------:R0:W-:Y:S01]  /*3260*/  STL [R1+0x568], R7 ;  /* 0x0005680701007387 */ /* 0x0001e20000100800 */
[----:B------:R-:W-:-:S03]  /*3270*/  IMAD.HI.U32 R4, R9, R2, RZ ;  /* 0x0000000209047227 */ /* 0x000fc600078e00ff */
[----:B------:R1:W-:Y:S01]  /*3280*/  STL [R1+0x570], R6 ;  /* 0x0005700601007387 */ /* 0x0003e20000100800 */
[----:B------:R-:W-:Y:S02]  /*3290*/  IMAD.MOV R4, RZ, RZ, -R4 ;  /* 0x000000ffff047224 */ /* 0x000fe400078e0a04 */
[C---:B------:R-:W-:Y:S02]  /*32a0*/  IMAD R48, R8.reuse, R5, R48 ;  /* 0x0000000508307224 */ /* 0x040fe400078e0230 */
[----:B------:R-:W-:Y:S01]  /*32b0*/  IMAD R2, R8, R4, R2 ;  /* 0x0000000408027224 */ /* 0x000fe200078e0202 */
[----:B------:R-:W-:Y:S01]  /*32c0*/  IABS R4, R10 ;  /* 0x0000000a00047213 */ /* 0x000fe20000000000 */
[C---:B0-----:R-:W-:Y:S02]  /*32d0*/  VIADD R7, R0.reuse, 0x63 ;  /* 0x0000006300077836 */ /* 0x041fe40000000000 */
[----:B------:R-:W-:Y:S01]  /*32e0*/  IMAD.MOV R12, RZ, RZ, -R12 ;  /* 0x000000ffff0c7224 */ /* 0x000fe200078e0a0c */
[----:B------:R0:W-:Y:S01]  /*32f0*/  STL [R1+0x578], R2 ;  /* 0x0005780201007387 */ /* 0x0001e20000100800 */
[----:B------:R-:W-:-:S02]  /*3300*/  VIADD R5, R0, 0x66 ;  /* 0x0000006600057836 */ /* 0x000fc40000000000 */
[----:B-1----:R-:W-:Y:S01]  /*3310*/  VIADD R6, R0, 0x67 ;  /* 0x0000006700067836 */ /* 0x002fe20000000000 */
[----:B------:R1:W-:Y:S01]  /*3320*/  STL [R1+0x1054], R7 ;  /* 0x0010540701007387 */ /* 0x0003e20000100800 */
[----:B------:R-:W-:Y:S02]  /*3330*/  IMAD R49, R8, R12, R49 ;  /* 0x0000000c08317224 */ /* 0x000fe400078e0231 */
[----:B------:R-:W-:Y:S01]  /*3340*/  IMAD.HI.U32 R14, R9, R4, RZ ;  /* 0x00000004090e7227 */ /* 0x000fe200078e00ff */
[----:B------:R2:W-:Y:S01]  /*3350*/  STL [R1+0x10cc], R11 ;  /* 0x0010cc0b01007387 */ /* 0x0005e20000100800 */
[----:B0-----:R-:W-:Y:S02]  /*3360*/  IABS R2, R11 ;  /* 0x0000000b00027213 */ /* 0x001fe40000000000 */
[----:B------:R-:W-:Y:S01]  /*3370*/  IMAD.MOV R14, RZ, RZ, -R14 ;  /* 0x000000ffff0e7224 */ /* 0x000fe200078e0a0e */
[----:B------:R-:W-:Y:S01]  /*3380*/  STL [R1+0x10c8], R10 ;  /* 0x0010c80a01007387 */ /* 0x000fe20000100800 */
[----:B-1----:R-:W-:-:S03]  /*3390*/  IABS R7, R7 ;  /* 0x0000000700077213 */ /* 0x002fc60000000000 */
[----:B------:R0:W-:Y:S01]  /*33a0*/  STL [R1+0x10e8], R5 ;  /* 0x0010e80501007387 */ /* 0x0001e20000100800 */
[----:B--2---:R-:W-:-:S03]  /*33b0*/  IMAD.HI.U32 R11, R9, R2, RZ ;  /* 0x00000002090b7227 */ /* 0x004fc600078e00ff */
[----:B------:R1:W-:Y:S01]  /*33c0*/  STL [R1+0x10f4], R6 ;  /* 0x0010f40601007387 */ /* 0x0003e20000100800 */
[----:B------:R-:W-:Y:S01]  /*33d0*/  IMAD.HI.U32 R12, R9, R7, RZ ;  /* 0x00000007090c7227 */ /* 0x000fe200078e00ff */
[----:B0-----:R-:W-:-:S03]  /*33e0*/  IABS R5, R5 ;  /* 0x0000000500057213 */ /* 0x001fc60000000000 */
[----:B------:R-:W-:Y:S02]  /*33f0*/  IMAD.MOV R12, RZ, RZ, -R12 ;  /* 0x000000ffff0c7224 */ /* 0x000fe400078e0a0c */
[----:B------:R-:W-:Y:S01]  /*3400*/  IMAD.MOV R11, RZ, RZ, -R11 ;  /* 0x000000ffff0b7224 */ /* 0x000fe200078e0a0b */
[----:B-1----:R-:W-:Y:S01]  /*3410*/  IABS R6, R6 ;  /* 0x0000000600067213 */ /* 0x002fe20000000000 */
[----:B------:R-:W-:-:S04]  /*3420*/  IMAD.HI.U32 R13, R9, R5, RZ ;  /* 0x00000005090d7227 */ /* 0x000fc800078e00ff */
[----:B------:R-:W-:-:S04]  /*3430*/  IMAD.HI.U32 R10, R9, R6, RZ ;  /* 0x00000006090a7227 */ /* 0x000fc800078e00ff */
[C---:B------:R-:W-:Y:S02]  /*3440*/  IMAD R12, R8.reuse, R12, R7 ;  /* 0x0000000c080c7224 */ /* 0x040fe400078e0207 */
[C---:B------:R-:W-:Y:S02]  /*3450*/  IMAD R2, R8.reuse, R11, R2 ;  /* 0x0000000b08027224 */ /* 0x040fe400078e0202 */
[----:B------:R-:W-:Y:S01]  /*3460*/  IMAD.MOV R13, RZ, RZ, -R13 ;  /* 0x000000ffff0d7224 */ /* 0x000fe200078e0a0d */
[----:B------:R-:W-:Y:S01]  /*3470*/  STL [R1+0x594], R12 ;  /* 0x0005940c01007387 */ /* 0x000fe20000100800 */
[----:B------:R-:W-:Y:S02]  /*3480*/  IMAD.MOV R10, RZ, RZ, -R10 ;  /* 0x000000ffff0a7224 */ /* 0x000fe400078e0a0a */
[C---:B------:R-:W-:Y:S01]  /*3490*/  IMAD R7, R8.reuse, R14, R4 ;  /* 0x0000000e08077224 */ /* 0x040fe200078e0204 */
[----:B------:R0:W-:Y:S01]  /*34a0*/  STL [R1+0x590], R2 ;  /* 0x0005900201007387 */ /* 0x0001e20000100800 */
[----:B------:R-:W-:-:S02]  /*34b0*/  IMAD R4, R8, R13, R5 ;  /* 0x0000000d08047224 */ /* 0x000fc400078e0205 */
[C---:B------:R-:W-:Y:S01]  /*34c0*/  VIADD R11, R0.reuse, 0x68 ;  /* 0x00000068000b7836 */ /* 0x040fe20000000000 */
[----:B------:R1:W-:Y:S01]  /*34d0*/  STL [R1+0x5a4], R7 ;  /* 0x0005a40701007387 */ /* 0x0003e20000100800 */
[C---:B------:R-:W-:Y:S02]  /*34e0*/  VIADD R5, R0.reuse, 0x6c ;  /* 0x0000006c00057836 */ /* 0x040fe40000000000 */
[----:B------:R-:W-:Y:S01]  /*34f0*/  VIADD R13, R0, 0x73 ;  /* 0x00000073000d7836 */ /* 0x000fe20000000000 */
[----:B------:R2:W-:Y:S01]  /*3500*/  STL [R1+0x5a0], R4 ;  /* 0x0005a00401007387 */ /* 0x0005e20000100800 */
[----:B------:R-:W-:Y:S01]  /*3510*/  IABS R47, R11 ;  /* 0x0000000b002f7213 */ /* 0x000fe20000000000 */
[----:B0-----:R-:W-:Y:S02]  /*3520*/  IMAD R2, R8, R10, R6 ;  /* 0x0000000a08027224 */ /* 0x001fe400078e0206 */
[----:B-1----:R-:W-:-:S03]  /*3530*/  VIADD R7, R0, 0x69 ;  /* 0x0000006900077836 */ /* 0x002fc60000000000 */
[----:B------:R0:W-:Y:S01]  /*3540*/  STL [R1+0x5b0], R2 ;  /* 0x0005b00201007387 */ /* 0x0001e20000100800 */
[----:B------:R-:W-:-:S03]  /*3550*/  IMAD.HI.U32 R12, R9, R47, RZ ;  /* 0x0000002f090c7227 */ /* 0x000fc600078e00ff */
[----:B------:R1:W-:Y:S01]  /*3560*/  STL [R1+0x1084], R11 ;  /* 0x0010840b01007387 */ /* 0x0003e20000100800 */
[C---:B--2---:R-:W-:Y:S01]  /*3570*/  VIADD R4, R0.reuse, 0x6b ;  /* 0x0000006b00047836 */ /* 0x044fe20000000000 */
[----:B------:R-:W-:Y:S01]  /*3580*/  IABS R46, R7 ;  /* 0x00000007002e7213 */ /* 0x000fe20000000000 */
[----:B------:R-:W-:Y:S01]  /*3590*/  IMAD.MOV R12, RZ, RZ, -R12 ;  /* 0x000000ffff0c7224 */ /* 0x000fe200078e0a0c */
[----:B------:R-:W-:Y:S01]  /*35a0*/  STL [R1+0x10ac], R7 ;  /* 0x0010ac0701007387 */ /* 0x000fe20000100800 */
[----:B0-----:R-:W-:Y:S02]  /*35b0*/  VIADD R2, R0, 0x6a ;  /* 0x0000006a00027836 */ /* 0x001fe40000000000 */
[C---:B------:R-:W-:Y:S02]  /*35c0*/  IMAD R47, R8.reuse, R12, R47 ;  /* 0x0000000c082f7224 */ /* 0x040fe400078e022f */
[----:B-1----:R-:W-:Y:S01]  /*35d0*/  IMAD.HI.U32 R11, R9, R46, RZ ;  /* 0x0000002e090b7227 */ /* 0x002fe200078e00ff */
[----:B------:R0:W-:Y:S03]  /*35e0*/  STL [R1+0x10c4], R2 ;  /* 0x0010c40201007387 */ /* 0x0001e60000100800 */
[----:B------:R-:W-:Y:S01]  /*35f0*/  IMAD.MOV R11, RZ, RZ, -R11 ;  /* 0x000000ffff0b7224 */ /* 0x000fe200078e0a0b */
[----:B------:R1:W-:Y:S03]  /*3600*/  STL [R1+0x10e0], R4 ;  /* 0x0010e00401007387 */ /* 0x0003e60000100800 */
[----:B------:R-:W-:Y:S01]  /*3610*/  IMAD R46, R8, R11, R46 ;  /* 0x0000000b082e7224 */ /* 0x000fe200078e022e */
[----:B------:R2:W-:Y:S01]  /*3620*/  STL [R1+0x114c], R5 ;  /* 0x00114c0501007387 */ /* 0x0005e20000100800 */
[----:B------:R-:W-:Y:S01]  /*3630*/  VIADD R11, R0, 0x6f ;  /* 0x0000006f000b7836 */ /* 0x000fe20000000000 */
[----:B0-----:R-:W-:-:S02]  /*3640*/  IABS R2, R2 ;  /* 0x0000000200027213 */ /* 0x001fc40000000000 */
[----:B-1----:R-:W-:-:S03]  /*3650*/  IABS R4, R4 ;  /* 0x0000000400047213 */ /* 0x002fc60000000000 */
[----:B------:R-:W-:Y:S01]  /*3660*/  IMAD.HI.U32 R6, R9, R2, RZ ;  /* 0x0000000209067227 */ /* 0x000fe200078e00ff */
[----:B--2---:R-:W-:-:S03]  /*3670*/  IABS R5, R5 ;  /* 0x0000000500057213 */ /* 0x004fc60000000000 */
[----:B------:R-:W-:-:S04]  /*3680*/  IMAD.HI.U32 R7, R9, R4, RZ ;  /* 0x0000000409077227 */ /* 0x000fc800078e00ff */
[----:B------:R-:W-:Y:S02]  /*3690*/  IMAD.MOV R6, RZ, RZ, -R6 ;  /* 0x000000ffff067224 */ /* 0x000fe400078e0a06 */
[----:B------:R-:W-:-:S04]  /*36a0*/  IMAD.HI.U32 R10, R9, R5, RZ ;  /* 0x00000005090a7227 */ /* 0x000fc800078e00ff */
[----:B------:R-:W-:Y:S02]  /*36b0*/  IMAD.MOV R7, RZ, RZ, -R7 ;  /* 0x000000ffff077224 */ /* 0x000fe400078e0a07 */
[C---:B------:R-:W-:Y:S02]  /*36c0*/  IMAD R6, R8.reuse, R6, R2 ;  /* 0x0000000608067224 */ /* 0x040fe400078e0202 */
[----:B------:R-:W-:Y:S02]  /*36d0*/  IMAD.MOV R10, RZ, RZ, -R10 ;  /* 0x000000ffff0a7224 */ /* 0x000fe400078e0a0a */
[C---:B------:R-:W-:Y:S01]  /*36e0*/  IMAD R4, R8.reuse, R7, R4 ;  /* 0x0000000708047224 */ /* 0x040fe200078e0204 */
[----:B------:R0:W-:Y:S01]  /*36f0*/  STL [R1+0x320], R6 ;  /* 0x0003200601007387 */ /* 0x0001e20000100800 */
[----:B------:R-:W-:Y:S01]  /*3700*/  IMAD R2, R8, R10, R5 ;  /* 0x0000000a08027224 */ /* 0x000fe200078e0205 */
[----:B------:R-:W-:Y:S01]  /*3710*/  IABS R5, R11 ;  /* 0x0000000b00057213 */ /* 0x000fe20000000000 */
[C---:B------:R-:W-:Y:S01]  /*3720*/  VIADD R7, R0.reuse, 0x70 ;  /* 0x0000007000077836 */ /* 0x040fe20000000000 */
[----:B------:R1:W-:Y:S04]  /*3730*/  STL [R1+0x5d0], R4 ;  /* 0x0005d00401007387 */ /* 0x0003e80000100800 */
[----:B------:R2:W-:Y:S01]  /*3740*/  STL [R1+0x5d8], R2 ;  /* 0x0005d80201007387 */ /* 0x0005e20000100800 */
[----:B------:R-:W-:Y:S01]  /*3750*/  IABS R45, R7 ;  /* 0x00000007002d7213 */ /* 0x000fe20000000000 */
[----:B0-----:R-:W-:-:S02]  /*3760*/  VIADD R6, R0, 0x6d ;  /* 0x0000006d00067836 */ /* 0x001fc40000000000 */
[----:B-1----:R-:W-:-:S03]  /*3770*/  VIADD R4, R0, 0x6e ;  /* 0x0000006e00047836 */ /* 0x002fc60000000000 */
[----:B------:R0:W-:Y:S01]  /*3780*/  STL [R1+0x10c0], R6 ;  /* 0x0010c00601007387 */ /* 0x0001e20000100800 */
[----:B------:R-:W-:-:S03]  /*3790*/  IMAD.HI.U32 R12, R9, R45, RZ ;  /* 0x0000002d090c7227 */ /* 0x000fc600078e00ff */
[----:B------:R1:W-:Y:S01]  /*37a0*/  STL [R1+0x10e4], R4 ;  /* 0x0010e40401007387 */ /* 0x0003e20000100800 */
[----:B--2---:R-:W-:Y:S02]  /*37b0*/  VIADD R2, R0, 0x71 ;  /* 0x0000007100027836 */ /* 0x004fe40000000000 */
[----:B------:R-:W-:Y:S01]  /*37c0*/  IMAD.MOV R12, RZ, RZ, -R12 ;  /* 0x000000ffff0c7224 */ /* 0x000fe200078e0a0c */
[----:B------:R2:W-:Y:S01]  /*37d0*/  STL [R1+0x10f0], R11 ;  /* 0x0010f00b01007387 */ /* 0x0005e20000100800 */
[----:B0-----:R-:W-:Y:S02]  /*37e0*/  IABS R6, R6 ;  /* 0x0000000600067213 */ /* 0x001fe40000000000 */
[----:B------:R-:W-:Y:S01]  /*37f0*/  IMAD R45, R8, R12, R45 ;  /* 0x0000000c082d7224 */ /* 0x000fe200078e022d */
[----:B------:R0:W-:Y:S01]  /*3800*/  STL [R1+0x10fc], R7 ;  /* 0x0010fc0701007387 */ /* 0x0001e20000100800 */
[----:B------:R-:W-:Y:S02]  /*3810*/  IABS R44, R2 ;  /* 0x00000002002c7213 */ /* 0x000fe40000000000 */
[----:B-1----:R-:W-:Y:S01]  /*3820*/  IABS R4, R4 ;  /* 0x0000000400047213 */ /* 0x002fe20000000000 */
[----:B------:R1:W-:Y:S01]  /*3830*/  STL [R1+0x1130], R2 ;  /* 0x0011300201007387 */ /* 0x0003e20000100800 */
[----:B--2---:R-:W-:-:S04]  /*3840*/  IMAD.HI.U32 R11, R9, R5, RZ ;  /* 0x00000005090b7227 */ /* 0x004fc800078e00ff */
[----:B0-----:R-:W-:-:S04]  /*3850*/  IMAD.HI.U32 R7, R9, R6, RZ ;  /* 0x0000000609077227 */ /* 0x001fc800078e00ff */
[----:B------:R-:W-:-:S04]  /*3860*/  IMAD.HI.U32 R10, R9, R4, RZ ;  /* 0x00000004090a7227 */ /* 0x000fc800078e00ff */
[----:B------:R-:W-:Y:S02]  /*3870*/  IMAD.MOV R7, RZ, RZ, -R7 ;  /* 0x000000ffff077224 */ /* 0x000fe400078e0a07 */
[----:B------:R-:W-:Y:S02]  /*3880*/  IMAD.MOV R10, RZ, RZ, -R10 ;  /* 0x000000ffff0a7224 */ /* 0x000fe400078e0a0a */
[C---:B------:R-:W-:Y:S02]  /*3890*/  IMAD R7, R8.reuse, R7, R6 ;  /* 0x0000000708077224 */ /* 0x040fe400078e0206 */
[----:B------:R-:W-:Y:S02]  /*38a0*/  IMAD.MOV R11, RZ, RZ, -R11 ;  /* 0x000000ffff0b7224 */ /* 0x000fe400078e0a0b */
[----:B-1----:R-:W-:Y:S01]  /*38b0*/  IMAD.HI.U32 R2, R9, R44, RZ ;  /* 0x0000002c09027227 */ /* 0x002fe200078e00ff */
[----:B------:R0:W-:Y:S03]  /*38c0*/  STL [R1+0x318], R7 ;  /* 0x0003180701007387 */ /* 0x0001e60000100800 */
[----:B------:R-:W-:-:S02]  /*38d0*/  IMAD R6, R8, R10, R4 ;  /* 0x0000000a08067224 */ /* 0x000fc400078e0204 */
[----:B------:R-:W-:Y:S02]  /*38e0*/  IMAD R4, R8, R11, R5 ;  /* 0x0000000b08047224 */ /* 0x000fe400078e0205 */
[----:B------:R-:W-:Y:S01]  /*38f0*/  IMAD.MOV R2, RZ, RZ, -R2 ;  /* 0x000000ffff027224 */ /* 0x000fe200078e0a02 */
[----:B------:R1:W-:Y:S01]  /*3900*/  STL [R1+0x314], R6 ;  /* 0x0003140601007387 */ /* 0x0003e20000100800 */
[C---:B------:R-:W-:Y:S02]  /*3910*/  VIADD R10, R0.reuse, 0x75 ;  /* 0x00000075000a7836 */ /* 0x040fe40000000000 */
[----:B0-----:R-:W-:Y:S01]  /*3920*/  VIADD R7, R0, 0x72 ;  /* 0x0000007200077836 */ /* 0x001fe20000000000 */
[----:B------:R0:W-:Y:S01]  /*3930*/  STL [R1+0x31c], R4 ;  /* 0x00031c0401007387 */ /* 0x0001e20000100800 */
[----:B------:R-:W-:Y:S01]  /*3940*/  IMAD R44, R8, R2, R44 ;  /* 0x00000002082c7224 */ /* 0x000fe200078e022c */
[----:B------:R-:W-:Y:S02]  /*3950*/  IABS R2, R13 ;  /* 0x0000000d00027213 */ /* 0x000fe40000000000 */
[----:B------:R2:W-:Y:S01]  /*3960*/  STL [R1+0x10bc], R7 ;  /* 0x0010bc0701007387 */ /* 0x0005e20000100800 */
[----:B------:R-:W-:Y:S01]  /*3970*/  IABS R5, R10 ;  /* 0x0000000a00057213 */ /* 0x000fe20000000000 */
[----:B-1----:R-:W-:-:S02]  /*3980*/  VIADD R6, R0, 0x76 ;  /* 0x0000007600067836 */ /* 0x002fc40000000000 */
[----:B------:R1:W-:Y:S01]  /*3990*/  STL [R1+0x10dc], R13 ;  /* 0x0010dc0d01007387 */ /* 0x0003e20000100800 */
[----:B------:R-:W-:-:S04]  /*39a0*/  IMAD.HI.U32 R11, R9, R2, RZ ;  /* 0x00000002090b7227 */ /* 0x000fc800078e00ff */
[----:B0-----:R-:W-:Y:S01]  /*39b0*/  VIADD R4, R0, 0x74 ;  /* 0x0000007400047836 */ /* 0x001fe20000000000 */
[----:B--2---:R-:W-:Y:S01]  /*39c0*/  IABS R7, R7 ;  /* 0x0000000700077213 */ /* 0x004fe20000000000 */
[----:B------:R-:W-:-:S03]  /*39d0*/  IMAD.MOV R11, RZ, RZ, -R11 ;  /* 0x000000ffff0b7224 */ /* 0x000fc600078e0a0b */
[----:B------:R0:W-:Y:S01]  /*39e0*/  STL [R1+0x1148], R4 ;  /* 0x0011480401007387 */ /* 0x0001e20000100800 */
[----:B------:R-:W-:-:S03]  /*39f0*/  IMAD.HI.U32 R12, R9, R7, RZ ;  /* 0x00000007090c7227 */ /* 0x000fc600078e00ff */
[----:B------:R-:W-:Y:S01]  /*3a00*/  STL [R1+0x1144], R10 ;  /* 0x0011440a01007387 */ /* 0x000fe20000100800 */
[----:B------:R-:W-:Y:S02]  /*3a10*/  IMAD.MOV R12, RZ, RZ, -R12 ;  /* 0x000000ffff0c7224 */ /* 0x000fe400078e0a0c */
[C---:B-1----:R-:W-:Y:S01]  /*3a20*/  IMAD.HI.U32 R13, R9.reuse, R5, RZ ;  /* 0x00000005090d7227 */ /* 0x042fe200078e00ff */
[----:B------:R1:W-:Y:S01]  /*3a30*/  STL [R1+0x1164], R6 ;  /* 0x0011640601007387 */ /* 0x0003e20000100800 */
[----:B0-----:R-:W-:Y:S02]  /*3a40*/  IABS R4, R4 ;  /* 0x0000000400047213 */ /* 0x001fe40000000000 */
[C---:B------:R-:W-:Y:S02]  /*3a50*/  IMAD R12, R8.reuse, R12, R7 ;  /* 0x0000000c080c7224 */ /* 0x040fe400078e0207 */
[----:B------:R-:W-:Y:S02]  /*3a60*/  IMAD R2, R8, R11, R2 ;  /* 0x0000000b08027224 */ /* 0x000fe400078e0202 */
[----:B------:R-:W-:Y:S01]  /*3a70*/  IMAD.HI.U32 R14, R9, R4, RZ ;  /* 0x00000004090e7227 */ /* 0x000fe200078e00ff */
[----:B------:R-:W-:Y:S01]  /*3a80*/  STL [R1+0x1ac], R12 ;  /* 0x0001ac0c01007387 */ /* 0x000fe20000100800 */
[----:B-1----:R-:W-:-:S02]  /*3a90*/  IABS R6, R6 ;  /* 0x0000000600067213 */ /* 0x002fc40000000000 */
[----:B------:R-:W-:Y:S01]  /*3aa0*/  IMAD.MOV R14, RZ, RZ, -R14 ;  /* 0x000000ffff0e7224 */ /* 0x000fe200078e0a0e */
[----:B------:R0:W-:Y:S01]  /*3ab0*/  STL [R1+0x1cc], R2 ;  /* 0x0001cc0201007387 */ /* 0x0001e20000100800 */
[----:B------:R-:W-:Y:S02]  /*3ac0*/  IMAD.MOV R13, RZ, RZ, -R13 ;  /* 0x000000ffff0d7224 */ /* 0x000fe400078e0a0d */
[----:B------:R-:W-:-:S04]  /*3ad0*/  IMAD.HI.U32 R10, R9, R6, RZ ;  /* 0x00000006090a7227 */ /* 0x000fc800078e00ff */
[----:B------:R-:W-:Y:S02]  /*3ae0*/  IMAD.MOV R10, RZ, RZ, -R10 ;  /* 0x000000ffff0a7224 */ /* 0x000fe400078e0a0a */
[C---:B------:R-:W-:Y:S02]  /*3af0*/  IMAD R7, R8.reuse, R14, R4 ;  /* 0x0000000e08077224 */ /* 0x040fe400078e0204 */
[C---:B------:R-:W-:Y:S02]  /*3b00*/  IMAD R4, R8.reuse, R13, R5 ;  /* 0x0000000d08047224 */ /* 0x040fe400078e0205 */
[----:B0-----:R-:W-:Y:S01]  /*3b10*/  IMAD R2, R8, R10, R6 ;  /* 0x0000000a08027224 */ /* 0x001fe200078e0206 */
[----:B------:R0:W-:Y:S01]  /*3b20*/  STL [R1+0x304], R7 ;  /* 0x0003040701007387 */ /* 0x0001e20000100800 */
[C---:B------:R-:W-:Y:S02]  /*3b30*/  VIADD R11, R0.reuse, 0x77 ;  /* 0x00000077000b7836 */ /* 0x040fe40000000000 */
[----:B------:R-:W-:Y:S01]  /*3b40*/  VIADD R5, R0, 0x79 ;  /* 0x0000007900057836 */ /* 0x000fe20000000000 */
[----:B------:R1:W-:Y:S02]  /*3b50*/  STL [R1+0x30c], R4 ;  /* 0x00030c0401007387 */ /* 0x0003e40000100800 */
[----:B------:R-:W-:-:S02]  /*3b60*/  IABS R10, R11 ;  /* 0x0000000b000a7213 */ /* 0x000fc40000000000 */
[----:B------:R2:W-:Y:S01]  /*3b70*/  STL [R1+0x310], R2 ;  /* 0x0003100201007387 */ /* 0x0005e20000100800 */
[----:B------:R-:W-:Y:S01]  /*3b80*/  IABS R42, R5 ;  /* 0x00000005002a7213 */ /* 0x000fe20000000000 */
[C---:B0-----:R-:W-:Y:S02]  /*3b90*/  VIADD R7, R0.reuse, 0x78 ;  /* 0x0000007800077836 */ /* 0x041fe40000000000 */
[----:B------:R0:W-:Y:S01]  /*3ba0*/  STL [R1+0x10ec], R11 ;  /* 0x0010ec0b01007387 */ /* 0x0001e20000100800 */
[C---:B-1----:R-:W-:Y:S02]  /*3bb0*/  VIADD R4, R0.reuse, 0x7b ;  /* 0x0000007b00047836 */ /* 0x042fe40000000000 */
[----:B------:R-:W-:Y:S01]  /*3bc0*/  IABS R43, R7 ;  /* 0x00000007002b7213 */ /* 0x000fe20000000000 */
[----:B------:R1:W-:Y:S01]  /*3bd0*/  STL [R1+0x10f8], R7 ;  /* 0x0010f80701007387 */ /* 0x0003e20000100800 */
[----:B--2---:R-:W-:-:S03]  /*3be0*/  VIADD R2, R0, 0x7a ;  /* 0x0000007a00027836 */ /* 0x004fc60000000000 */
[----:B------:R-:W-:Y:S01]  /*3bf0*/  STL [R1+0x112c], R5 ;  /* 0x00112c0501007387 */ /* 0x000fe20000100800 */
[----:B------:R-:W-:-:S03]  /*3c00*/  IMAD.HI.U32 R12, R9, R43, RZ ;  /* 0x0000002b090c7227 */ /* 0x000fc600078e00ff */
[----:B------:R2:W-:Y:S01]  /*3c10*/  STL [R1+0x1140], R2 ;  /* 0x0011400201007387 */ /* 0x0005e20000100800 */
[----:B0-----:R-:W-:-:S03]  /*3c20*/  IMAD.HI.U32 R11, R9, R10, RZ ;  /* 0x0000000a090b7227 */ /* 0x001fc600078e00ff */
[----:B------:R0:W-:Y:S01]  /*3c30*/  STL [R1+0x1158], R4 ;  /* 0x0011580401007387 */ /* 0x0001e20000100800 */
[----:B------:R-:W-:Y:S02]  /*3c40*/  IMAD.MOV R11, RZ, RZ, -R11 ;  /* 0x000000ffff0b7224 */ /* 0x000fe400078e0a0b */
[----:B-1----:R-:W-:Y:S01]  /*3c50*/  IMAD.HI.U32 R7, R9, R42, RZ ;  /* 0x0000002a09077227 */ /* 0x002fe200078e00ff */
[----:B--2---:R-:W-:-:S03]  /*3c60*/  IABS R2, R2 ;  /* 0x0000000200027213 */ /* 0x004fc60000000000 */
[----:B------:R-:W-:Y:S02]  /*3c70*/  IMAD R10, R8, R11, R10 ;  /* 0x0000000b080a7224 */ /* 0x000fe400078e020a */
[----:B------:R-:W-:Y:S01]  /*3c80*/  VIADD R11, R0, 0x7c ;  /* 0x0000007c000b7836 */ /* 0x000fe20000000000 */
[----:B0-----:R-:W-:Y:S01]  /*3c90*/  IABS R4, R4 ;  /* 0x0000000400047213 */ /* 0x001fe20000000000 */
[C---:B------:R-:W-:Y:S01]  /*3ca0*/  IMAD.HI.U32 R5, R9.reuse, R2, RZ ;  /* 0x0000000209057227 */ /* 0x040fe200078e00ff */
[----:B------:R0:W-:Y:S03]  /*3cb0*/  STL [R1+0x1a8], R10 ;  /* 0x0001a80a01007387 */ /* 0x0001e60000100800 */
[----:B------:R-:W-:-:S04]  /*3cc0*/  IMAD.HI.U32 R6, R9, R4, RZ ;  /* 0x0000000409067227 */ /* 0x000fc800078e00ff */
[----:B------:R-:W-:Y:S02]  /*3cd0*/  IMAD.MOV R5, RZ, RZ, -R5 ;  /* 0x000000ffff057224 */ /* 0x000fe400078e0a05 */
[----:B------:R-:W-:Y:S02]  /*3ce0*/  IMAD.MOV R6, RZ, RZ, -R6 ;  /* 0x000000ffff067224 */ /* 0x000fe400078e0a06 */
[C---:B------:R-:W-:Y:S02]  /*3cf0*/  IMAD R2, R8.reuse, R5, R2 ;  /* 0x0000000508027224 */ /* 0x040fe400078e0202 */
[----:B------:R-:W-:Y:S01]  /*3d00*/  IMAD R4, R8, R6, R4 ;  /* 0x0000000608047224 */ /* 0x000fe200078e0204 */
[----:B------:R-:W-:Y:S01]  /*3d10*/  IABS R6, R11 ;  /* 0x0000000b00067213 */ /* 0x000fe20000000000 */
[C---:B0-----:R-:W-:Y:S01]  /*3d20*/  VIADD R10, R0.reuse, 0x7e ;  /* 0x0000007e000a7836 */ /* 0x041fe20000000000 */
[----:B------:R0:W-:Y:S01]  /*3d30*/  STL [R1+0x1a0], R2 ;  /* 0x0001a00201007387 */ /* 0x0001e20000100800 */
[----:B------:R-:W-:-:S02]  /*3d40*/  VIADD R5, R0, 0x7f ;  /* 0x0000007f00057836 */ /* 0x000fc40000000000 */
[----:B------:R-:W-:Y:S01]  /*3d50*/  IMAD.MOV R12, RZ, RZ, -R12 ;  /* 0x000000ffff0c7224 */ /* 0x000fe200078e0a0c */
[----:B------:R1:W-:Y:S01]  /*3d60*/  STL [R1+0x1a4], R4 ;  /* 0x0001a40401007387 */ /* 0x0003e20000100800 */
[----:B------:R-:W-:Y:S02]  /*3d70*/  IMAD.MOV R7, RZ, RZ, -R7 ;  /* 0x000000ffff077224 */ /* 0x000fe400078e0a07 */
[C---:B------:R-:W-:Y:S01]  /*3d80*/  IMAD R43, R8.reuse, R12, R43 ;  /* 0x0000000c082b7224 */ /* 0x040fe200078e022b */
[----:B------:R2:W-:Y:S01]  /*3d90*/  STL [R1+0x113c], R11 ;  /* 0x00113c0b01007387 */ /* 0x0005e20000100800 */
[----:B------:R-:W-:Y:S02]  /*3da0*/  IMAD R42, R8, R7, R42 ;  /* 0x00000007082a7224 */ /* 0x000fe400078e022a */
[C---:B0-----:R-:W-:Y:S02]  /*3db0*/  VIADD R2, R0.reuse, 0x7d ;  /* 0x0000007d00027836 */ /* 0x041fe40000000000 */
[----:B------:R-:W-:Y:S01]  /*3dc0*/  VIADD R7, R0, 0x80 ;  /* 0x0000008000077836 */ /* 0x000fe20000000000 */
[----:B-1----:R-:W-:-:S02]  /*3dd0*/  IABS R4, R10 ;  /* 0x0000000a00047213 */ /* 0x002fc40000000000 */
[----:B------:R0:W-:Y:S01]  /*3de0*/  STL [R1+0x1138], R2 ;  /* 0x0011380201007387 */ /* 0x0001e20000100800 */
[C---:B--2---:R-:W-:Y:S01]  /*3df0*/  IMAD.HI.U32 R11, R9.reuse, R6, RZ ;  /* 0x00000006090b7227 */ /* 0x044fe200078e00ff */
[----:B------:R-:W-:Y:S02]  /*3e00*/  IABS R41, R7 ;  /* 0x0000000700297213 */ /* 0x000fe40000000000 */
[----:B------:R1:W-:Y:S01]  /*3e10*/  STL [R1+0x1160], R10 ;  /* 0x0011600a01007387 */ /* 0x0003e20000100800 */
[----:B------:R-:W-:-:S03]  /*3e20*/  IMAD.HI.U32 R13, R9, R4, RZ ;  /* 0x00000004090d7227 */ /* 0x000fc600078e00ff */
[----:B------:R2:W-:Y:S01]  /*3e30*/  STL [R1+0x1174], R5 ;  /* 0x0011740501007387 */ /* 0x0005e20000100800 */
[----:B0-----:R-:W-:Y:S01]  /*3e40*/  IABS R2, R2 ;  /* 0x0000000200027213 */ /* 0x001fe20000000000 */
[----:B------:R-:W-:Y:S02]  /*3e50*/  IMAD.MOV R11, RZ, RZ, -R11 ;  /* 0x000000ffff0b7224 */ /* 0x000fe400078e0a0b */
[----:B------:R0:W-:Y:S01]  /*3e60*/  STL [R1+0x1180], R7 ;  /* 0x0011800701007387 */ /* 0x0001e20000100800 */
[----:B------:R-:W-:Y:S02]  /*3e70*/  IMAD.MOV R13, RZ, RZ, -R13 ;  /* 0x000000ffff0d7224 */ /* 0x000fe400078e0a0d */
[----:B-1----:R-:W-:Y:S01]  /*3e80*/  IMAD.HI.U32 R10, R9, R2, RZ ;  /* 0x00000002090a7227 */ /* 0x002fe200078e00ff */
[----:B--2---:R-:W-:-:S03]  /*3e90*/  IABS R5, R5 ;  /* 0x0000000500057213 */ /* 0x004fc60000000000 */
[----:B------:R-:W-:Y:S02]  /*3ea0*/  IMAD.MOV R10, RZ, RZ, -R10 ;  /* 0x000000ffff0a7224 */ /* 0x000fe400078e0a0a */
[----:B------:R-:W-:Y:S02]  /*3eb0*/  IMAD R11, R8, R11, R6 ;  /* 0x0000000b080b7224 */ /* 0x000fe400078e0206 */
[----:B------:R-:W-:-:S03]  /*3ec0*/  IMAD.HI.U32 R12, R9, R5, RZ ;  /* 0x00000005090c7227 */ /* 0x000fc600078e00ff */
[----:B------:R1:W-:Y:S01]  /*3ed0*/  STL [R1+0x190], R11 ;  /* 0x0001900b01007387 */ /* 0x0003e20000100800 */
[----:B------:R-:W-:Y:S02]  /*3ee0*/  IMAD.MOV R12, RZ, RZ, -R12 ;  /* 0x000000ffff0c7224 */ /* 0x000fe400078e0a0c */
[C---:B------:R-:W-:Y:S02]  /*3ef0*/  IMAD R6, R8.reuse, R10, R2 ;  /* 0x0000000a08067224 */ /* 0x040fe400078e0202 */
[C---:B------:R-:W-:Y:S02]  /*3f00*/  IMAD R4, R8.reuse, R13, R4 ;  /* 0x0000000d08047224 */ /* 0x040fe400078e0204 */
[----:B------:R-:W-:Y:S01]  /*3f10*/  IMAD R2, R8, R12, R5 ;  /* 0x0000000c08027224 */ /* 0x000fe200078e0205 */
[----:B------:R2:W-:Y:S01]  /*3f20*/  STL [R1+0x194], R6 ;  /* 0x0001940601007387 */ /* 0x0005e20000100800 */
[----:B0-----:R-:W-:-:S03]  /*3f30*/  IMAD.HI.U32 R7, R9, R41, RZ ;  /* 0x0000002909077227 */ /* 0x001fc600078e00ff */
[----:B------:R0:W-:Y:S01]  /*3f40*/  STL [R1+0x198], R4 ;  /* 0x0001980401007387 */ /* 0x0001e20000100800 */
[C---:B-1----:R-:W-:Y:S02]  /*3f50*/  VIADD R11, R0.reuse, 0x81 ;  /* 0x00000081000b7836 */ /* 0x042fe40000000000 */
[C---:B------:R-:W-:Y:S01]  /*3f60*/  VIADD R10, R0.reuse, 0x84 ;  /* 0x00000084000a7836 */ /* 0x040fe20000000000 */
[----:B------:R1:W-:Y:S01]  /*3f70*/  STL [R1+0x19c], R2 ;  /* 0x00019c0201007387 */ /* 0x0003e20000100800 */
[----:B------:R-:W-:Y:S01]  /*3f80*/  IMAD.MOV R7, RZ, RZ, -R7 ;  /* 0x000000ffff077224 */ /* 0x000fe200078e0a07 */
[----:B------:R-:W-:Y:S01]  /*3f90*/  IABS R40, R11 ;  /* 0x0000000b00287213 */ /* 0x000fe20000000000 */
[----:B--2---:R-:W-:Y:S01]  /*3fa0*/  VIADD R6, R0, 0x85 ;  /* 0x0000008500067836 */ /* 0x004fe20000000000 */
[----:B------:R2:W-:Y:S01]  /*3fb0*/  STL [R1+0x1128], R11 ;  /* 0x0011280b01007387 */ /* 0x0005e20000100800 */
[----:B------:R-:W-:Y:S01]  /*3fc0*/  IMAD R41, R8, R7, R41 ;  /* 0x0000000708297224 */ /* 0x000fe200078e0229 */
[----:B------:R-:W-:Y:S01]  /*3fd0*/  IABS R5, R10 ;  /* 0x0000000a00057213 */ /* 0x000fe20000000000 */
[----:B0-----:R-:W-:-:S02]  /*3fe0*/  VIADD R4, R0, 0x83 ;  /* 0x0000008300047836 */ /* 0x001fc40000000000 */
[----:B------:R-:W-:-:S04]  /*3ff0*/  IMAD.HI.U32 R13, R9, R40, RZ ;  /* 0x00000028090d7227 */ /* 0x000fc800078e00ff */
[----:B-1----:R-:W-:Y:S02]  /*4000*/  VIADD R2, R0, 0x82 ;  /* 0x0000008200027836 */ /* 0x002fe40000000000 */
[----:B--2---:R-:W-:-:S03]  /*4010*/  IMAD.HI.U32 R11, R9, R5, RZ ;  /* 0x00000005090b7227 */ /* 0x004fc600078e00ff */
[----:B------:R0:W-:Y:S01]  /*4020*/  STL [R1+0x1134], R2 ;  /* 0x0011340201007387 */ /* 0x0001e20000100800 */
[----:B------:R-:W-:Y:S02]  /*4030*/  IMAD.MOV R11, RZ, RZ, -R11 ;  /* 0x000000ffff0b7224 */ /* 0x000fe400078e0a0b */
[----:B------:R-:W-:Y:S01]  /*4040*/  IMAD.MOV R13, RZ, RZ, -R13 ;  /* 0x000000ffff0d7224 */ /* 0x000fe200078e0a0d */
[----:B------:R1:W-:Y:S03]  /*4050*/  STL [R1+0x1154], R4 ;  /* 0x0011540401007387 */ /* 0x0003e60000100800 */
[----:B------:R-:W-:Y:S01]  /*4060*/  IMAD R40, R8, R13, R40 ;  /* 0x0000000d08287224 */ /* 0x000fe200078e0228 */
[----:B------:R2:W-:Y:S01]  /*4070*/  STL [R1+0x11a8], R10 ;  /* 0x0011a80a01007387 */ /* 0x0005e20000100800 */
[----:B0-----:R-:W-:-:S03]  /*4080*/  IABS R2, R2 ;  /* 0x0000000200027213 */ /* 0x001fc60000000000 */
[----:B------:R0:W-:Y:S01]  /*4090*/  STL [R1+0x11a4], R6 ;  /* 0x0011a40601007387 */ /* 0x0001e20000100800 */
[----:B-1----:R-:W-:Y:S01]  /*40a0*/  IABS R4, R4 ;  /* 0x0000000400047213 */ /* 0x002fe20000000000 */
[----:B------:R-:W-:-:S04]  /*40b0*/  IMAD.HI.U32 R7, R9, R2, RZ ;  /* 0x0000000209077227 */ /* 0x000fc800078e00ff */
[----:B--2---:R-:W-:Y:S01]  /*40c0*/  IMAD.HI.U32 R10, R9, R4, RZ ;  /* 0x00000004090a7227 */ /* 0x004fe200078e00ff */
[----:B0-----:R-:W-:-:S03]  /*40d0*/  IABS R6, R6 ;  /* 0x0000000600067213 */ /* 0x001fc60000000000 */
        /* <DEDUP_REMOVED lines=466> */
[----:B-1----:R-:W-:-:S04]  /*5e00*/  IMAD.HI.U32 R7, R9, R22, RZ ;  /* 0x0000001609077227 */ /* 0x002fc800078e00ff */
[----:B------:R-:W-:Y:S01]  /*5e10*/  IMAD.MOV R11, RZ, RZ, -R11 ;  /* 0x000000ffff0b7224 */ /* 0x000fe200078e0a0b */
[----:B--2---:R-:W-:Y:S01]  /*5e20*/  IABS R2, R2 ;  /* 0x0000000200027213 */ /* 0x004fe20000000000 */
[----:B------:R-:W-:Y:S02]  /*5e30*/  IMAD.MOV R7, RZ, RZ, -R7 ;  /* 0x000000ffff077224 */ /* 0x000fe400078e0a07 */
[----:B------:R-:W-:Y:S01]  /*5e40*/  IMAD R10, R8, R11, R10 ;  /* 0x0000000b080a7224 */ /* 0x000fe200078e020a */
[----:B0-----:R-:W-:Y:S01]  /*5e50*/  IABS R4, R4 ;  /* 0x0000000400047213 */ /* 0x001fe20000000000 */
[----:B------:R-:W-:-:S03]  /*5e60*/  IMAD.HI.U32 R5, R9, R2, RZ ;  /* 0x0000000209057227 */ /* 0x000fc600078e00ff */
[----:B------:R0:W-:Y:S01]  /*5e70*/  STL [R1+0x84], R10 ;  /* 0x0000840a01007387 */ /* 0x0001e20000100800 */
[----:B------:R-:W-:-:S04]  /*5e80*/  IMAD.HI.U32 R6, R9, R4, RZ ;  /* 0x0000000409067227 */ /* 0x000fc800078e00ff */
[----:B------:R-:W-:Y:S02]  /*5e90*/  IMAD.MOV R5, RZ, RZ, -R5 ;  /* 0x000000ffff057224 */ /* 0x000fe400078e0a05 */
[----:B------:R-:W-:Y:S02]  /*5ea0*/  IMAD.MOV R6, RZ, RZ, -R6 ;  /* 0x000000ffff067224 */ /* 0x000fe400078e0a06 */
[C---:B------:R-:W-:Y:S02]  /*5eb0*/  IMAD R5, R8.reuse, R5, R2 ;  /* 0x0000000508057224 */ /* 0x040fe400078e0202 */
[C---:B------:R-:W-:Y:S02]  /*5ec0*/  IMAD R2, R8.reuse, R6, R4 ;  /* 0x0000000608027224 */ /* 0x040fe400078e0204 */
[----:B------:R-:W-:Y:S01]  /*5ed0*/  IMAD R22, R8, R7, R22 ;  /* 0x0000000708167224 */ /* 0x000fe200078e0216 */
[----:B------:R1:W-:Y:S01]  /*5ee0*/  STL [R1+0x80], R5 ;  /* 0x0000800501007387 */ /* 0x0003e20000100800 */
[----:B------:R-:W-:-:S02]  /*5ef0*/  VIADD R7, R0, 0xcc ;  /* 0x000000cc00077836 */ /* 0x000fc40000000000 */
[C---:B0-----:R-:W-:Y:S01]  /*5f00*/  VIADD R10, R0.reuse, 0xcf ;  /* 0x000000cf000a7836 */ /* 0x041fe20000000000 */
[----:B------:R0:W-:Y:S01]  /*5f10*/  STL [R1+0x7c], R2 ;  /* 0x00007c0201007387 */ /* 0x0001e20000100800 */
[----:B------:R-:W-:Y:S01]  /*5f20*/  IMAD.MOV R12, RZ, RZ, -R12 ;  /* 0x000000ffff0c7224 */ /* 0x000fe200078e0a0c */
[----:B------:R-:W-:Y:S02]  /*5f30*/  IABS R6, R7 ;  /* 0x0000000700067213 */ /* 0x000fe40000000000 */
[----:B------:R2:W-:Y:S01]  /*5f40*/  STL [R1+0x1298], R7 ;  /* 0x0012980701007387 */ /* 0x0005e20000100800 */
[----:B------:R-:W-:Y:S01]  /*5f50*/  IABS R4, R10 ;  /* 0x0000000a00047213 */ /* 0x000fe20000000000 */
[----:B-1----:R-:W-:Y:S02]  /*5f60*/  VIADD R5, R0, 0xcd ;  /* 0x000000cd00057836 */ /* 0x002fe40000000000 */
[----:B------:R-:W-:Y:S02]  /*5f70*/  IMAD R23, R8, R12, R23 ;  /* 0x0000000c08177224 */ /* 0x000fe400078e0217 */
[----:B0-----:R-:W-:Y:S01]  /*5f80*/  VIADD R2, R0, 0xce ;  /* 0x000000ce00027836 */ /* 0x001fe20000000000 */
        /* <DEDUP_REMOVED lines=11> */
[----:B------:R-:W-:-:S04]  /*6040*/  IMAD.HI.U32 R13, R9, R5, RZ ;  /* 0x00000005090d7227 */ /* 0x000fc800078e00ff */
[----:B--2---:R-:W-:-:S04]  /*6050*/  IMAD.HI.U32 R10, R9, R6, RZ ;  /* 0x00000006090a7227 */ /* 0x004fc800078e00ff */
[----:B------:R-:W-:Y:S02]  /*6060*/  IMAD.MOV R10, RZ, RZ, -R10 ;  /* 0x000000ffff0a7224 */ /* 0x000fe400078e0a0a */
[----:B0-----:R-:W-:-:S04]  /*6070*/  IMAD.HI.U32 R7, R9, R2, RZ ;  /* 0x0000000209077227 */ /* 0x001fc800078e00ff */
[----:B------:R-:W-:Y:S02]  /*6080*/  IMAD R6, R8, R10, R6 ;  /* 0x0000000a08067224 */ /* 0x000fe400078e0206 */
[----:B------:R-:W-:Y:S02]  /*6090*/  IMAD.MOV R13, RZ, RZ, -R13 ;  /* 0x000000ffff0d7224 */ /* 0x000fe400078e0a0d */
[----:B------:R-:W-:Y:S01]  /*60a0*/  IMAD.MOV R7, RZ, RZ, -R7 ;  /* 0x000000ffff077224 */ /* 0x000fe200078e0a07 */
[----:B------:R0:W-:Y:S01]  /*60b0*/  STL [R1+0x78], R6 ;  /* 0x0000780601007387 */ /* 0x0001e20000100800 */
[----:B------:R-:W-:-:S04]  /*60c0*/  IMAD.HI.U32 R12, R9, R19, RZ ;  /* 0x00000013090c7227 */ /* 0x000fc800078e00ff */
[C---:B------:R-:W-:Y:S02]  /*60d0*/  IMAD R2, R8.reuse, R7, R2 ;  /* 0x0000000708027224 */ /* 0x040fe400078e0202 */
[----:B------:R-:W-:Y:S02]  /*60e0*/  IMAD.MOV R12, RZ, RZ, -R12 ;  /* 0x000000ffff0c7224 */ /* 0x000fe400078e0a0c */
[----:B0-----:R-:W-:Y:S02]  /*60f0*/  IMAD R6, R8, R13, R5 ;  /* 0x0000000d08067224 */ /* 0x001fe400078e0205 */
[----:B------:R-:W-:Y:S02]  /*6100*/  VIADD R5, R0, 0xd1 ;  /* 0x000000d100057836 */ /* 0x000fe40000000000 */
[----:B------:R-:W-:Y:S01]  /*6110*/  IMAD R19, R8, R12, R19 ;  /* 0x0000000c08137224 */ /* 0x000fe200078e0213 */
[----:B------:R0:W-:Y:S01]  /*6120*/  STL [R1+0x74], R6 ;  /* 0x0000740601007387 */ /* 0x0001e20000100800 */
[----:B------:R-:W-:Y:S01]  /*6130*/  VIADD R13, R0, 0xd8 ;  /* 0x000000d8000d7836 */ /* 0x000fe20000000000 */
[----:B------:R-:W-:-:S02]  /*6140*/  IABS R18, R5 ;  /* 0x0000000500127213 */ /* 0x000fc40000000000 */
[----:B------:R1:W-:Y:S02]  /*6150*/  STL [R1+0x6c], R2 ;  /* 0x00006c0201007387 */ /* 0x0003e40000100800 */
[----:B------:R-:W-:Y:S01]  /*6160*/  IABS R17, R13 ;  /* 0x0000000d00117213 */ /* 0x000fe20000000000 */
[----:B------:R-:W-:Y:S01]  /*6170*/  IMAD.HI.U32 R12, R9, R18, RZ ;  /* 0x00000012090c7227 */ /* 0x000fe200078e00ff */
[----:B------:R2:W-:Y:S03]  /*6180*/  STL [R1+0x70], R4 ;  /* 0x0000700401007387 */ /* 0x0005e60000100800 */
[C---:B0-----:R-:W-:Y:S01]  /*6190*/  VIADD R6, R0.reuse, 0xd5 ;  /* 0x000000d500067836 */ /* 0x041fe20000000000 */
[----:B------:R0:W-:Y:S01]  /*61a0*/  STL [R1+0x12b0], R5 ;  /* 0x0012b00501007387 */ /* 0x0001e20000100800 */
[----:B------:R-:W-:Y:S02]  /*61b0*/  IMAD.MOV R12, RZ, RZ, -R12 ;  /* 0x000000ffff0c7224 */ /* 0x000fe400078e0a0c */
[----:B-1----:R-:W-:-:S02]  /*61c0*/  VIADD R2, R0, 0xd2 ;  /* 0x000000d200027836 */ /* 0x002fc40000000000 */
[----:B------:R-:W-:Y:S02]  /*61d0*/  IMAD R18, R8, R12, R18 ;  /* 0x0000000c08127224 */ /* 0x000fe400078e0212 */
[C---:B--2---:R-:W-:Y:S01]  /*61e0*/  VIADD R4, R0.reuse, 0xd3 ;  /* 0x000000d300047836 */ /* 0x044fe20000000000 */
[----:B------:R1:W-:Y:S01]  /*61f0*/  STL [R1+0x1290], R2 ;  /* 0x0012900201007387 */ /* 0x0003e20000100800 */
[----:B0-----:R-:W-:-:S03]  /*6200*/  VIADD R5, R0, 0xd4 ;  /* 0x000000d400057836 */ /* 0x001fc60000000000 */
[----:B------:R0:W-:Y:S04]  /*6210*/  STL [R1+0x12ac], R4 ;  /* 0x0012ac0401007387 */ /* 0x0001e80000100800 */
[----:B------:R2:W-:Y:S01]  /*6220*/  STL [R1+0x12d8], R5 ;  /* 0x0012d80501007387 */ /* 0x0005e20000100800 */
[----:B-1----:R-:W-:-:S03]  /*6230*/  IABS R2, R2 ;  /* 0x0000000200027213 */ /* 0x002fc60000000000 */
[----:B------:R1:W-:Y:S01]  /*6240*/  STL [R1+0x12d4], R6 ;  /* 0x0012d40601007387 */ /* 0x0003e20000100800 */
[----:B0-----:R-:W-:Y:S01]  /*6250*/  IABS R4, R4 ;  /* 0x0000000400047213 */ /* 0x001fe20000000000 */
[----:B------:R-:W-:Y:S01]  /*6260*/  IMAD.HI.U32 R10, R9, R2, RZ ;  /* 0x00000002090a7227 */ /* 0x000fe200078e00ff */
[----:B--2---:R-:W-:-:S03]  /*6270*/  IABS R5, R5 ;  /* 0x0000000500057213 */ /* 0x004fc60000000000 */
[----:B------:R-:W-:Y:S02]  /*6280*/  IMAD.MOV R10, RZ, RZ, -R10 ;  /* 0x000000ffff0a7224 */ /* 0x000fe400078e0a0a */
[----:B------:R-:W-:Y:S01]  /*6290*/  IMAD.HI.U32 R7, R9, R4, RZ ;  /* 0x0000000409077227 */ /* 0x000fe200078e00ff */
[----:B-1----:R-:W-:-:S03]  /*62a0*/  IABS R6, R6 ;  /* 0x0000000600067213 */ /* 0x002fc60000000000 */
[----:B------:R-:W-:Y:S02]  /*62b0*/  IMAD R2, R8, R10, R2 ;  /* 0x0000000a08027224 */ /* 0x000fe400078e0202 */
[----:B------:R-:W-:Y:S02]  /*62c0*/  IMAD.MOV R7, RZ, RZ, -R7 ;  /* 0x000000ffff077224 */ /* 0x000fe400078e0a07 */
[C---:B------:R-:W-:Y:S01]  /*62d0*/  IMAD.HI.U32 R11, R9.reuse, R5, RZ ;  /* 0x00000005090b7227 */ /* 0x040fe200078e00ff */
[----:B------:R0:W-:Y:S03]  /*62e0*/  STL [R1+0x5c], R2 ;  /* 0x00005c0201007387 */ /* 0x0001e60000100800 */
[----:B------:R-:W-:Y:S01]  /*62f0*/  IMAD.HI.U32 R12, R9, R6, RZ ;  /* 0x00000006090c7227 */ /* 0x000fe200078e00ff */
[----:B------:R-:W-:Y:S03]  /*6300*/  STL [R1+0x12c0], R13 ;  /* 0x0012c00d01007387 */ /* 0x000fe60000100800 */
[----:B------:R-:W-:-:S02]  /*6310*/  IMAD.MOV R11, RZ, RZ, -R11 ;  /* 0x000000ffff0b7224 */ /* 0x000fc400078e0a0b */
[----:B------:R-:W-:Y:S02]  /*6320*/  IMAD.MOV R12, RZ, RZ, -R12 ;  /* 0x000000ffff0c7224 */ /* 0x000fe400078e0a0c */
[C---:B0-----:R-:W-:Y:S02]  /*6330*/  IMAD R2, R8.reuse, R7, R4 ;  /* 0x0000000708027224 */ /* 0x041fe400078e0204 */
[C---:B------:R-:W-:Y:S01]  /*6340*/  IMAD R4, R8.reuse, R11, R5 ;  /* 0x0000000b08047224 */ /* 0x040fe200078e0205 */
[----:B------:R-:W-:Y:S01]  /*6350*/  ISETP.GT.U32.AND P4, PT, R8, R70, PT ;  /* 0x000000460800720c */ /* 0x000fe20003f84070 */
[--C-:B------:R-:W-:Y:S01]  /*6360*/  @!P1 IMAD.IADD R73, R73, 0x1, -R8.reuse ;  /* 0x0000000149499824 */ /* 0x100fe200078e0a08 */
[----:B------:R0:W-:Y:S01]  /*6370*/  STL [R1+0x58], R2 ;  /* 0x0000580201007387 */ /* 0x0001e20000100800 */
[--C-:B------:R-:W-:Y:S02]  /*6380*/  @!P5 IMAD.IADD R71, R71, 0x1, -R8.reuse ;  /* 0x000000014747d824 */ /* 0x100fe400078e0a08 */
[----:B------:R-:W-:Y:S01]  /*6390*/  @!P2 IMAD.IADD R75, R75, 0x1, -R8 ;  /* 0x000000014b4ba824 */ /* 0x000fe200078e0a08 */
[----:B------:R1:W-:Y:S01]  /*63a0*/  STL [R1+0x54], R4 ;  /* 0x0000540401007387 */ /* 0x0003e20000100800 */
[----:B------:R-:W-:-:S02]  /*63b0*/  VIADD R10, R0, 0xd9 ;  /* 0x000000d9000a7836 */ /* 0x000fc40000000000 */
[C---:B------:R-:W-:Y:S02]  /*63c0*/  VIADD R5, R0.reuse, 0xe1 ;  /* 0x000000e100057836 */ /* 0x040fe40000000000 */
[----:B------:R-:W-:Y:S01]  /*63d0*/  VIADD R7, R0, 0xe0 ;  /* 0x000000e000077836 */ /* 0x000fe20000000000 */
[C---:B------:R-:W-:Y:S01]  /*63e0*/  ISETP.GT.U32.AND P1, PT, R8.reuse, R69, PT ;  /* 0x000000450800720c */ /* 0x040fe20003f24070 */
[----:B0-----:R-:W-:Y:S01]  /*63f0*/  IMAD R2, R8, R12, R6 ;  /* 0x0000000c08027224 */ /* 0x001fe200078e0206 */
[----:B------:R-:W-:Y:S01]  /*6400*/  IABS R16, R10 ;  /* 0x0000000a00107213 */ /* 0x000fe20000000000 */
[----:B------:R-:W-:Y:S01]  /*6410*/  @!P4 IMAD.IADD R70, R70, 0x1, -R8 ;  /* 0x000000014646c824 */ /* 0x000fe200078e0a08 */
[----:B------:R-:W-:Y:S01]  /*6420*/  IABS R14, R5 ;  /* 0x00000005000e7213 */ /* 0x000fe20000000000 */
[----:B-1----:R-:W-:Y:S01]  /*6430*/  IMAD.HI.U32 R4, R9, R17, RZ ;  /* 0x0000001109047227 */ /* 0x002fe200078e00ff */
[----:B------:R0:W-:Y:S03]  /*6440*/  STL [R1+0x50], R2 ;  /* 0x0000500201007387 */ /* 0x0001e60000100800 */
[----:B------:R-:W-:Y:S01]  /*6450*/  IMAD.MOV R4, RZ, RZ, -R4 ;  /* 0x000000ffff047224 */ /* 0x000fe200078e0a04 */
[----:B------:R-:W-:Y:S01]  /*6460*/  ISETP.GT.U32.AND P4, PT, R8, R71, PT ;  /* 0x000000470800720c */ /* 0x000fe20003f84070 */
[----:B------:R1:W-:Y:S01]  /*6470*/  STL [R1+0x1284], R10 ;  /* 0x0012840a01007387 */ /* 0x0003e20000100800 */
[----:B------:R-:W-:-:S02]  /*6480*/  VIADD R12, R0, 0xe9 ;  /* 0x000000e9000c7836 */ /* 0x000fc40000000000 */
[----:B------:R-:W-:Y:S01]  /*6490*/  IMAD R17, R8, R4, R17 ;  /* 0x0000000408117224 */ /* 0x000fe200078e0211 */
[----:B------:R-:W-:Y:S01]  /*64a0*/  STL [R1+0x12d0], R7 ;  /* 0x0012d00701007387 */ /* 0x000fe20000100800 */
[----:B0-----:R-:W-:Y:S01]  /*64b0*/  LEA R2, R15, UR4, 0x8 ;  /* 0x000000040f027c11 */ /* 0x001fe2000f8e40ff */
[----:B------:R-:W-:Y:S01]  /*64c0*/  @!P1 IMAD.IADD R69, R69, 0x1, -R8 ;  /* 0x0000000145459824 */ /* 0x000fe200078e0a08 */
[----:B------:R-:W-:Y:S01]  /*64d0*/  IABS R15, R7 ;  /* 0x00000007000f7213 */ /* 0x000fe20000000000 */
[----:B------:R0:W-:Y:S01]  /*64e0*/  STL [R1+0x12dc], R5 ;  /* 0x0012dc0501007387 */ /* 0x0001e20000100800 */
[----:B------:R-:W-:Y:S02]  /*64f0*/  VIADD R11, R0, 0xf0 ;  /* 0x000000f0000b7836 */ /* 0x000fe40000000000 */
[----:B------:R-:W-:Y:S01]  /*6500*/  IMAD.IADD R83, R21, 0x1, R2 ;  /* 0x0000000115537824 */ /* 0x000fe200078e0202 */
[C---:B------:R-:W-:Y:S01]  /*6510*/  ISETP.GT.U32.AND P1, PT, R8.reuse, R70, PT ;  /* 0x000000460800720c */ /* 0x040fe20003f24070 */
[----:B------:R-:W-:Y:S01]  /*6520*/  @!P4 IMAD.IADD R71, R71, 0x1, -R8 ;  /* 0x000000014747c824 */ /* 0x000fe200078e0a08 */
[----:B------:R-:W-:Y:S01]  /*6530*/  ISETP.GT.U32.AND P5, PT, R8, R69, PT ;  /* 0x000000450800720c */ /* 0x000fe20003fa4070 */
[----:B-1----:R-:W-:Y:S01]  /*6540*/  VIADD R10, R0, 0xe8 ;  /* 0x000000e8000a7836 */ /* 0x002fe20000000000 */
[----:B------:R-:W-:Y:S01]  /*6550*/  IABS R2, R83 ;  /* 0x0000005300027213 */ /* 0x000fe20000000000 */
[----:B------:R-:W-:Y:S01]  /*6560*/  STL [R1+0xf28], R83 ;  /* 0x000f285301007387 */ /* 0x000fe20000100800 */
[----:B------:R-:W-:Y:S01]  /*6570*/  ISETP.GE.AND P6, PT, R83, RZ, PT ;  /* 0x000000ff5300720c */ /* 0x000fe20003fc6270 */
[----:B0-----:R-:W-:Y:S01]  /*6580*/  IMAD.HI.U32 R5, R9, R14, RZ ;  /* 0x0000000e09057227 */ /* 0x001fe200078e00ff */
[----:B------:R-:W-:Y:S01]  /*6590*/  ISETP.GT.U32.AND P4, PT, R8, R66, PT ;  /* 0x000000420800720c */ /* 0x000fe20003f84070 */
[----:B------:R0:W-:Y:S01]  /*65a0*/  STL [R1+0x12cc], R10 ;  /* 0x0012cc0a01007387 */ /* 0x0001e20000100800 */
[----:B------:R-:W-:Y:S01]  /*65b0*/  IABS R13, R10 ;  /* 0x0000000a000d7213 */ /* 0x000fe20000000000 */
[----:B------:R-:W-:-:S02]  /*65c0*/  IMAD.HI.U32 R4, R74, R2, RZ ;  /* 0x000000024a047227 */ /* 0x000fc400078e00ff */
[----:B------:R-:W-:Y:S02]  /*65d0*/  STL [R1+0x1280], R12 ;  /* 0x0012800c01007387 */ /* 0x000fe40000100800 */
[----:B------:R-:W-:Y:S02]  /*65e0*/  IMAD.MOV R4, RZ, RZ, -R4 ;  /* 0x000000ffff047224 */ /* 0x000fe400078e0a04 */
[----:B------:R-:W-:Y:S01]  /*65f0*/  @!P1 IMAD.IADD R70, R70, 0x1, -R8 ;  /* 0x0000000146469824 */ /* 0x000fe200078e0a08 */
[----:B------:R1:W-:Y:S01]  /*6600*/  STL [R1+0x1274], R11 ;  /* 0x0012740b01007387 */ /* 0x0003e20000100800 */
[----:B------:R-:W-:Y:S01]  /*6610*/  IMAD R2, R3, R4, R2 ;  /* 0x0000000403027224 */ /* 0x000fe200078e0202 */
[----:B------:R-:W-:Y:S01]  /*6620*/  ISETP.GT.U32.AND P1, PT, R8, R79, PT ;  /* 0x0000004f0800720c */ /* 0x000fe20003f24070 */
[--C-:B------:R-:W-:Y:S02]  /*6630*/  @!P4 IMAD.IADD R66, R66, 0x1, -R8.reuse ;  /* 0x000000014242c824 */ /* 0x100fe400078e0a08 */
[----:B------:R-:W-:Y:S01]  /*6640*/  @!P5 IMAD.IADD R69, R69, 0x1, -R8 ;  /* 0x000000014545d824 */ /* 0x000fe200078e0a08 */
[----:B------:R-:W-:Y:S01]  /*6650*/  ISETP.GT.U32.AND P0, PT, R3, R2, PT ;  /* 0x000000020300720c */ /* 0x000fe20003f04070 */
[----:B0-----:R-:W-:Y:S01]  /*6660*/  VIADD R10, R0, 0xf1 ;  /* 0x000000f1000a7836 */ /* 0x001fe20000000000 */
[C---:B------:R-:W-:Y:S01]  /*6670*/  ISETP.GT.U32.AND P4, PT, R8.reuse, R61, PT ;  /* 0x0000003d0800720c */ /* 0x040fe20003f84070 */
[----:B------:R-:W-:Y:S01]  /*6680*/  IMAD.HI.U32 R4, R9, R13, RZ ;  /* 0x0000000d09047227 */ /* 0x000fe200078e00ff */
[----:B------:R-:W-:-:S02]  /*6690*/  ISETP.GT.U32.AND P5, PT, R8, R64, PT ;  /* 0x000000400800720c */ /* 0x000fc40003fa4070 */
[----:B------:R-:W-:Y:S01]  /*66a0*/  IABS R74, R10 ;  /* 0x0000000a004a7213 */ /* 0x000fe20000000000 */
[----:B------:R-:W-:Y:S01]  /*66b0*/  IMAD.MOV R5, RZ, RZ, -R5 ;  /* 0x000000ffff057224 */ /* 0x000fe200078e0a05 */
[----:B-1----:R-:W-:Y:S01]  /*66c0*/  IABS R11, R11 ;  /* 0x0000000b000b7213 */ /* 0x002fe20000000000 */
[----:B------:R-:W-:Y:S01]  /*66d0*/  @!P1 IMAD.IADD R79, R79, 0x1, -R8 ;  /* 0x000000014f4f9824 */ /* 0x000fe200078e0a08 */
[----:B------:R-:W-:Y:S01]  /*66e0*/  IABS R12, R12 ;  /* 0x0000000c000c7213 */ /* 0x000fe20000000000 */
[----:B------:R-:W-:-:S04]  /*66f0*/  IMAD.HI.U32 R7, R9, R16, RZ ;  /* 0x0000001009077227 */ /* 0x000fc800078e00ff */
[----:B------:R-:W-:Y:S01]  /*6700*/  @!P0 IMAD.IADD R2, R2, 0x1, -R3 ;  /* 0x0000000102028824 */ /* 0x000fe200078e0a03 */
[C---:B------:R-:W-:Y:S01]  /*6710*/  ISETP.GT.U32.AND P0, PT, R8.reuse, R72, PT ;  /* 0x000000480800720c */ /* 0x040fe20003f04070 */
[--C-:B------:R-:W-:Y:S01]  /*6720*/  @!P4 IMAD.IADD R61, R61, 0x1, -R8.reuse ;  /* 0x000000013d3dc824 */ /* 0x100fe200078e0a08 */
[----:B------:R-:W-:Y:S01]  /*6730*/  ISETP.GT.U32.AND P1, PT, R8, R60, PT ;  /* 0x0000003c0800720c */ /* 0x000fe20003f24070 */
[----:B------:R-:W-:Y:S01]  /*6740*/  @!P5 IMAD.IADD R64, R64, 0x1, -R8 ;  /* 0x000000014040d824 */ /* 0x000fe200078e0a08 */
[----:B------:R-:W-:Y:S01]  /*6750*/  ISETP.GT.U32.AND P3, PT, R3, R2, PT ;  /* 0x000000020300720c */ /* 0x000fe20003f64070 */
[----:B------:R-:W-:Y:S01]  /*6760*/  IMAD.MOV R4, RZ, RZ, -R4 ;  /* 0x000000ffff047224 */ /* 0x000fe200078e0a04 */
[----:B------:R0:W-:Y:S01]  /*6770*/  STL [R1+0x122c], R10 ;  /* 0x00122c0a01007387 */ /* 0x0001e20000100800 */
[----:B------:R-:W-:Y:S02]  /*6780*/  IMAD R14, R8, R5, R14 ;  /* 0x00000005080e7224 */ /* 0x000fe400078e020e */
[----:B------:R-:W-:-:S02]  /*6790*/  VIADD R5, R0, 0xf8 ;  /* 0x000000f800057836 */ /* 0x000fc40000000000 */
[----:B------:R-:W-:Y:S02]  /*67a0*/  IMAD.MOV R7, RZ, RZ, -R7 ;  /* 0x000000ffff077224 */ /* 0x000fe400078e0a07 */
[--C-:B------:R-:W-:Y:S01]  /*67b0*/  @!P0 IMAD.IADD R72, R72, 0x1, -R8.reuse ;  /* 0x0000000148488824 */ /* 0x100fe200078e0a08 */
[----:B------:R-:W-:Y:S01]  /*67c0*/  ISETP.GT.U32.AND P0, PT, R8, R73, PT ;  /* 0x000000490800720c */ /* 0x000fe20003f04070 */
[----:B------:R-:W-:Y:S01]  /*67d0*/  @!P1 IMAD.IADD R60, R60, 0x1, -R8 ;  /* 0x000000013c3c9824 */ /* 0x000fe200078e0a08 */
[----:B------:R1:W-:Y:S01]  /*67e0*/  STL [R1+0x1228], R5 ;  /* 0x0012280501007387 */ /* 0x0003e20000100800 */
[----:B------:R-:W-:Y:S01]  /*67f0*/  @!P3 IMAD.IADD R2, R2, 0x1, -R3 ;  /* 0x000000010202b824 */ /* 0x000fe200078e0a03 */
[----:B------:R-:W-:Y:S01]  /*6800*/  ISETP.NE.AND P3, PT, R20, RZ, PT ;  /* 0x000000ff1400720c */ /* 0x000fe20003f65270 */
[C---:B------:R-:W-:Y:S01]  /*6810*/  IMAD R13, R8.reuse, R4, R13 ;  /* 0x00000004080d7224 */ /* 0x040fe200078e020d */
[C---:B------:R-:W-:Y:S01]  /*6820*/  ISETP.GT.U32.AND P2, PT, R8.reuse, R72, PT ;  /* 0x000000480800720c */ /* 0x040fe20003f44070 */
[----:B------:R-:W-:Y:S01]  /*6830*/  @!P6 IMAD.MOV R2, RZ, RZ, -R2 ;  /* 0x000000ffff02e224 */ /* 0x000fe200078e0a02 */
[C---:B------:R-:W-:Y:S01]  /*6840*/  ISETP.GT.U32.AND P6, PT, R8.reuse, R75, PT ;  /* 0x0000004b0800720c */ /* 0x040fe20003fc4070 */
[----:B------:R-:W-:Y:S01]  /*6850*/  IMAD.HI.U32 R4, R9, R74, RZ ;  /* 0x0000004a09047227 */ /* 0x000fe200078e00ff */
[----:B0-----:R-:W-:Y:S01]  /*6860*/  IABS R10, R5 ;  /* 0x00000005000a7213 */ /* 0x001fe20000000000 */
[----:B------:R0:W5:Y:S02]  /*6870*/  LDL.LU R83, [R1+0x12e4] ;  /* 0x0012e40001537983 */ /* 0x0001640000300800 */
[----:B------:R-:W-:Y:S01]  /*6880*/  @!P0 IMAD.IADD R73, R73, 0x1, -R8 ;  /* 0x0000000149498824 */ /* 0x000fe200078e0a08 */
[C---:B------:R-:W-:Y:S01]  /*6890*/  ISETP.GT.U32.AND P0, PT, R8.reuse, R68, PT ;  /* 0x000000440800720c */ /* 0x040fe20003f04070 */
[----:B------:R-:W-:-:S02]  /*68a0*/  IMAD R16, R8, R7, R16 ;  /* 0x0000000708107224 */ /* 0x000fc400078e0210 */
[----:B------:R-:W-:Y:S01]  /*68b0*/  @!P3 LOP3.LUT R2, RZ, R20, RZ, 0x33, !PT ;  /* 0x00000014ff02b212 */ /* 0x000fe200078e33ff */
[----:B-1----:R-:W-:Y:S01]  /*68c0*/  IMAD.HI.U32 R5, R9, R11, RZ ;  /* 0x0000000b09057227 */ /* 0x002fe200078e00ff */
[C---:B------:R-:W-:Y:S01]  /*68d0*/  ISETP.GT.U32.AND P3, PT, R8.reuse, R76, PT ;  /* 0x0000004c0800720c */ /* 0x040fe20003f64070 */
[----:B------:R-:W1:Y:S02]  /*68e0*/  LDC R7, c[0x0][0x3a0] ;  /* 0x0000e800ff077b82 */ /* 0x000e640000000800 */
[--C-:B------:R-:W-:Y:S01]  /*68f0*/  @!P6 IMAD.IADD R75, R75, 0x1, -R8.reuse ;  /* 0x000000014b4be824 */ /* 0x100fe200078e0a08 */
[----:B------:R-:W-:Y:S01]  /*6900*/  ISETP.GT.U32.AND P6, PT, R8, R67, PT ;  /* 0x000000430800720c */ /* 0x000fe20003fc4070 */
[----:B------:R-:W-:Y:S01]  /*6910*/  @!P2 IMAD.IADD R72, R72, 0x1, -R8 ;  /* 0x000000014848a824 */ /* 0x000fe200078e0a08 */
[----:B------:R-:W-:Y:S01]  /*6920*/  ISETP.GT.U32.AND P1, PT, R8, R64, PT ;  /* 0x000000400800720c */ /* 0x000fe20003f24070 */
[----:B------:R-:W-:Y:S02]  /*6930*/  IMAD.MOV R4, RZ, RZ, -R4 ;  /* 0x000000ffff047224 */ /* 0x000fe400078e0a04 */
[----:B------:R-:W-:Y:S01]  /*6940*/  @!P0 IMAD.IADD R68, R68, 0x1, -R8 ;  /* 0x0000000144448824 */ /* 0x000fe200078e0a08 */
[----:B------:R-:W-:Y:S01]  /*6950*/  ISETP.GT.U32.AND P0, PT, R8, R78, PT ;  /* 0x0000004e0800720c */ /* 0x000fe20003f04070 */
[----:B------:R-:W-:-:S02]  /*6960*/  IMAD.MOV R5, RZ, RZ, -R5 ;  /* 0x000000ffff057224 */ /* 0x000fc400078e0a05 */
[----:B------:R-:W-:Y:S01]  /*6970*/  @!P3 IMAD.IADD R76, R76, 0x1, -R8 ;  /* 0x000000014c4cb824 */ /* 0x000fe200078e0a08 */
[C---:B------:R-:W-:Y:S01]  /*6980*/  ISETP.GT.U32.AND P3, PT, R8.reuse, R65, PT ;  /* 0x000000410800720c */ /* 0x040fe20003f64070 */
[C---:B------:R-:W-:Y:S01]  /*6990*/  IMAD R74, R8.reuse, R4, R74 ;  /* 0x00000004084a7224 */ /* 0x040fe200078e024a */
[C---:B------:R-:W-:Y:S01]  /*69a0*/  ISETP.GT.U32.AND P2, PT, R8.reuse, R77, PT ;  /* 0x0000004d0800720c */ /* 0x040fe20003f44070 */
[--C-:B------:R-:W-:Y:S01]  /*69b0*/  @!P6 IMAD.IADD R67, R67, 0x1, -R8.reuse ;  /* 0x000000014343e824 */ /* 0x100fe200078e0a08 */
[----:B------:R-:W-:Y:S01]  /*69c0*/  ISETP.GT.U32.AND P6, PT, R8, R62, PT ;  /* 0x0000003e0800720c */ /* 0x000fe20003fc4070 */
[----:B------:R-:W-:Y:S01]  /*69d0*/  @!P1 IMAD.IADD R64, R64, 0x1, -R8 ;  /* 0x0000000140409824 */ /* 0x000fe200078e0a08 */
[----:B------:R-:W-:Y:S01]  /*69e0*/  ISETP.GT.U32.AND P5, PT, R8, R68, PT ;  /* 0x000000440800720c */ /* 0x000fe20003fa4070 */
[----:B------:R-:W-:-:S04]  /*69f0*/  IMAD.HI.U32 R6, R9, R15, RZ ;  /* 0x0000000f09067227 */ /* 0x000fc800078e00ff */
[--C-:B------:R-:W-:Y:S01]  /*6a00*/  @!P0 IMAD.IADD R78, R78, 0x1, -R8.reuse ;  /* 0x000000014e4e8824 */ /* 0x100fe200078e0a08 */
[C---:B------:R-:W-:Y:S01]  /*6a10*/  ISETP.GT.U32.AND P0, PT, R8.reuse, R67, PT ;  /* 0x000000430800720c */ /* 0x040fe20003f04070 */
[--C-:B------:R-:W-:Y:S02]  /*6a20*/  @!P3 IMAD.IADD R65, R65, 0x1, -R8.reuse ;  /* 0x000000014141b824 */ /* 0x100fe400078e0a08 */
[--C-:B------:R-:W-:Y:S01]  /*6a30*/  @!P2 IMAD.IADD R77, R77, 0x1, -R8.reuse ;  /* 0x000000014d4da824 */ /* 0x100fe200078e0a08 */
[----:B------:R-:W-:Y:S01]  /*6a40*/  ISETP.GT.U32.AND P2, PT, R8, R63, PT ;  /* 0x0000003f0800720c */ /* 0x000fe20003f44070 */
[--C-:B------:R-:W-:Y:S01]  /*6a50*/  @!P6 IMAD.IADD R62, R62, 0x1, -R8.reuse ;  /* 0x000000013e3ee824 */ /* 0x100fe200078e0a08 */
[----:B------:R-:W-:Y:S01]  /*6a60*/  ISETP.GT.U32.AND P4, PT, R8, R65, PT ;  /* 0x000000410800720c */ /* 0x000fe20003f84070 */
[----:B------:R-:W-:Y:S01]  /*6a70*/  @!P5 IMAD.IADD R68, R68, 0x1, -R8 ;  /* 0x000000014444d824 */ /* 0x000fe200078e0a08 */
[----:B------:R-:W-:Y:S01]  /*6a80*/  ISETP.GT.U32.AND P3, PT, R8, R59, PT ;  /* 0x0000003b0800720c */ /* 0x000fe20003f64070 */
[----:B------:R-:W-:-:S02]  /*6a90*/  VIADD R4, R0, 0xf9 ;  /* 0x000000f900047836 */ /* 0x000fc40000000000 */
[C---:B------:R-:W-:Y:S02]  /*6aa0*/  IMAD R11, R8.reuse, R5, R11 ;  /* 0x00000005080b7224 */ /* 0x040fe400078e020b */
[----:B------:R-:W-:Y:S01]  /*6ab0*/  @!P0 IMAD.IADD R67, R67, 0x1, -R8 ;  /* 0x0000000143438824 */ /* 0x000fe200078e0a08 */
[----:B------:R-:W-:Y:S01]  /*6ac0*/  ISETP.GT.U32.AND P0, PT, R8, R62, PT ;  /* 0x0000003e0800720c */ /* 0x000fe20003f04070 */
[----:B------:R-:W-:-:S04]  /*6ad0*/  IMAD.HI.U32 R5, R9, R10, RZ ;  /* 0x0000000a09057227 */ /* 0x000fc800078e00ff */
[--C-:B------:R-:W-:Y:S01]  /*6ae0*/  @!P2 IMAD.IADD R63, R63, 0x1, -R8.reuse ;  /* 0x000000013f3fa824 */ /* 0x100fe200078e0a08 */
[C---:B------:R-:W-:Y:S01]  /*6af0*/  ISETP.GT.U32.AND P2, PT, R8.reuse, R58, PT ;  /* 0x0000003a0800720c */ /* 0x040fe20003f44070 */
[--C-:B------:R-:W-:Y:S01]  /*6b00*/  @!P4 IMAD.IADD R65, R65, 0x1, -R8.reuse ;  /* 0x000000014141c824 */ /* 0x100fe200078e0a08 */
[C---:B------:R-:W-:Y:S01]  /*6b10*/  ISETP.GT.U32.AND P4, PT, R8.reuse, R60, PT ;  /* 0x0000003c0800720c */ /* 0x040fe20003f84070 */
[----:B------:R-:W-:Y:S01]  /*6b20*/  @!P3 IMAD.IADD R59, R59, 0x1, -R8 ;  /* 0x000000013b3bb824 */ /* 0x000fe200078e0a08 */
[C---:B------:R-:W-:Y:S01]  /*6b30*/  ISETP.GT.U32.AND P6, PT, R8.reuse, R66, PT ;  /* 0x000000420800720c */ /* 0x040fe20003fc4070 */
[----:B------:R-:W-:Y:S01]  /*6b40*/  IMAD.MOV R6, RZ, RZ, -R6 ;  /* 0x000000ffff067224 */ /* 0x000fe200078e0a06 */
[C---:B------:R-:W-:Y:S02]  /*6b50*/  ISETP.GT.U32.AND P3, PT, R8.reuse, R63, PT ;  /* 0x0000003f0800720c */ /* 0x040fe40003f64070 */
[----:B------:R-:W-:Y:S01]  /*6b60*/  ISETP.GT.U32.AND P5, PT, R8, R80, PT ;  /* 0x000000500800720c */ /* 0x000fe20003fa4070 */
[----:B------:R-:W-:Y:S01]  /*6b70*/  @!P0 IMAD.IADD R62, R62, 0x1, -R8 ;  /* 0x000000013e3e8824 */ /* 0x000fe200078e0a08 */
[----:B------:R-:W-:-:S02]  /*6b80*/  ISETP.GT.U32.AND P1, PT, R8, R59, PT ;  /* 0x0000003b0800720c */ /* 0x000fc40003f24070 */
[----:B------:R-:W-:Y:S01]  /*6b90*/  IABS R20, R4 ;  /* 0x0000000400147213 */ /* 0x000fe20000000000 */
[--C-:B------:R-:W-:Y:S01]  /*6ba0*/  @!P2 IMAD.IADD R58, R58, 0x1, -R8.reuse ;  /* 0x000000013a3aa824 */ /* 0x100fe200078e0a08 */
[----:B------:R-:W-:Y:S01]  /*6bb0*/  ISETP.GT.U32.AND P0, PT, R8, R56, PT ;  /* 0x000000380800720c */ /* 0x000fe20003f04070 */
[--C-:B------:R-:W-:Y:S01]  /*6bc0*/  @!P4 IMAD.IADD R60, R60, 0x1, -R8.reuse ;  /* 0x000000013c3cc824 */ /* 0x100fe200078e0a08 */
[----:B------:R-:W-:Y:S01]  /*6bd0*/  ISETP.GT.U32.AND P4, PT, R8, R53, PT ;  /* 0x000000350800720c */ /* 0x000fe20003f84070 */
[--C-:B------:R-:W-:Y:S01]  /*6be0*/  @!P6 IMAD.IADD R66, R66, 0x1, -R8.reuse ;  /* 0x000000014242e824 */ /* 0x100fe200078e0a08 */
[C---:B------:R-:W-:Y:S01]  /*6bf0*/  ISETP.GT.U32.AND P2, PT, R8.reuse, R61, PT ;  /* 0x0000003d0800720c */ /* 0x040fe20003f44070 */
[--C-:B------:R-:W-:Y:S01]  /*6c00*/  @!P3 IMAD.IADD R63, R63, 0x1, -R8.reuse ;  /* 0x000000013f3fb824 */ /* 0x100fe200078e0a08 */
[C---:B------:R-:W-:Y:S01]  /*6c10*/  ISETP.GT.U32.AND P6, PT, R8.reuse, R58, PT ;  /* 0x0000003a0800720c */ /* 0x040fe20003fc4070 */
[----:B------:R-:W-:Y:S01]  /*6c20*/  IMAD.MOV R5, RZ, RZ, -R5 ;  /* 0x000000ffff057224 */ /* 0x000fe200078e0a05 */
[----:B------:R-:W-:Y:S01]  /*6c30*/  ISETP.GT.U32.AND P3, PT, R8, R57, PT ;  /* 0x000000390800720c */ /* 0x000fe20003f64070 */
[--C-:B------:R-:W-:Y:S01]  /*6c40*/  @!P5 IMAD.IADD R80, R80, 0x1, -R8.reuse ;  /* 0x000000015050d824 */ /* 0x100fe200078e0a08 */
[C---:B------:R-:W-:Y:S01]  /*6c50*/  ISETP.GT.U32.AND P5, PT, R8.reuse, R55, PT ;  /* 0x000000370800720c */ /* 0x040fe20003fa4070 */
[--C-:B------:R-:W-:Y:S01]  /*6c60*/  @!P1 IMAD.IADD R59, R59, 0x1, -R8.reuse ;  /* 0x000000013b3b9824 */ /* 0x100fe200078e0a08 */
[----:B------:R-:W-:Y:S01]  /*6c70*/  ISETP.GT.U32.AND P1, PT, R8, R52, PT ;  /* 0x000000340800720c */ /* 0x000fe20003f24070 */
[--C-:B------:R-:W-:Y:S01]  /*6c80*/  @!P0 IMAD.IADD R56, R56, 0x1, -R8.reuse ;  /* 0x0000000138388824 */ /* 0x100fe200078e0a08 */
[C---:B------:R-:W-:Y:S01]  /*6c90*/  ISETP.GT.U32.AND P0, PT, R8.reuse, R49, PT ;  /* 0x000000310800720c */ /* 0x040fe20003f04070 */
        /* <DEDUP_REMOVED lines=13> */
[----:B------:R-:W-:Y:S01]  /*6d70*/  ISETP.GT.U32.AND P0, PT, R8, R55, PT ;  /* 0x000000370800720c */ /* 0x000fe20003f04070 */
[--C-:B------:R-:W-:Y:S01]  /*6d80*/  @!P4 IMAD.IADD R46, R46, 0x1, -R8.reuse ;  /* 0x000000012e2ec824 */ /* 0x100fe200078e0a08 */
[----:B------:R-:W-:Y:S01]  /*6d90*/  ISETP.GT.U32.AND P4, PT, R8, R52, PT ;  /* 0x000000340800720c */ /* 0x000fe20003f84070 */
[----:B------:R-:W-:-:S02]  /*6da0*/  @!P2 IMAD.IADD R54, R54, 0x1, -R8 ;  /* 0x000000013636a824 */ /* 0x000fc400078e0a08 */
[--C-:B------:R-:W-:Y:S02]  /*6db0*/  @!P6 IMAD.IADD R51, R51, 0x1, -R8.reuse ;  /* 0x000000013333e824 */ /* 0x100fe400078e0a08 */
[--C-:B------:R-:W-:Y:S01]  /*6dc0*/  @!P3 IMAD.IADD R50, R50, 0x1, -R8.reuse ;  /* 0x000000013232b824 */ /* 0x100fe200078e0a08 */
[----:B------:R-:W-:Y:S01]  /*6dd0*/  ISETP.GT.U32.AND P3, PT, R8, R56, PT ;  /* 0x000000380800720c */ /* 0x000fe20003f64070 */
[--C-:B------:R-:W-:Y:S01]  /*6de0*/  @!P5 IMAD.IADD R48, R48, 0x1, -R8.reuse ;  /* 0x000000013030d824 */ /* 0x100fe200078e0a08 */
[C---:B------:R-:W-:Y:S01]  /*6df0*/  ISETP.GT.U32.AND P5, PT, R8.reuse, R54, PT ;  /* 0x000000360800720c */ /* 0x040fe20003fa4070 */
[--C-:B------:R-:W-:Y:S01]  /*6e00*/  @!P1 IMAD.IADD R45, R45, 0x1, -R8.reuse ;  /* 0x000000012d2d9824 */ /* 0x100fe200078e0a08 */
[C---:B------:R-:W-:Y:S01]  /*6e10*/  ISETP.GT.U32.AND P1, PT, R8.reuse, R51, PT ;  /* 0x000000330800720c */ /* 0x040fe20003f24070 */
[--C-:B------:R-:W-:Y:S01]  /*6e20*/  @!P0 IMAD.IADD R55, R55, 0x1, -R8.reuse ;  /* 0x0000000137378824 */ /* 0x100fe200078e0a08 */
[C---:B------:R-:W-:Y:S01]  /*6e30*/  ISETP.GT.U32.AND P6, PT, R8.reuse, R57, PT ;  /* 0x000000390800720c */ /* 0x040fe20003fc4070 */
[C---:B------:R-:W-:Y:S01]  /*6e40*/  IMAD R15, R8.reuse, R6, R15 ;  /* 0x00000006080f7224 */ /* 0x040fe200078e020f */
[----:B------:R-:W-:Y:S01]  /*6e50*/  ISETP.GT.U32.AND P0, PT, R8, R49, PT ;  /* 0x000000310800720c */ /* 0x000fe20003f04070 */
[----:B------:R-:W-:Y:S01]  /*6e60*/  @!P4 IMAD.IADD R52, R52, 0x1, -R8 ;  /* 0x000000013434c824 */ /* 0x000fe200078e0a08 */
[----:B------:R-:W-:Y:S01]  /*6e70*/  ISETP.GT.U32.AND P4, PT, R8, R46, PT ;  /* 0x0000002e0800720c */ /* 0x000fe20003f84070 */
[----:B------:R-:W-:-:S04]  /*6e80*/  IMAD.HI.U32 R3, R9, R20, RZ ;  /* 0x0000001409037227 */ /* 0x000fc800078e00ff */
        /* <DEDUP_REMOVED lines=8> */
[--C-:B------:R-:W-:Y:S01]  /*6f10*/  @!P0 IMAD.IADD R49, R49, 0x1, -R8.reuse ;  /* 0x0000000131318824 */ /* 0x100fe200078e0a08 */
[----:B------:R-:W-:Y:S01]  /*6f20*/  ISETP.GT.U32.AND P0, PT, R8, R42, PT ;  /* 0x0000002a0800720c */ /* 0x000fe20003f04070 */
[----:B------:R-:W-:Y:S01]  /*6f30*/  @!P4 IMAD.IADD R46, R46, 0x1, -R8 ;  /* 0x000000012e2ec824 */ /* 0x000fe200078e0a08 */
[C---:B------:R-:W-:Y:S01]  /*6f40*/  ISETP.GT.U32.AND P4, PT, R8.reuse, R39, PT ;  /* 0x000000270800720c */ /* 0x040fe20003f84070 */
[----:B------:R-:W-:-:S02]  /*6f50*/  IMAD R10, R8, R5, R10 ;  /* 0x00000005080a7224 */ /* 0x000fc400078e020a */
[--C-:B------:R-:W-:Y:S01]  /*6f60*/  @!P3 IMAD.IADD R50, R50, 0x1, -R8.reuse ;  /* 0x000000013232b824 */ /* 0x100fe200078e0a08 */
[----:B------:R-:W-:Y:S01]  /*6f70*/  ISETP.GT.U32.AND P3, PT, R8, R43, PT ;  /* 0x0000002b0800720c */ /* 0x000fe20003f64070 */
[--C-:B------:R-:W-:Y:S01]  /*6f80*/  @!P5 IMAD.IADD R48, R48, 0x1, -R8.reuse ;  /* 0x000000013030d824 */ /* 0x100fe200078e0a08 */
[----:B------:R-:W-:Y:S01]  /*6f90*/  ISETP.GT.U32.AND P5, PT, R8, R41, PT ;  /* 0x000000290800720c */ /* 0x000fe20003fa4070 */
[--C-:B------:R-:W-:Y:S01]  /*6fa0*/  @!P1 IMAD.IADD R44, R44, 0x1, -R8.reuse ;  /* 0x000000012c2c9824 */ /* 0x100fe200078e0a08 */
[C---:B------:R-:W-:Y:S01]  /*6fb0*/  ISETP.GT.U32.AND P1, PT, R8.reuse, R37, PT ;  /* 0x000000250800720c */ /* 0x040fe20003f24070 */
[--C-:B------:R-:W-:Y:S01]  /*6fc0*/  @!P6 IMAD.IADD R45, R45, 0x1, -R8.reuse ;  /* 0x000000012d2de824 */ /* 0x100fe200078e0a08 */
[----:B------:R-:W-:Y:S01]  /*6fd0*/  ISETP.GT.U32.AND P2, PT, R8, R47, PT ;  /* 0x0000002f0800720c */ /* 0x000fe20003f44070 */
[--C-:B------:R-:W-:Y:S01]  /*6fe0*/  @!P0 IMAD.IADD R42, R42, 0x1, -R8.reuse ;  /* 0x000000012a2a8824 */ /* 0x100fe200078e0a08 */
[C---:B------:R-:W-:Y:S01]  /*6ff0*/  ISETP.GT.U32.AND P6, PT, R8.reuse, R38, PT ;  /* 0x000000260800720c */ /* 0x040fe20003fc4070 */
[----:B------:R2:W-:Y:S01]  /*7000*/  STL [R1+0x11c8], R4 ;  /* 0x0011c80401007387 */ /* 0x0005e20000100800 */
[C---:B------:R-:W-:Y:S01]  /*7010*/  ISETP.GT.U32.AND P0, PT, R8.reuse, R35, PT ;  /* 0x000000230800720c */ /* 0x040fe20003f04070 */
[--C-:B------:R-:W-:Y:S01]  /*7020*/  @!P4 IMAD.IADD R39, R39, 0x1, -R8.reuse ;  /* 0x000000012727c824 */ /* 0x100fe200078e0a08 */
[----:B------:R-:W-:Y:S01]  /*7030*/  ISETP.GT.U32.AND P4, PT, R8, R32, PT ;  /* 0x000000200800720c */ /* 0x000fe20003f84070 */
[----:B------:R-:W-:-:S02]  /*7040*/  @!P3 IMAD.IADD R43, R43, 0x1, -R8 ;  /* 0x000000012b2bb824 */ /* 0x000fc400078e0a08 */
        /* <DEDUP_REMOVED lines=10> */
[----:B------:R-:W-:Y:S01]  /*70f0*/  @!P4 IMAD.IADD R32, R32, 0x1, -R8 ;  /* 0x000000012020c824 */ /* 0x000fe200078e0a08 */
[----:B------:R-:W-:Y:S01]  /*7100*/  ISETP.GT.U32.AND P4, PT, R8, R38, PT ;  /* 0x000000260800720c */ /* 0x000fe20003f84070 */
[----:B--2---:R-:W2:Y:S01]  /*7110*/  LDC.64 R4, c[0x0][0x3a8] ;  /* 0x0000ea00ff047b82 */ /* 0x004ea20000000a00 */
[----:B------:R-:W-:-:S04]  /*7120*/  IMAD.HI.U32 R6, R9, R12, RZ ;  /* 0x0000000c09067227 */ /* 0x000fc800078e00ff */
[--C-:B------:R-:W-:Y:S02]  /*7130*/  @!P5 IMAD.IADD R34, R34, 0x1, -R8.reuse ;  /* 0x000000012222d824 */ /* 0x100fe400078e0a08 */
        /* <DEDUP_REMOVED lines=9> */
[C---:B------:R-:W-:Y:S01]  /*71d0*/  ISETP.GT.U32.AND P4, PT, R8.reuse, R31, PT ;  /* 0x0000001f0800720c */ /* 0x040fe20003f84070 */
[----:B------:R-:W-:Y:S01]  /*71e0*/  IMAD.MOV R3, RZ, RZ, -R3 ;  /* 0x000000ffff037224 */ /* 0x000fe200078e0a03 */
[----:B------:R-:W-:Y:S01]  /*71f0*/  ISETP.GT.U32.AND P3, PT, R8, R36, PT ;  /* 0x000000240800720c */ /* 0x000fe20003f64070 */
[----:B------:R-:W-:-:S02]  /*7200*/  IMAD.MOV R6, RZ, RZ, -R6 ;  /* 0x000000ffff067224 */ /* 0x000fc400078e0a06 */
        /* <DEDUP_REMOVED lines=10> */
[----:B------:R-:W-:-:S02]  /*72b0*/  @!P3 IMAD.IADD R36, R36, 0x1, -R8 ;  /* 0x000000012424b824 */ /* 0x000fc400078e0a08 */
[----:B------:R-:W-:Y:S02]  /*72c0*/  IMAD R20, R8, R3, R20 ;  /* 0x0000000308147224 */ /* 0x000fe400078e0214 */
        /* <DEDUP_REMOVED lines=9> */
[C---:B------:R-:W-:Y:S01]  /*7360*/  IMAD R12, R8.reuse, R6, R12 ;  /* 0x00000006080c7224 */ /* 0x040fe200078e020c */
[C---:B------:R-:W-:Y:S02]  /*7370*/  ISETP.GT.U32.AND P4, PT, R8.reuse, R28, PT ;  /* 0x0000001c0800720c */ /* 0x040fe40003f84070 */
[C---:B------:R-:W-:Y:S01]  /*7380*/  ISETP.GT.U32.AND P5, PT, R8.reuse, R40, PT ;  /* 0x000000280800720c */ /* 0x040fe20003fa4070 */
[--C-:B------:R-:W-:Y:S01]  /*7390*/  @!P1 IMAD.IADD R23, R23, 0x1, -R8.reuse ;  /* 0x0000000117179824 */ /* 0x100fe200078e0a08 */
[C---:B------:R-:W-:Y:S01]  /*73a0*/  ISETP.GT.U32.AND P3, PT, R8.reuse, R42, PT ;  /* 0x0000002a0800720c */ /* 0x040fe20003f64070 */
[--C-:B------:R-:W-:Y:S01]  /*73b0*/  @!P2 IMAD.IADD R33, R33, 0x1, -R8.reuse ;  /* 0x000000012121a824 */ /* 0x100fe200078e0a08 */
[C---:B------:R-:W-:Y:S01]  /*73c0*/  ISETP.GT.U32.AND P2, PT, R8.reuse, R39, PT ;  /* 0x000000270800720c */ /* 0x040fe20003f44070 */
[--C-:B------:R-:W-:Y:S01]  /*73d0*/  @!P6 IMAD.IADD R31, R31, 0x1, -R8.reuse ;  /* 0x000000011f1fe824 */ /* 0x100fe200078e0a08 */
[----:B------:R-:W-:Y:S01]  /*73e0*/  ISETP.GT.U32.AND P6, PT, R8, R23, PT ;  /* 0x000000170800720c */ /* 0x000fe20003fc4070 */
[----:B------:R-:W-:-:S04]  /*73f0*/  @!P0 IMAD.IADD R22, R22, 0x1, -R8 ;  /* 0x0000000116168824 */ /* 0x000fc800078e0a08 */
        /* <DEDUP_REMOVED lines=8> */
[----:B------:R-:W-:Y:S01]  /*7480*/  @!P6 IMAD.IADD R23, R23, 0x1, -R8 ;  /* 0x000000011717e824 */ /* 0x000fe200078e0a08 */
[----:B------:R-:W-:-:S05]  /*7490*/  ISETP.GT.U32.AND P6, PT, R8, R19, PT ;  /* 0x000000130800720c */ /* 0x000fca0003fc4070 */
[--C-:B------:R-:W-:Y:S01]  /*74a0*/  @!P4 IMAD.IADD R22, R22, 0x1, -R8.reuse ;  /* 0x000000011616c824 */ /* 0x100fe200078e0a08 */
[C---:B------:R-:W-:Y:S01]  /*74b0*/  ISETP.GT.U32.AND P4, PT, R8.reuse, R18, PT ;  /* 0x000000120800720c */ /* 0x040fe20003f84070 */
[--C-:B------:R-:W-:Y:S01]  /*74c0*/  @!P5 IMAD.IADD R33, R33, 0x1, -R8.reuse ;  /* 0x000000012121d824 */ /* 0x100fe200078e0a08 */
[----:B------:R-:W-:Y:S01]  /*74d0*/  ISETP.GT.U32.AND P5, PT, R8, R26, PT ;  /* 0x0000001a0800720c */ /* 0x000fe20003fa4070 */
[--C-:B------:R-:W-:Y:S01]  /*74e0*/  @!P3 IMAD.IADD R36, R36, 0x1, -R8.reuse ;  /* 0x000000012424b824 */ /* 0x100fe200078e0a08 */
[----:B------:R-:W-:Y:S01]  /*74f0*/  ISETP.GT.U32.AND P3, PT, R8, R29, PT ;  /* 0x0000001d0800720c */ /* 0x000fe20003f64070 */
[--C-:B------:R-:W-:Y:S01]  /*7500*/  @!P2 IMAD.IADD R32, R32, 0x1, -R8.reuse ;  /* 0x000000012020a824 */ /* 0x100fe200078e0a08 */
[C---:B------:R-:W-:Y:S01]  /*7510*/  ISETP.GT.U32.AND P2, PT, R8.reuse, R25, PT ;  /* 0x000000190800720c */ /* 0x040fe20003f44070 */
[----:B------:R-:W-:Y:S01]  /*7520*/  @!P6 IMAD.IADD R19, R19, 0x1, -R8 ;  /* 0x000000011313e824 */ /* 0x000fe200078e0a08 */
[----:B------:R-:W-:-:S05]  /*7530*/  ISETP.GT.U32.AND P6, PT, R8, R17, PT ;  /* 0x000000110800720c */ /* 0x000fca0003fc4070 */
[--C-:B------:R-:W-:Y:S01]  /*7540*/  @!P4 IMAD.IADD R18, R18, 0x1, -R8.reuse ;  /* 0x000000011212c824 */ /* 0x100fe200078e0a08 */
[----:B------:R-:W-:Y:S01]  /*7550*/  ISETP.GT.U32.AND P4, PT, R8, R16, PT ;  /* 0x000000100800720c */ /* 0x000fe20003f84070 */
[--C-:B------:R-:W-:Y:S01]  /*7560*/  @!P5 IMAD.IADD R26, R26, 0x1, -R8.reuse ;  /* 0x000000011a1ad824 */ /* 0x100fe200078e0a08 */
[C---:B------:R-:W-:Y:S01]  /*7570*/  ISETP.GT.U32.AND P5, PT, R8.reuse, R30, PT ;  /* 0x0000001e0800720c */ /* 0x040fe20003fa4070 */
[--C-:B------:R-:W-:Y:S02]  /*7580*/  @!P3 IMAD.IADD R29, R29, 0x1, -R8.reuse ;  /* 0x000000011d1db824 */ /* 0x100fe400078e0a08 */
[--C-:B------:R-:W-:Y:S02]  /*7590*/  @!P2 IMAD.IADD R25, R25, 0x1, -R8.reuse ;  /* 0x000000011919a824 */ /* 0x100fe400078e0a08 */
[----:B------:R-:W-:Y:S01]  /*75a0*/  @!P6 IMAD.IADD R17, R17, 0x1, -R8 ;  /* 0x000000011111e824 */ /* 0x000fe200078e0a08 */
[C---:B------:R-:W-:Y:S02]  /*75b0*/  ISETP.GT.U32.AND P2, PT, R8.reuse, R29, PT ;  /* 0x0000001d0800720c */ /* 0x040fe40003f44070 */
[----:B------:R-:W-:-:S02]  /*75c0*/  ISETP.GT.U32.AND P6, PT, R8, R15, PT ;  /* 0x0000000f0800720c */ /* 0x000fc40003fc4070 */
[----:B------:R-:W-:Y:S01]  /*75d0*/  ISETP.GT.U32.AND P1, PT, R8, R27, PT ;  /* 0x0000001b0800720c */ /* 0x000fe20003f24070 */
[--C-:B------:R-:W-:Y:S01]  /*75e0*/  @!P4 IMAD.IADD R16, R16, 0x1, -R8.reuse ;  /* 0x000000011010c824 */ /* 0x100fe200078e0a08 */
[----:B------:R-:W-:Y:S01]  /*75f0*/  ISETP.GT.U32.AND P4, PT, R8, R14, PT ;  /* 0x0000000e0800720c */ /* 0x000fe20003f84070 */
[----:B-1----:R-:W-:Y:S02]  /*7600*/  VIADD R3, R7, 0xffffffff ;  /* 0xffffffff07037836 */ /* 0x002fe40000000000 */
[--C-:B------:R-:W-:Y:S01]  /*7610*/  @!P5 IMAD.IADD R30, R30, 0x1, -R8.reuse ;  /* 0x000000011e1ed824 */ /* 0x100fe200078e0a08 */
[C---:B------:R-:W-:Y:S02]  /*7620*/  ISETP.GT.U32.AND P5, PT, R8.reuse, R25, PT ;  /* 0x000000190800720c */ /* 0x040fe40003fa4070 */
[----:B------:R-:W-:Y:S01]  /*7630*/  ISETP.GE.U32.AND P3, PT, R3, 0x7fffff80, PT ;  /* 0x7fffff800300780c */ /* 0x000fe20003f66070 */
[----:B------:R-:W-:Y:S02]  /*7640*/  VIADD R3, R7, 0xfffffff7 ;  /* 0xfffffff707037836 */ /* 0x000fe40000000000 */
[--C-:B------:R-:W-:Y:S01]  /*7650*/  @!P2 IMAD.IADD R29, R29, 0x1, -R8.reuse ;  /* 0x000000011d1da824 */ /* 0x100fe200078e0a08 */
[C---:B------:R-:W-:Y:S01]  /*7660*/  ISETP.GT.U32.AND P2, PT, R8.reuse, R24, PT ;  /* 0x000000180800720c */ /* 0x040fe20003f44070 */
[--C-:B------:R-:W-:Y:S01]  /*7670*/  @!P6 IMAD.IADD R15, R15, 0x1, -R8.reuse ;  /* 0x000000010f0fe824 */ /* 0x100fe200078e0a08 */
[----:B------:R-:W-:Y:S01]  /*7680*/  ISETP.GT.U32.AND P6, PT, R8, R13, PT ;  /* 0x0000000d0800720c */ /* 0x000fe20003fc4070 */
[--C-:B------:R-:W-:Y:S01]  /*7690*/  @!P1 IMAD.IADD R27, R27, 0x1, -R8.reuse ;  /* 0x000000011b1b9824 */ /* 0x100fe200078e0a08 */
[----:B------:R-:W-:Y:S01]  /*76a0*/  ISETP.GE.U32.AND P1, PT, R3, 0x7fffff78, PT ;  /* 0x7fffff780300780c */ /* 0x000fe20003f26070 */
[----:B------:R-:W-:Y:S01]  /*76b0*/  @!P4 IMAD.IADD R14, R14, 0x1, -R8 ;  /* 0x000000010e0ec824 */ /* 0x000fe200078e0a08 */
[----:B------:R-:W-:Y:S01]  /*76c0*/  ISETP.GT.U32.AND P4, PT, R8, R12, PT ;  /* 0x0000000c0800720c */ /* 0x000fe20003f84070 */
[----:B------:R-:W-:-:S02]  /*76d0*/  VIADD R3, R7, 0xffffffe7 ;  /* 0xffffffe707037836 */ /* 0x000fc40000000000 */
[----:B------:R-:W-:-:S03]  /*76e0*/  @!P5 IMAD.IADD R25, R25, 0x1, -R8 ;  /* 0x000000011919d824 */ /* 0x000fc600078e0a08 */
[----:B------:R-:W-:Y:S01]  /*76f0*/  ISETP.GE.U32.AND P5, PT, R3, 0x7fffff68, PT ;  /* 0x7fffff680300780c */ /* 0x000fe20003fa6070 */
[C---:B--2---:R-:W-:Y:S02]  /*7700*/  IMAD R3, R4.reuse, 0x5, RZ ;  /* 0x0000000504037824 */ /* 0x044fe400078e02ff */
[C---:B------:R-:W-:Y:S02]  /*7710*/  IMAD R3, R4.reuse, 0x7, RZ ;  /* 0x0000000704037824 */ /* 0x040fe400078e02ff */
[----:B------:R-:W-:Y:S02]  /*7720*/  IMAD R3, R4, 0x9, RZ ;  /* 0x0000000904037824 */ /* 0x000fe400078e02ff */
[--C-:B------:R-:W-:Y:S01]  /*7730*/  @!P2 IMAD.IADD R24, R24, 0x1, -R8.reuse ;  /* 0x000000011818a824 */ /* 0x100fe200078e0a08 */
[----:B------:R-:W-:Y:S01]  /*7740*/  ISETP.NE.U32.AND P2, PT, R21, RZ, PT ;  /* 0x000000ff1500720c */ /* 0x000fe20003f45070 */
[----:B------:R-:W-:Y:S02]  /*7750*/  IMAD R3, R4, 0xb, RZ ;  /* 0x0000000b04037824 */ /* 0x000fe400078e02ff */
[----:B------:R-:W-:Y:S01]  /*7760*/  @!P6 IMAD.IADD R13, R13, 0x1, -R8 ;  /* 0x000000010d0de824 */ /* 0x000fe200078e0a08 */
[----:B------:R-:W-:Y:S01]  /*7770*/  ISETP.GT.U32.AND P6, PT, R8, R11, PT ;  /* 0x0000000b0800720c */ /* 0x000fe20003fc4070 */
[----:B------:R-:W-:-:S02]  /*7780*/  IMAD R3, R4, 0xd, RZ ;  /* 0x0000000d04037824 */ /* 0x000fc400078e02ff */
[C---:B------:R-:W-:Y:S02]  /*7790*/  IMAD.SHL.U32 R21, R4.reuse, 0x4, RZ ;  /* 0x0000000404157824 */ /* 0x040fe400078e00ff */
[C---:B------:R-:W-:Y:S02]  /*77a0*/  IMAD R3, R4.reuse, 0xf, RZ ;  /* 0x0000000f04037824 */ /* 0x040fe400078e02ff */
[C---:B------:R-:W-:Y:S02]  /*77b0*/  IMAD R21, R4.reuse, 0x6, RZ ;  /* 0x0000000604157824 */ /* 0x040fe400078e02ff */
[C---:B------:R-:W-:Y:S02]  /*77c0*/  IMAD R3, R4.reuse, 0x11, RZ ;  /* 0x0000001104037824 */ /* 0x040fe400078e02ff */
[C---:B------:R-:W-:Y:S02]  /*77d0*/  IMAD.SHL.U32 R21, R4.reuse, 0x8, RZ ;  /* 0x0000000804157824 */ /* 0x040fe400078e00ff */
[----:B------:R-:W-:-:S02]  /*77e0*/  IMAD R3, R4, 0x13, RZ ;  /* 0x0000001304037824 */ /* 0x000fc400078e02ff */
[----:B------:R-:W-:Y:S01]  /*77f0*/  @!P4 IMAD.IADD R12, R12, 0x1, -R8 ;  /* 0x000000010c0cc824 */ /* 0x000fe200078e0a08 */
[----:B------:R-:W-:Y:S01]  /*7800*/  ISETP.GT.U32.AND P4, PT, R8, R74, PT ;  /* 0x0000004a0800720c */ /* 0x000fe20003f84070 */
[C---:B------:R-:W-:Y:S02]  /*7810*/  IMAD R21, R4.reuse, 0xa, RZ ;  /* 0x0000000a04157824 */ /* 0x040fe400078e02ff */
[C---:B------:R-:W-:Y:S02]  /*7820*/  IMAD R3, R4.reuse, 0x15, RZ ;  /* 0x0000001504037824 */ /* 0x040fe400078e02ff */
[C---:B------:R-:W-:Y:S02]  /*7830*/  IMAD R21, R4.reuse, 0xc, RZ ;  /* 0x0000000c04157824 */ /* 0x040fe400078e02ff */
[C---:B------:R-:W-:Y:S02]  /*7840*/  IMAD R3, R4.reuse, 0x17, RZ ;  /* 0x0000001704037824 */ /* 0x040fe400078e02ff */
[----:B------:R-:W-:-:S02]  /*7850*/  IMAD R21, R4, 0xe, RZ ;  /* 0x0000000e04157824 */ /* 0x000fc400078e02ff */
[C---:B------:R-:W-:Y:S02]  /*7860*/  IMAD R3, R4.reuse, 0x19, RZ ;  /* 0x0000001904037824 */ /* 0x040fe400078e02ff */
[C---:B------:R-:W-:Y:S02]  /*7870*/  IMAD.SHL.U32 R21, R4.reuse, 0x10, RZ ;  /* 0x0000001004157824 */ /* 0x040fe400078e00ff */
[C---:B------:R-:W-:Y:S02]  /*7880*/  IMAD R3, R4.reuse, 0x1b, RZ ;  /* 0x0000001b04037824 */ /* 0x040fe400078e02ff */
[C---:B------:R-:W-:Y:S02]  /*7890*/  IMAD R21, R4.reuse, 0x12, RZ ;  /* 0x0000001204157824 */ /* 0x040fe400078e02ff */
[C---:B------:R-:W-:Y:S02]  /*78a0*/  IMAD R3, R4.reuse, 0x1d, RZ ;  /* 0x0000001d04037824 */ /* 0x040fe400078e02ff */
[----:B------:R-:W-:-:S02]  /*78b0*/  IMAD R21, R4, 0x14, RZ ;  /* 0x0000001404157824 */ /* 0x000fc400078e02ff */
[C---:B------:R-:W-:Y:S02]  /*78c0*/  IMAD R3, R4.reuse, 0x1f, RZ ;  /* 0x0000001f04037824 */ /* 0x040fe400078e02ff */
[C---:B------:R-:W-:Y:S02]  /*78d0*/  IMAD R21, R4.reuse, 0x16, RZ ;  /* 0x0000001604157824 */ /* 0x040fe400078e02ff */
[----:B------:R-:W-:Y:S01]  /*78e0*/  IMAD R3, R4, 0x21, RZ ;  /* 0x0000002104037824 */ /* 0x000fe200078e02ff */
[----:B------:R-:W-:Y:S01]  /*78f0*/  ISETP.GT.U32.AND P0, PT, R8, R26, PT ;  /* 0x0000001a0800720c */ /* 0x000fe20003f04070 */
[C---:B------:R-:W-:Y:S02]  /*7900*/  IMAD R21, R4.reuse, 0x18, RZ ;  /* 0x0000001804157824 */ /* 0x040fe400078e02ff */
[C---:B------:R-:W-:Y:S02]  /*7910*/  IMAD R3, R4.reuse, 0x23, RZ ;  /* 0x0000002304037824 */ /* 0x040fe400078e02ff */
[----:B------:R-:W-:-:S02]  /*7920*/  IMAD R21, R4, 0x1a, RZ ;  /* 0x0000001a04157824 */ /* 0x000fc400078e02ff */
[C---:B------:R-:W-:Y:S02]  /*7930*/  IMAD R3, R4.reuse, 0x25, RZ ;  /* 0x0000002504037824 */ /* 0x040fe400078e02ff */
[C---:B------:R-:W-:Y:S02]  /*7940*/  IMAD R21, R4.reuse, 0x1c, RZ ;  /* 0x0000001c04157824 */ /* 0x040fe400078e02ff */
[----:B------:R-:W-:Y:S02]  /*7950*/  IMAD R3, R4, 0x27, RZ ;  /* 0x0000002704037824 */ /* 0x000fe400078e02ff */
[----:B------:R-:W-:Y:S01]  /*7960*/  @!P6 IMAD.IADD R11, R11, 0x1, -R8 ;  /* 0x000000010b0be824 */ /* 0x000fe200078e0a08 */
[----:B------:R-:W-:Y:S01]  /*7970*/  ISETP.GT.U32.AND P6, PT, R8, R10, PT ;  /* 0x0000000a0800720c */ /* 0x000fe20003fc4070 */
[C---:B------:R-:W-:Y:S02]  /*7980*/  IMAD R21, R4.reuse, 0x1e, RZ ;  /* 0x0000001e04157824 */ /* 0x040fe400078e02ff */
[----:B------:R-:W-:-:S02]  /*7990*/  IMAD R3, R4, 0x29, RZ ;  /* 0x0000002904037824 */ /* 0x000fc400078e02ff */
[C---:B------:R-:W-:Y:S02]  /*79a0*/  IMAD.SHL.U32 R21, R4.reuse, 0x20, RZ ;  /* 0x0000002004157824 */ /* 0x040fe400078e00ff */
[C---:B------:R-:W-:Y:S02]  /*79b0*/  IMAD R3, R4.reuse, 0x2b, RZ ;  /* 0x0000002b04037824 */ /* 0x040fe400078e02ff */
[C---:B------:R-:W-:Y:S02]  /*79c0*/  IMAD R21, R4.reuse, 0x22, RZ ;  /* 0x0000002204157824 */ /* 0x040fe400078e02ff */
[C---:B------:R-:W-:Y:S02]  /*79d0*/  IMAD R3, R4.reuse, 0x2d, RZ ;  /* 0x0000002d04037824 */ /* 0x040fe400078e02ff */
[C---:B------:R-:W-:Y:S02]  /*79e0*/  IMAD R21, R4.reuse, 0x24, RZ ;  /* 0x0000002404157824 */ /* 0x040fe400078e02ff */
        /* <DEDUP_REMOVED lines=9> */
[----:B------:R-:W-:Y:S02]  /*7a80*/  VIADD R6, R7, 0xffffffef ;  /* 0xffffffef07067836 */ /* 0x000fe40000000000 */
[C---:B------:R-:W-:Y:S02]  /*7a90*/  IMAD R21, R4.reuse, 0x2c, RZ ;  /* 0x0000002c04157824 */ /* 0x040fe400078e02ff */
[C---:B------:R-:W-:Y:S02]  /*7aa0*/  IMAD R3, R4.reuse, 0x36, RZ ;  /* 0x0000003604037824 */ /* 0x040fe400078e02ff */
[C---:B------:R-:W-:Y:S02]  /*7ab0*/  IMAD R21, R4.reuse, 0x2e, RZ ;  /* 0x0000002e04157824 */ /* 0x040fe400078e02ff */
[----:B------:R-:W-:-:S02]  /*7ac0*/  IMAD R3, R4, 0x38, RZ ;  /* 0x0000003804037824 */ /* 0x000fc400078e02ff */
[----:B------:R-:W-:Y:S02]  /*7ad0*/  IMAD R21, R4, 0x30, RZ ;  /* 0x0000003004157824 */ /* 0x000fe400078e02ff */
[----:B---3--:R-:W-:Y:S02]  /*7ae0*/  IMAD R3, R2, UR6, RZ ;  /* 0x0000000602037c24 */ /* 0x008fe4000f8e02ff */
[----:B------:R-:W-:Y:S02]  /*7af0*/  IMAD R21, R4, 0x32, RZ ;  /* 0x0000003204157824 */ /* 0x000fe400078e02ff */
[----:B------:R-:W-:Y:S01]  /*7b00*/  @!P0 IMAD.IADD R26, R26, 0x1, -R8 ;  /* 0x000000011a1a8824 */ /* 0x000fe200078e0a08 */
[----:B------:R-:W-:Y:S01]  /*7b10*/  ISETP.GE.U32.AND P0, PT, R6, 0x7fffff70, PT ;  /* 0x7fffff700600780c */ /* 0x000fe20003f06070 */
[C---:B------:R-:W-:Y:S02]  /*7b20*/  IMAD R21, R4.reuse, 0x34, RZ ;  /* 0x0000003404157824 */ /* 0x040fe400078e02ff */
[----:B------:R-:W-:-:S02]  /*7b30*/  IMAD R21, R4, 0x37, RZ ;  /* 0x0000003704157824 */ /* 0x000fc400078e02ff */
[C---:B------:R-:W-:Y:S02]  /*7b40*/  IMAD.SHL.U32 R6, R4.reuse, 0x2, RZ ;  /* 0x0000000204067824 */ /* 0x040fe400078e00ff */
[C---:B------:R-:W-:Y:S02]  /*7b50*/  IMAD R21, R4.reuse, 0x39, RZ ;  /* 0x0000003904157824 */ /* 0x040fe400078e02ff */
[----:B------:R-:W-:Y:S02]  /*7b60*/  IMAD R2, R4, 0x3b, RZ ;  /* 0x0000003b04027824 */ /* 0x000fe400078e02ff */
[----:B------:R-:W-:Y:S01]  /*7b70*/  @!P6 IMAD.IADD R10, R10, 0x1, -R8 ;  /* 0x000000010a0ae824 */ /* 0x000fe200078e0a08 */
[----:B------:R-:W-:Y:S01]  /*7b80*/  IADD3 R2, P6, PT, R3, UR12, RZ ;  /* 0x0000000c03027c10 */ /* 0x000fe2000ffde0ff */
[C---:B------:R-:W-:Y:S02]  /*7b90*/  IMAD R21, R4.reuse, 0x3a, RZ ;  /* 0x0000003a04157824 */ /* 0x040fe400078e02ff */
[----:B------:R-:W-:-:S02]  /*7ba0*/  IMAD R21, R4, 0x3c, RZ ;  /* 0x0000003c04157824 */ /* 0x000fc400078e02ff */
[C---:B------:R-:W-:Y:S02]  /*7bb0*/  IMAD R21, R4.reuse, 0x3d, RZ ;  /* 0x0000003d04157824 */ /* 0x040fe400078e02ff */
[----:B------:R-:W-:Y:S02]  /*7bc0*/  IMAD R21, R4, 0x3e, RZ ;  /* 0x0000003e04157824 */ /* 0x000fe400078e02ff */
[----:B------:R-:W-:Y:S01]  /*7bd0*/  @!P4 IMAD.IADD R20, R20, 0x1, -R8 ;  /* 0x000000011414c824 */ /* 0x000fe200078e0a08 */
[----:B------:R-:W-:-:S05]  /*7be0*/  IADD3 R21, P4, PT, R6, R2, RZ ;  /* 0x0000000206157210 */ /* 0x000fca0007f9e0ff */
[----:B------:R1:W-:Y:S02]  /*7bf0*/  STL [R1+0x1e0], R21 ;  /* 0x0001e01501007387 */ /* 0x0003e40000100800 */
[C---:B-1----:R-:W-:Y:S02]  /*7c00*/  IMAD R21, R4.reuse, 0x3f, RZ ;  /* 0x0000003f04157824 */ /* 0x042fe400078e02ff */
[C---:B------:R-:W-:Y:S02]  /*7c10*/  IMAD.SHL.U32 R21, R4.reuse, 0x40, RZ ;  /* 0x0000004004157824 */ /* 0x040fe400078e00ff */
[C---:B------:R-:W-:Y:S02]  /*7c20*/  IMAD R21, R4.reuse, 0x41, RZ ;  /* 0x0000004104157824 */ /* 0x040fe400078e02ff */
[C---:B------:R-:W-:Y:S02]  /*7c30*/  IMAD R21, R4.reuse, 0x42, RZ ;  /* 0x0000004204157824 */ /* 0x040fe400078e02ff */
[----:B------:R-:W-:-:S06]  /*7c40*/  IMAD R21, R4, 0x43, RZ ;  /* 0x0000004304157824 */ /* 0x000fcc00078e02ff */
[----:B------:R0:W5:Y:S01]  /*7c50*/  LDL.LU R21, [R1+0x12e0] ;  /* 0x0012e00001157983 */ /* 0x0001620000300800 */
[----:B------:R-:W-:Y:S01]  /*7c60*/  IMAD R7, R4, 0x3, RZ ;  /* 0x0000000304077824 */ /* 0x000fe200078e02ff */
[----:B------:R-:W-:Y:S01]  /*7c70*/  LEA.HI.X.SX32 R3, R3, UR13, 0x1, P6 ;  /* 0x0000000d03037c11 */ /* 0x000fe2000b0f0eff */
[----:B------:R-:W-:Y:S01]  /*7c80*/  UMOV UR4, 0x1 ;  /* 0x0000000100047882 */ /* 0x000fe20000000000 */
[----:B------:R-:W1:Y:S01]  /*7c90*/  LDCU.64 UR18, c[0x0][0x358] ;  /* 0x00006b00ff1277ac */ /* 0x000e620008000a00 */
[----:B------:R-:W-:Y:S05]  /*7ca0*/  BRA.U UP0, `(.L_x_5) ;  /* 0x00000001002c7547 */ /* 0x000fea000b800000 */
[----:B------:R-:W-:Y:S01]  /*7cb0*/  ELECT P6, URZ, PT ;  /* 0x0000000000ff782f */ /* 0x000fe200038c0000 */
[----:B------:R2:W-:Y:S01]  /*7cc0*/  STL [R1+0x12e4], R2 ;  /* 0x0012e40201007387 */ /* 0x0005e20000100800 */
[----:B------:R-:W-:Y:S02]  /*7cd0*/  UMOV UR6, 0x40 ;  /* 0x0000004000067882 */ /* 0x000fe40000000000 */
[----:B------:R-:W-:Y:S01]  /*7ce0*/  ULEA UR6, UR5, UR6, 0x18 ;  /* 0x0000000605067291 */ /* 0x000fe2000f8ec0ff */
[----:B------:R3:W-:Y:S01]  /*7cf0*/  STL [R1+0x12e0], R0 ;  /* 0x0012e00001007387 */ /* 0x0007e20000100800 */
[----:B------:R-:W-:Y:S01]  /*7d00*/  UVIRTCOUNT.DEALLOC.SMPOOL 0x80 ;  /* 0x000000800000784c */ /* 0x000fe20000000000 */
[----:B--2---:R-:W-:-:S06]  /*7d10*/  IMAD.MOV.U32 R2, RZ, RZ, 0x1 ;  /* 0x00000001ff027424 */ /* 0x004fcc00078e00ff */
[----:B---3--:R-:W-:Y:S02]  /*7d20*/  @P6 PRMT R0, R2, 0x7610, R0 ;  /* 0x0000761002006816 */ /* 0x008fe40000000000 */
[----:B------:R2:W5:Y:S04]  /*7d30*/  LDL.LU R2, [R1+0x12e4] ;  /* 0x0012e40001027983 */ /* 0x0005680000300800 */
[----:B------:R3:W-:Y:S04]  /*7d40*/  @P6 STS.U8 [UR6], R0 ;  /* 0x00000000ff006988 */ /* 0x0007e80008000006 */
[----:B---3--:R2:W5:Y:S02]  /*7d50*/  LDL.LU R0, [R1+0x12e0] ;  /* 0x0012e00001007983 */ /* 0x0085640000300800 */
.L_x_5:
[----:B------:R3:W-:Y:S01]  /*7d60*/  STL [R1+0x1348], R32 ;  /* 0x0013482001007387 */ /* 0x0007e20000100800 */
[----:B------:R-:W-:Y:S01]  /*7d70*/  USHF.L.U32 UR5, UR7, 0x15, URZ ;  /* 0x0000001507057899 */ /* 0x000fe200080006ff */
[----:B------:R-:W-:Y:S02]  /*7d80*/  VOTEU.ALL UP1, P2 ;  /* 0x0000000000ff7886 */ /* 0x000fe40001020000 */
[----:B------:R4:W-:Y:S01]  /*7d90*/  STL [R1+0x1344], R31 ;  /* 0x0013441f01007387 */ /* 0x0009e20000100800 */
[----:B------:R-:W-:Y:S01]  /*7da0*/  UIADD3 UR6, UPT, UPT, UR9, 0x18000, URZ ;  /* 0x0001800009067890 */ /* 0x000fe2000fffe0ff */
[----:B------:R-:W-:Y:S02]  /*7db0*/  VOTEU.ALL UP2, P2 ;  /* 0x0000000000ff7886 */ /* 0x000fe40001040000 */
[----:B------:R0:W-:Y:S01]  /*7dc0*/  STL [R1+0x1340], R30 ;  /* 0x0013401e01007387 */ /* 0x0001e20000100800 */
[----:B------:R-:W2:Y:S01]  /*7dd0*/  LDCU UR11, c[0x0][0x3b0] ;  /* 0x00007600ff0b77ac */ /* 0x000ea20008000800 */
[----:B---3--:R-:W-:-:S02]  /*7de0*/  IMAD R32, R4, 0x5, RZ ;  /* 0x0000000504207824 */ /* 0x008fc400078e02ff */
[----:B------:R3:W-:Y:S01]  /*7df0*/  STL [R1+0x133c], R29 ;  /* 0x00133c1d01007387 */ /* 0x0007e20000100800 */
[----:B------:R-:W1:Y:S01]  /*7e00*/  LDCU UR17, c[0x0][0x3b0] ;  /* 0x00007600ff1177ac */ /* 0x000e620008000800 */
[C---:B----4-:R-:W-:Y:S02]  /*7e10*/  IMAD R31, R4.reuse, 0x7, RZ ;  /* 0x00000007041f7824 */ /* 0x050fe400078e02ff */
[----:B------:R4:W-:Y:S01]  /*7e20*/  STL [R1+0x1338], R28 ;  /* 0x0013381c01007387 */ /* 0x0009e20000100800 */
[----:B------:R-:W1:Y:S01]  /*7e30*/  LDCU UR21, c[0x0][0x3b0] ;  /* 0x00007600ff1577ac */ /* 0x000e620008000800 */
[C---:B0-----:R-:W-:Y:S02]  /*7e40*/  IMAD R30, R4.reuse, 0x6, RZ ;  /* 0x00000006041e7824 */ /* 0x041fe400078e02ff */
[----:B------:R0:W-:Y:S01]  /*7e50*/  STL [R1+0x1334], R27 ;  /* 0x0013341b01007387 */ /* 0x0001e20000100800 */
[----:B------:R-:W1:Y:S01]  /*7e60*/  LDCU UR23, c[0x0][0x3b0] ;  /* 0x00007600ff1777ac */ /* 0x000e620008000800 */
[----:B---3--:R-:W-:-:S02]  /*7e70*/  IMAD R29, R4, 0x44, RZ ;  /* 0x00000044041d7824 */ /* 0x008fc400078e02ff */
[----:B------:R3:W-:Y:S01]  /*7e80*/  STL [R1+0x1330], R26 ;  /* 0x0013301a01007387 */ /* 0x0007e20000100800 */
[----:B------:R-:W1:Y:S01]  /*7e90*/  LDCU UR25, c[0x0][0x3b0] ;  /* 0x00007600ff1977ac */ /* 0x000e620008000800 */
[C---:B----4-:R-:W-:Y:S02]  /*7ea0*/  IMAD.SHL.U32 R28, R4.reuse, 0x4, RZ ;  /* 0x00000004041c7824 */ /* 0x050fe400078e00ff */
[----:B------:R4:W-:Y:S01]  /*7eb0*/  STL [R1+0x132c], R25 ;  /* 0x00132c1901007387 */ /* 0x0009e20000100800 */
[----:B------:R-:W1:Y:S01]  /*7ec0*/  LDCU UR27, c[0x0][0x3b0] ;  /* 0x00007600ff1b77ac */ /* 0x000e620008000800 */
[C---:B0-----:R-:W-:Y:S02]  /*7ed0*/  IMAD.SHL.U32 R27, R4.reuse, 0x10, RZ ;  /* 0x00000010041b7824 */ /* 0x041fe400078e00ff */
        /* <DEDUP_REMOVED lines=8> */
[C---:B0-----:R-:W-:Y:S02]  /*7f60*/  IMAD R24, R4.reuse, 0x28, RZ ;  /* 0x0000002804187824 */ /* 0x041fe400078e02ff */
[----:B-----5:R-:W-:Y:S01]  /*7f70*/  STL [R1+0x131c], R21 ;  /* 0x00131c1501007387 */ /* 0x020fe20000100800 */
[----:B------:R-:W0:Y:S01]  /*7f80*/  LDCU UR35, c[0x0][0x3b0] ;  /* 0x00007600ff2377ac */ /* 0x000e220008000800 */
[----:B---3--:R-:W-:-:S02]  /*7f90*/  IMAD R23, R4, 0x30, RZ ;  /* 0x0000003004177824 */ /* 0x008fc400078e02ff */
[----:B------:R3:W-:Y:S01]  /*7fa0*/  STL [R1+0x1318], R20 ;  /* 0x0013181401007387 */ /* 0x0007e20000100800 */
[----:B------:R-:W0:Y:S01]  /*7fb0*/  LDCU UR37, c[0x0][0x3b0] ;  /* 0x00007600ff2577ac */ /* 0x000e220008000800 */
[C---:B----4-:R-:W-:Y:S02]  /*7fc0*/  IMAD R22, R4.reuse, 0x38, RZ ;  /* 0x0000003804167824 */ /* 0x050fe400078e02ff */
[----:B------:R4:W-:Y:S01]  /*7fd0*/  STL [R1+0x1314], R19 ;  /* 0x0013141301007387 */ /* 0x0009e20000100800 */
[----:B------:R-:W0:Y:S03]  /*7fe0*/  LDCU UR39, c[0x0][0x3b0] ;  /* 0x00007600ff2777ac */ /* 0x000e260008000800 */
[----:B------:R1:W-:Y:S01]  /*7ff0*/  STL [R1+0x1310], R18 ;  /* 0x0013101201007387 */ /* 0x0003e20000100800 */
[----:B------:R-:W0:Y:S01]  /*8000*/  LDCU UR41, c[0x0][0x3b0] ;  /* 0x00007600ff2977ac */ /* 0x000e220008000800 */
[----:B---3--:R-:W-:-:S02]  /*8010*/  IMAD R20, R4, 0x45, RZ ;  /* 0x0000004504147824 */ /* 0x008fc400078e02ff */
[----:B------:R3:W-:Y:S01]  /*8020*/  STL [R1+0x130c], R17 ;  /* 0x00130c1101007387 */ /* 0x0007e20000100800 */
[----:B------:R-:W0:Y:S01]  /*8030*/  LDCU UR43, c[0x0][0x3b0] ;  /* 0x00007600ff2b77ac */ /* 0x000e220008000800 */
[C---:B----4-:R-:W-:Y:S02]  /*8040*/  IMAD R19, R4.reuse, 0x4a, RZ ;  /* 0x0000004a04137824 */ /* 0x050fe400078e02ff */
[----:B------:R4:W-:Y:S01]  /*8050*/  STL [R1+0x1308], R16 ;  /* 0x0013081001007387 */ /* 0x0009e20000100800 */
[----:B------:R-:W0:Y:S01]  /*8060*/  LDCU UR44, c[0x0][0x3b0] ;  /* 0x00007600ff2c77ac */ /* 0x000e220008000800 */
[C---:B-1----:R-:W-:Y:S02]  /*8070*/  IMAD R18, R4.reuse, 0x4c, RZ ;  /* 0x0000004c04127824 */ /* 0x042fe400078e02ff */
        /* <DEDUP_REMOVED lines=21> */
[----:B------:R-:W-:Y:S01]  /*81d0*/  STL [R1+0x12e8], R8 ;  /* 0x0012e80801007387 */ /* 0x000fe20000100800 */
[----:B------:R-:W3:Y:S01]  /*81e0*/  LDCU UR57, c[0x0][0x3b0] ;  /* 0x00007600ff3977ac */ /* 0x000ee20008000800 */
[C---:B----4-:R-:W-:Y:S02]  /*81f0*/  IMAD R10, R4.reuse, 0x5e, RZ ;  /* 0x0000005e040a7824 */ /* 0x050fe400078e02ff */
[----:B------:R-:W-:Y:S01]  /*8200*/  STL [R1+0x12e4], R5 ;  /* 0x0012e40501007387 */ /* 0x000fe20000100800 */
[----:B------:R-:W4:Y:S01]  /*8210*/  LDCU UR59, c[0x0][0x3b0] ;  /* 0x00007600ff3b77ac */ /* 0x000f220008000800 */
[C---:B-1----:R-:W-:Y:S02]  /*8220*/  IMAD R9, R4.reuse, 0x61, RZ ;  /* 0x0000006104097824 */ /* 0x042fe400078e02ff */
[----:B------:R1:W-:Y:S01]  /*8230*/  STL [R1+0x12e0], R0 ;  /* 0x0012e00001007387 */ /* 0x0003e20000100800 */
[----:B------:R-:W0:Y:S01]  /*8240*/  LDCU UR61, c[0x0][0x3b0] ;  /* 0x00007600ff3d77ac */ /* 0x000e220008000800 */
[----:B------:R-:W0:Y:S01]  /*8250*/  LDCU UR28, c[0x0][0x3b0] ;  /* 0x00007600ff1c77ac */ /* 0x000e220008000800 */
[----:B------:R-:W0:Y:S01]  /*8260*/  LDCU UR58, c[0x0][0x3b0] ;  /* 0x00007600ff3a77ac */ /* 0x000e220008000800 */
[CC--:B-1----:R-:W-:Y:S01]  /*8270*/  IADD3 R0, P6, PT, R7.reuse, R2.reuse, RZ ;  /* 0x0000000207007210 */ /* 0x0c2fe20007fde0ff */
[----:B------:R-:W1:Y:S03]  /*8280*/  LDCU UR63, c[0x0][0x3b0] ;  /* 0x00007600ff3f77ac */ /* 0x000e660008000800 */
[-C--:B------:R-:W-:Y:S01]  /*8290*/  LEA.HI.X.SX32 R5, R7, R3.reuse, 0x1, P6 ;  /* 0x0000000307057211 */ /* 0x080fe200030f0eff */
[----:B------:R0:W-:Y:S01]  /*82a0*/  STL [R1+0x1e8], R0 ;  /* 0x0001e80001007387 */ /* 0x0001e20000100800 */
[----:B------:R-:W-:Y:S01]  /*82b0*/  IMAD R7, R4, 0x46, RZ ;  /* 0x0000004604077824 */ /* 0x000fe200078e02ff */
[----:B------:R-:W1:Y:S01]  /*82c0*/  LDCU UR60, c[0x0][0x3b0] ;  /* 0x00007600ff3c77ac */ /* 0x000e620008000800 */
[----:B------:R-:W1:Y:S01]  /*82d0*/  LDCU UR24, c[0x0][0x3b0] ;  /* 0x00007600ff1877ac */ /* 0x000e620008000800 */
[----:B0-----:R-:W-:Y:S01]  /*82e0*/  LEA.HI.X.SX32 R0, R6, R3, 0x1, P4 ;  /* 0x0000000306007211 */ /* 0x001fe200020f0eff */
[----:B------:R-:W0:Y:S01]  /*82f0*/  LDCU UR26, c[0x0][0x3b0] ;  /* 0x00007600ff1a77ac */ /* 0x000e220008000800 */
[----:B------:R-:W-:-:S03]  /*8300*/  IADD3 R6, P4, PT, R28, R2, RZ ;  /* 0x000000021c067210 */ /* 0x000fc60007f9e0ff */
[----:B------:R1:W-:Y:S01]  /*8310*/  STL [R1+0x1dc], R0 ;  /* 0x0001dc0001007387 */ /* 0x0003e20000100800 */
[----:B------:R-:W0:Y:S03]  /*8320*/  LDCU UR62, c[0x0][0x3b0] ;  /* 0x00007600ff3e77ac */ /* 0x000e260008000800 */
[----:B------:R-:W-:Y:S01]  /*8330*/  STL [R1+0x1f0], R6 ;  /* 0x0001f00601007387 */ /* 0x000fe20000100800 */
[----:B------:R-:W0:Y:S03]  /*8340*/  LDCU UR16, c[0x0][0x3b0] ;  /* 0x00007600ff1077ac */ /* 0x000e260008000800 */
[----:B------:R2:W-:Y:S01]  /*8350*/  STL [R1+0x1e4], R5 ;  /* 0x0001e40501007387 */ /* 0x0005e20000100800 */
[----:B------:R-:W0:Y:S01]  /*8360*/  LDCU UR22, c[0x0][0x3b0] ;  /* 0x00007600ff1677ac */ /* 0x000e220008000800 */
[CC--:B-1----:R-:W-:Y:S01]  /*8370*/  IADD3 R0, P6, PT, R32.reuse, R2.reuse, RZ ;  /* 0x0000000220007210 */ /* 0x0c2fe20007fde0ff */
[----:B------:R-:W1:Y:S04]  /*8380*/  LDCU UR20, c[0x0][0x3b0] ;  /* 0x00007600ff1477ac */ /* 0x000e680008000800 */
[----:B------:R3:W-:Y:S01]  /*8390*/  STL [R1+0x1f8], R0 ;  /* 0x0001f80001007387 */ /* 0x0007e20000100800 */
[----:B------:R-:W0:Y:S01]  /*83a0*/  LDCU UR30, c[0x0][0x3b0] ;  /* 0x00007600ff1e77ac */ /* 0x000e220008000800 */
[-C--:B--2---:R-:W-:Y:S01]  /*83b0*/  LEA.HI.X.SX32 R5, R32, R3.reuse, 0x1, P6 ;  /* 0x0000000320057211 */ /* 0x084fe200030f0eff */
[----:B------:R-:W-:Y:S01]  /*83c0*/  IMAD R32, R4, 0x9, RZ ;  /* 0x0000000904207824 */ /* 0x000fe200078e02ff */
[----:B------:R-:W2:Y:S01]  /*83d0*/  LDCU UR34, c[0x0][0x3b0] ;  /* 0x00007600ff2277ac */ /* 0x000ea20008000800 */
[-C--:B---3--:R-:W-:Y:S01]  /*83e0*/  LEA.HI.X.SX32 R0, R28, R3.reuse, 0x1, P4 ;  /* 0x000000031c007211 */ /* 0x088fe200020f0eff */
[----:B------:R-:W-:Y:S01]  /*83f0*/  IMAD.SHL.U32 R28, R4, 0x8, RZ ;  /* 0x00000008041c7824 */ /* 0x000fe200078e00ff */
[-C--:B------:R-:W-:Y:S01]  /*8400*/  IADD3 R6, P4, PT, R30, R2.reuse, RZ ;  /* 0x000000021e067210 */ /* 0x080fe20007f9e0ff */
[----:B------:R-:W3:Y:S02]  /*8410*/  LDCU UR38, c[0x0][0x3b0] ;  /* 0x00007600ff2677ac */ /* 0x000ee40008000800 */
[----:B------:R0:W-:Y:S01]  /*8420*/  STL [R1+0x1ec], R0 ;  /* 0x0001ec0001007387 */ /* 0x0001e20000100800 */
[----:B------:R-:W1:Y:S03]  /*8430*/  LDCU UR42, c[0x0][0x3b0] ;  /* 0x00007600ff2a77ac */ /* 0x000e660008000800 */
[----:B------:R-:W-:Y:S01]  /*8440*/  STL [R1+0x200], R6 ;  /* 0x0002000601007387 */ /* 0x000fe20000100800 */
[----:B------:R-:W1:Y:S03]  /*8450*/  LDCU UR32, c[0x0][0x3b0] ;  /* 0x00007600ff2077ac */ /* 0x000e660008000800 */
[----:B------:R2:W-:Y:S01]  /*8460*/  STL [R1+0x1f4], R5 ;  /* 0x0001f40501007387 */ /* 0x0005e20000100800 */
[CC--:B0-----:R-:W-:Y:S01]  /*8470*/  IADD3 R0, P6, PT, R31.reuse, R2.reuse, RZ ;  /* 0x000000021f007210 */ /* 0x0c1fe20007fde0ff */
[----:B------:R-:W0:Y:S04]  /*8480*/  LDCU UR36, c[0x0][0x3b0] ;  /* 0x00007600ff2477ac */ /* 0x000e280008000800 */
[----:B------:R1:W-:Y:S01]  /*8490*/  STL [R1+0x208], R0 ;  /* 0x0002080001007387 */ /* 0x0003e20000100800 */
[----:B------:R-:W0:Y:S01]  /*84a0*/  LDCU UR50, c[0x0][0x3b0] ;  /* 0x00007600ff3277ac */ /* 0x000e220008000800 */
[-C--:B--2---:R-:W-:Y:S01]  /*84b0*/  LEA.HI.X.SX32 R5, R31, R3.reuse, 0x1, P6 ;  /* 0x000000031f057211 */ /* 0x084fe200030f0eff */
[----:B------:R-:W-:Y:S01]  /*84c0*/  IMAD R31, R4, 0xb, RZ ;  /* 0x0000000b041f7824 */ /* 0x000fe200078e02ff */
[----:B------:R-:W2:Y:S01]  /*84d0*/  LDCU UR40, c[0x0][0x3b0] ;  /* 0x00007600ff2877ac */ /* 0x000ea20008000800 */
[----:B------:R-:W0:Y:S01]  /*84e0*/  LDCU UR48, c[0x0][0x3b0] ;  /* 0x00007600ff3077ac */ /* 0x000e220008000800 */
[----:B-1----:R-:W-:Y:S01]  /*84f0*/  LEA.HI.X.SX32 R0, R30, R3, 0x1, P4 ;  /* 0x000000031e007211 */ /* 0x002fe200020f0eff */
[----:B------:R-:W-:Y:S01]  /*8500*/  IMAD R30, R4, 0xa, RZ ;  /* 0x0000000a041e7824 */ /* 0x000fe200078e02ff */
[-C--:B------:R-:W-:Y:S01]  /*8510*/  IADD3 R6, P4, PT, R28, R2.reuse, RZ ;  /* 0x000000021c067210 */ /* 0x080fe20007f9e0ff */
[----:B------:R-:W1:Y:S02]  /*8520*/  LDCU UR52, c[0x0][0x3b0] ;  /* 0x00007600ff3477ac */ /* 0x000e640008000800 */
[----:B------:R0:W-:Y:S01]  /*8530*/  STL [R1+0x1fc], R0 ;  /* 0x0001fc0001007387 */ /* 0x0001e20000100800 */
[----:B------:R-:W1:Y:S03]  /*8540*/  LDCU UR54, c[0x0][0x3b0] ;  /* 0x00007600ff3677ac */ /* 0x000e660008000800 */
[----:B------:R2:W-:Y:S01]  /*8550*/  STL [R1+0x210], R6 ;  /* 0x0002100601007387 */ /* 0x0005e20000100800 */
[----:B------:R-:W1:Y:S03]  /*8560*/  LDCU UR46, c[0x0][0x3b0] ;  /* 0x00007600ff2e77ac */ /* 0x000e660008000800 */
[----:B------:R3:W-:Y:S01]  /*8570*/  STL [R1+0x204], R5 ;  /* 0x0002040501007387 */ /* 0x0007e20000100800 */
[----:B0-----:R-:W-:Y:S01]  /*8580*/  IADD3 R0, P6, PT, R32, R2, RZ ;  /* 0x0000000220007210 */ /* 0x001fe20007fde0ff */
[----:B--2---:R-:W-:-:S04]  /*8590*/  IMAD R6, R4, 0x48, RZ ;  /* 0x0000004804067824 */ /* 0x004fc800078e02ff */
[----:B------:R0:W-:Y:S01]  /*85a0*/  STL [R1+0x218], R0 ;  /* 0x0002180001007387 */ /* 0x0001e20000100800 */
[-C--:B---3--:R-:W-:Y:S01]  /*85b0*/  LEA.HI.X.SX32 R5, R32, R3.reuse, 0x1, P6 ;  /* 0x0000000320057211 */ /* 0x088fe200030f0eff */
[----:B------:R-:W-:Y:S01]  /*85c0*/  IMAD R32, R4, 0xd, RZ ;  /* 0x0000000d04207824 */ /* 0x000fe200078e02ff */
[----:B0-----:R-:W-:Y:S01]  /*85d0*/  LEA.HI.X.SX32 R0, R28, R3, 0x1, P4 ;  /* 0x000000031c007211 */ /* 0x001fe200020f0eff */
[----:B------:R-:W-:Y:S01]  /*85e0*/  IMAD R28, R4, 0xc, RZ ;  /* 0x0000000c041c7824 */ /* 0x000fe200078e02ff */
[----:B------:R-:W-:-:S03]  /*85f0*/  IADD3 R8, P4, PT, R30, R2, RZ ;  /* 0x000000021e087210 */ /* 0x000fc60007f9e0ff */
[----:B------:R0:W-:Y:S04]  /*8600*/  STL [R1+0x20c], R0 ;  /* 0x00020c0001007387 */ /* 0x0001e80000100800 */
[----:B------:R-:W-:Y:S04]  /*8610*/  STL [R1+0x220], R8 ;  /* 0x0002200801007387 */ /* 0x000fe80000100800 */
[----:B------:R2:W-:Y:S01]  /*8620*/  STL [R1+0x214], R5 ;  /* 0x0002140501007387 */ /* 0x0005e20000100800 */
[----:B0-----:R-:W-:-:S05]  /*8630*/  IADD3 R0, P6, PT, R31, R2, RZ ;  /* 0x000000021f007210 */ /* 0x001fca0007fde0ff */
[----:B------:R0:W-:Y:S01]  /*8640*/  STL [R1+0x228], R0 ;  /* 0x0002280001007387 */ /* 0x0001e20000100800 */
[-C--:B--2---:R-:W-:Y:S01]  /*8650*/  LEA.HI.X.SX32 R5, R31, R3.reuse, 0x1, P6 ;  /* 0x000000031f057211 */ /* 0x084fe200030f0eff */
        /* <DEDUP_REMOVED lines=30> */
[C---:B------:R-:W-:Y:S01]  /*8840*/  IMAD R32, R4.reuse, 0x15, RZ ;  /* 0x0000001504207824 */ /* 0x040fe200078e02ff */
        /* <DEDUP_REMOVED lines=194> */
[----:B------:R2:W-:Y:S04]  /*9470*/  STL [R1+0xbb0], R8 ;  /* 0x000bb00801007387 */ /* 0x0005e80000100800 */
[----:B------:R3:W-:Y:S01]  /*9480*/  STL [R1+0xba4], R5 ;  /* 0x000ba40501007387 */ /* 0x0007e20000100800 */
[----:B0-----:R-:W-:-:S04]  /*9490*/  IADD3 R0, P6, PT, R32, R2, RZ ;  /* 0x0000000220007210 */ /* 0x001fc80007fde0ff */
[-C--:B--2---:R-:W-:Y:S01]  /*94a0*/  LEA.HI.X.SX32 R8, R32, R3.reuse, 0x1, P6 ;  /* 0x0000000320087211 */ /* 0x084fe200030f0eff */
[----:B------:R0:W-:Y:S01]  /*94b0*/  STL [R1+0xbb8], R0 ;  /* 0x000bb80001007387 */ /* 0x0001e20000100800 */
[C---:B------:R-:W-:Y:S02]  /*94c0*/  IMAD R32, R4.reuse, 0x3d, RZ ;  /* 0x0000003d04207824 */ /* 0x040fe400078e02ff */
[----:B---3--:R-:W-:Y:S01]  /*94d0*/  IMAD R5, R4, 0x63, RZ ;  /* 0x0000006304057824 */ /* 0x008fe200078e02ff */
        /* <DEDUP_REMOVED lines=19> */
[C---:B------:R-:W-:Y:S02]  /*9610*/  IMAD.SHL.U32 R32, R4.reuse, 0x40, RZ ;  /* 0x0000004004207824 */ /* 0x040fe400078e00ff */
[----:B---3--:R-:W-:Y:S01]  /*9620*/  IMAD R8, R4, 0x65, RZ ;  /* 0x0000006504087824 */ /* 0x008fe200078e02ff */
[----:B0-----:R-:W-:Y:S02]  /*9630*/  LEA.HI.X.SX32 R0, R22, R3, 0x1, P4 ;  /* 0x0000000316007211 */ /* 0x001fe400020f0eff */
[----:B------:R-:W-:-:S03]  /*9640*/  IADD3 R22, P4, PT, R30, R2, RZ ;  /* 0x000000021e167210 */ /* 0x000fc60007f9e0ff */
[----:B------:R0:W-:Y:S04]  /*9650*/  STL [R1+0xbcc], R0 ;  /* 0x000bcc0001007387 */ /* 0x0001e80000100800 */
[----:B------:R2:W-:Y:S04]  /*9660*/  STL [R1+0xbe0], R22 ;  /* 0x000be01601007387 */ /* 0x0005e80000100800 */
[----:B------:R3:W-:Y:S01]  /*9670*/  STL [R1+0xbd4], R21 ;  /* 0x000bd41501007387 */ /* 0x0007e20000100800 */
[----:B0-----:R-:W-:Y:S01]  /*9680*/  IADD3 R0, P6, PT, R31, R2, RZ ;  /* 0x000000021f007210 */ /* 0x001fe20007fde0ff */
[----:B--2---:R-:W-:-:S04]  /*9690*/  IMAD R22, R4, 0x66, RZ ;  /* 0x0000006604167824 */ /* 0x004fc800078e02ff */
[----:B------:R0:W-:Y:S01]  /*96a0*/  STL [R1+0xbe8], R0 ;  /* 0x000be80001007387 */ /* 0x0001e20000100800 */
[----:B---3--:R-:W-:Y:S01]  /*96b0*/  IMAD R21, R4, 0x41, RZ ;  /* 0x0000004104157824 */ /* 0x008fe200078e02ff */
[----:B0-----:R-:W-:Y:S02]  /*96c0*/  LEA.HI.X.SX32 R0, R30, R3, 0x1, P4 ;  /* 0x000000031e007211 */ /* 0x001fe400020f0eff */
[----:B------:R-:W-:-:S03]  /*96d0*/  IADD3 R30, P4, PT, R32, R2, RZ ;  /* 0x00000002201e7210 */ /* 0x000fc60007f9e0ff */
[----:B------:R0:W-:Y:S01]  /*96e0*/  STL [R1+0xbdc], R0 ;  /* 0x000bdc0001007387 */ /* 0x0001e20000100800 */
[----:B------:R-:W-:-:S03]  /*96f0*/  LEA.HI.X.SX32 R32, R32, R3, 0x1, P4 ;  /* 0x0000000320207211 */ /* 0x000fc600020f0eff */
[----:B------:R2:W-:Y:S01]  /*9700*/  STL [R1+0xbf0], R30 ;  /* 0x000bf01e01007387 */ /* 0x0005e20000100800 */
[----:B0-----:R-:W-:Y:S01]  /*9710*/  LEA.HI.X.SX32 R0, R31, R3, 0x1, P6 ;  /* 0x000000031f007211 */ /* 0x001fe200030f0eff */
[----:B------:R-:W-:Y:S01]  /*9720*/  IMAD R31, R4, 0x42, RZ ;  /* 0x00000042041f7824 */ /* 0x000fe200078e02ff */
[----:B--2---:R-:W-:-:S03]  /*9730*/  IADD3 R30, P6, PT, R21, R2, RZ ;  /* 0x00000002151e7210 */ /* 0x004fc60007fde0ff */
[----:B------:R0:W-:Y:S04]  /*9740*/  STL [R1+0xbe4], R0 ;  /* 0x000be40001007387 */ /* 0x0001e80000100800 */
[----:B------:R2:W-:Y:S01]  /*9750*/  STL [R1+0xbf8], R30 ;  /* 0x000bf81e01007387 */ /* 0x0005e20000100800 */
[----:B------:R-:W-:-:S03]  /*9760*/  LEA.HI.X.SX32 R21, R21, R3, 0x1, P6 ;  /* 0x0000000315157211 */ /* 0x000fc600030f0eff */
[----:B------:R3:W-:Y:S01]  /*9770*/  STL [R1+0xbec], R32 ;  /* 0x000bec2001007387 */ /* 0x0007e20000100800 */
[C---:B0-----:R-:W-:Y:S02]  /*9780*/  IMAD R0, R4.reuse, 0x68, RZ ;  /* 0x0000006804007824 */ /* 0x041fe400078e02ff */
[----:B--2---:R-:W-:Y:S01]  /*9790*/  IMAD R30, R4, 0x43, RZ ;  /* 0x00000043041e7824 */ /* 0x004fe200078e02ff */
[----:B---3--:R-:W-:-:S05]  /*97a0*/  IADD3 R32, P4, PT, R31, R2, RZ ;  /* 0x000000021f207210 */ /* 0x008fca0007f9e0ff */
[----:B------:R0:W-:Y:S01]  /*97b0*/  STL [R1+0xc00], R32 ;  /* 0x000c002001007387 */ /* 0x0001e20000100800 */
[----:B------:R-:W-:-:S03]  /*97c0*/  LEA.HI.X.SX32 R31, R31, R3, 0x1, P4 ;  /* 0x000000031f1f7211 */ /* 0x000fc600020f0eff */
[----:B0-----:R-:W2:Y:S04]  /*97d0*/  LDL.LU R32, [R1+0x1348] ;  /* 0x0013480001207983 */ /* 0x001ea80000300800 */
[----:B------:R0:W-:Y:S02]  /*97e0*/  STL [R1+0xbf4], R21 ;  /* 0x000bf41501007387 */ /* 0x0001e40000100800 */
[----:B0-----:R-:W-:-:S05]  /*97f0*/  IADD3 R21, P6, PT, R30, R2, RZ ;  /* 0x000000021e157210 */ /* 0x001fca0007fde0ff */
[----:B------:R0:W-:Y:S01]  /*9800*/  STL [R1+0xc08], R21 ;  /* 0x000c081501007387 */ /* 0x0001e20000100800 */
[----:B------:R-:W-:-:S03]  /*9810*/  LEA.HI.X.SX32 R30, R30, R3, 0x1, P6 ;  /* 0x000000031e1e7211 */ /* 0x000fc600030f0eff */
[----:B------:R3:W-:Y:S01]  /*9820*/  STL [R1+0xbfc], R31 ;  /* 0x000bfc1f01007387 */ /* 0x0007e20000100800 */
[----:B0-----:R-:W-:Y:S01]  /*9830*/  IMAD R21, R4, 0x69, RZ ;  /* 0x0000006904157824 */ /* 0x001fe200078e02ff */
[----:B---3--:R-:W-:-:S05]  /*9840*/  IADD3 R31, P4, PT, R29, R2, RZ ;  /* 0x000000021d1f7210 */ /* 0x008fca0007f9e0ff */
[----:B------:R0:W-:Y:S01]  /*9850*/  STL [R1+0xc10], R31 ;  /* 0x000c101f01007387 */ /* 0x0001e20000100800 */
[----:B------:R-:W-:-:S03]  /*9860*/  LEA.HI.X.SX32 R29, R29, R3, 0x1, P4 ;  /* 0x000000031d1d7211 */ /* 0x000fc600020f0eff */
[----:B0-----:R-:W3:Y:S04]  /*9870*/  LDL.LU R31, [R1+0x1344] ;  /* 0x00134400011f7983 */ /* 0x001ee80000300800 */
[----:B------:R0:W-:Y:S02]  /*9880*/  STL [R1+0xc04], R30 ;  /* 0x000c041e01007387 */ /* 0x0001e40000100800 */
[----:B0-----:R-:W-:-:S05]  /*9890*/  IADD3 R30, P6, PT, R20, R2, RZ ;  /* 0x00000002141e7210 */ /* 0x001fca0007fde0ff */
[----:B------:R0:W-:Y:S01]  /*98a0*/  STL [R1+0xc18], R30 ;  /* 0x000c181e01007387 */ /* 0x0001e20000100800 */
[----:B------:R-:W-:-:S03]  /*98b0*/  LEA.HI.X.SX32 R20, R20, R3, 0x1, P6 ;  /* 0x0000000314147211 */ /* 0x000fc600030f0eff */
[----:B0-----:R-:W2:Y:S04]  /*98c0*/  LDL.LU R30, [R1+0x1340] ;  /* 0x00134000011e7983 */ /* 0x001ea80000300800 */
[----:B------:R0:W-:Y:S02]  /*98d0*/  STL [R1+0xc0c], R29 ;  /* 0x000c0c1d01007387 */ /* 0x0001e40000100800 */
[----:B0-----:R-:W-:-:S05]  /*98e0*/  IADD3 R29, P4, PT, R7, R2, RZ ;  /* 0x00000002071d7210 */ /* 0x001fca0007f9e0ff */
[----:B------:R0:W-:Y:S04]  /*98f0*/  STL [R1+0xc20], R29 ;  /* 0x000c201d01007387 */ /* 0x0001e80000100800 */
[----:B------:R1:W-:Y:S01]  /*9900*/  STL [R1+0xc14], R20 ;  /* 0x000c141401007387 */ /* 0x0003e20000100800 */
[----:B0-----:R-:W-:Y:S01]  /*9910*/  IADD3 R29, P6, PT, R6, R2, RZ ;  /* 0x00000002061d7210 */ /* 0x001fe20007fde0ff */
[----:B-1----:R-:W-:-:S04]  /*9920*/  IMAD R20, R4, 0x6b, RZ ;  /* 0x0000006b04147824 */ /* 0x002fc800078e02ff */
[----:B------:R0:W-:Y:S01]  /*9930*/  STL [R1+0xc30], R29 ;  /* 0x000c301d01007387 */ /* 0x0001e20000100800 */
[-C--:B------:R-:W-:Y:S02]  /*9940*/  LEA.HI.X.SX32 R6, R6, R3.reuse, 0x1, P6 ;  /* 0x0000000306067211 */ /* 0x080fe400030f0eff */
[----:B0-----:R-:W-:Y:S01]  /*9950*/  LEA.HI.X.SX32 R29, R7, R3, 0x1, P4 ;  /* 0x00000003071d7211 */ /* 0x001fe200020f0eff */
[----:B------:R-:W-:-:S04]  /*9960*/  IMAD R7, R4, 0x49, RZ ;  /* 0x0000004904077824 */ /* 0x000fc800078e02ff */
[----:B------:R0:W-:Y:S02]  /*9970*/  STL [R1+0xc1c], R29 ;  /* 0x000c1c1d01007387 */ /* 0x0001e40000100800 */
[----:B0-----:R-:W-:-:S05]  /*9980*/  IADD3 R29, P4, PT, R7, R2, RZ ;  /* 0x00000002071d7210 */ /* 0x001fca0007f9e0ff */
[----:B------:R0:W-:Y:S01]  /*9990*/  STL [R1+0xc38], R29 ;  /* 0x000c381d01007387 */ /* 0x0001e20000100800 */
[----:B------:R-:W-:-:S03]  /*99a0*/  LEA.HI.X.SX32 R7, R7, R3, 0x1, P4 ;  /* 0x0000000307077211 */ /* 0x000fc600020f0eff */
[----:B0-----:R-:W2:Y:S04]  /*99b0*/  LDL.LU R29, [R1+0x133c] ;  /* 0x00133c00011d7983 */ /* 0x001ea80000300800 */
[----:B------:R0:W-:Y:S02]  /*99c0*/  STL [R1+0xc2c], R6 ;  /* 0x000c2c0601007387 */ /* 0x0001e40000100800 */
[----:B0-----:R-:W-:-:S04]  /*99d0*/  IADD3 R6, P6, PT, R19, R2, RZ ;  /* 0x0000000213067210 */ /* 0x001fc80007fde0ff */
[----:B------:R-:W-:Y:S01]  /*99e0*/  LEA.HI.X.SX32 R19, R19, R3, 0x1, P6 ;  /* 0x0000000313137211 */ /* 0x000fe200030f0eff */
[----:B------:R0:W-:Y:S04]  /*99f0*/  STL [R1+0xc40], R6 ;  /* 0x000c400601007387 */ /* 0x0001e80000100800 */
[----:B------:R1:W-:Y:S01]  /*9a00*/  STL [R1+0xc34], R7 ;  /* 0x000c340701007387 */ /* 0x0003e20000100800 */
[----:B0-----:R-:W-:Y:S01]  /*9a10*/  IMAD R6, R4, 0x6c, RZ ;  /* 0x0000006c04067824 */ /* 0x001fe200078e02ff */
[----:B-1----:R-:W-:-:S04]  /*9a20*/  IADD3 R7, P4, PT, R28, R2, RZ ;  /* 0x000000021c077210 */ /* 0x002fc80007f9e0ff */
[----:B------:R-:W-:Y:S01]  /*9a30*/  LEA.HI.X.SX32 R28, R28, R3, 0x1, P4 ;  /* 0x000000031c1c7211 */ /* 0x000fe200020f0eff */
[----:B------:R0:W-:Y:S04]  /*9a40*/  STL [R1+0xc48], R7 ;  /* 0x000c480701007387 */ /* 0x0001e80000100800 */
[----:B------:R1:W-:Y:S01]  /*9a50*/  STL [R1+0xc3c], R19 ;  /* 0x000c3c1301007387 */ /* 0x0003e20000100800 */
[----:B0-----:R-:W-:Y:S01]  /*9a60*/  IMAD R7, R4, 0x4d, RZ ;  /* 0x0000004d04077824 */ /* 0x001fe200078e02ff */
[----:B-1----:R-:W-:-:S05]  /*9a70*/  IADD3 R19, P6, PT, R18, R2, RZ ;  /* 0x0000000212137210 */ /* 0x002fca0007fde0ff */
[----:B------:R0:W-:Y:S01]  /*9a80*/  STL [R1+0xc50], R19 ;  /* 0x000c501301007387 */ /* 0x0001e20000100800 */
[----:B------:R-:W-:-:S03]  /*9a90*/  LEA.HI.X.SX32 R18, R18, R3, 0x1, P6 ;  /* 0x0000000312127211 */ /* 0x000fc600030f0eff */
[----:B------:R1:W-:Y:S01]  /*9aa0*/  STL [R1+0xc44], R28 ;  /* 0x000c441c01007387 */ /* 0x0003e20000100800 */
[----:B0-----:R-:W-:Y:S01]  /*9ab0*/  IMAD R19, R4, 0x6d, RZ ;  /* 0x0000006d04137824 */ /* 0x001fe200078e02ff */
[----:B-1----:R-:W-:-:S05]  /*9ac0*/  IADD3 R28, P4, PT, R7, R2, RZ ;  /* 0x00000002071c7210 */ /* 0x002fca0007f9e0ff */
        /* <DEDUP_REMOVED lines=113> */
[----:B0-----:R-:W-:Y:S01]  /*a1e0*/  IADD3 R7, P6, PT, R0, R2, RZ ;  /* 0x0000000200077210 */ /* 0x001fe20007fde0ff */
[----:B-1----:R-:W-:-:S04]  /*a1f0*/  IMAD R8, R4, 0x7b, RZ ;  /* 0x0000007b04087824 */ /* 0x002fc800078e02ff */
        /* <DEDUP_REMOVED lines=23> */
[----:B------:R-:W-:Y:S01]  /*a370*/  ULOP3.LUT UR5, UR5, 0x600000, URZ, 0xc0, !UPT ;  /* 0x0060000005057892 */ /* 0x000fe2000f8ec0ff */
        /* <DEDUP_REMOVED lines=10> */
[----:B------:R-:W-:Y:S02]  /*a420*/  UIADD3 UR10, UPT, UPT, UR8, UR5, URZ ;  /* 0x00000005080a7290 */ /* 0x000fe4000fffe0ff */
[----:B------:R-:W-:-:S04]  /*a430*/  @!UP1 UIADD3 UR12, UPT, UPT, -UR4, 0x100000, URZ ;  /* 0x00100000040c9890 */ /* 0x000fc8000fffe1ff */
[----:B------:R-:W-:Y:S02]  /*a440*/  @!UP1 USHF.L.U32 UR13, UR12, 0xb, URZ ;  /* 0x0000000b0c0d9899 */ /* 0x000fe400080006ff */
[----:B------:R-:W-:Y:S01]  /*a450*/  @!UP1 USHF.L.U32 UR12, UR12, 0x1, URZ ;  /* 0x000000010c0c9899 */ /* 0x000fe200080006ff */
[----:B------:R-:W2:Y:S01]  /*a460*/  LDCU UR5, c[0x0][0x3b0] ;  /* 0x00007600ff0577ac */ /* 0x000ea20008000800 */
        /* <DEDUP_REMOVED lines=43> */
[----:B------:R-:W-:Y:S02]  /*a720*/  LEA.HI.X.SX32 R9, R9, R3, 0x1, P4 ;  /* 0x0000000309097211 */ /* 0x000fe400020f0eff */
[-C--:B------:R-:W-:Y:S01]  /*a730*/  IADD3 R8, P4, PT, R8, R2.reuse, RZ ;  /* 0x0000000208087210 */ /* 0x080fe20007f9e0ff */
[----:B0-----:R-:W2:Y:S04]  /*a740*/  LDL.LU R11, [R1+0x12f4] ;  /* 0x0012f400010b7983 */ /* 0x001ea80000300800 */
[----:B------:R0:W-:Y:S02]  /*a750*/  STL [R1+0xd94], R10 ;  /* 0x000d940a01007387 */ /* 0x0001e40000100800 */
[----:B0-----:R-:W-:-:S05]  /*a760*/  IADD3 R10, P6, PT, R5, R2, RZ ;  /* 0x00000002050a7210 */ /* 0x001fca0007fde0ff */
[----:B------:R0:W-:Y:S04]  /*a770*/  STL [R1+0xda8], R10 ;  /* 0x000da80a01007387 */ /* 0x0001e80000100800 */
[----:B0-----:R-:W2:Y:S04]  /*a780*/  LDL.LU R10, [R1+0x12f0] ;  /* 0x0012f000010a7983 */ /* 0x001ea80000300800 */
[----:B------:R0:W-:Y:S04]  /*a790*/  STL [R1+0xd9c], R9 ;  /* 0x000d9c0901007387 */ /* 0x0001e80000100800 */
[----:B0-----:R-:W2:Y:S04]  /*a7a0*/  LDL.LU R9, [R1+0x12ec] ;  /* 0x0012ec0001097983 */ /* 0x001ea80000300800 */
[----:B------:R0:W-:Y:S04]  /*a7b0*/  STL [R1+0xdb0], R8 ;  /* 0x000db00801007387 */ /* 0x0001e80000100800 */
[----:B0-----:R-:W2:Y:S01]  /*a7c0*/  LDL.LU R8, [R1+0x12e8] ;  /* 0x0012e80001087983 */ /* 0x001ea20000300800 */
[----:B------:R-:W-:-:S02]  /*a7d0*/  LEA.HI.X.SX32 R5, R5, R3, 0x1, P6 ;  /* 0x0000000305057211 */ /* 0x000fc400030f0eff */
[----:B------:R-:W-:-:S03]  /*a7e0*/  IADD3 R0, P6, PT, R0, R2, RZ ;  /* 0x0000000200007210 */ /* 0x000fc60007fde0ff */
[----:B------:R0:W-:Y:S04]  /*a7f0*/  STL [R1+0xda4], R5 ;  /* 0x000da40501007387 */ /* 0x0001e80000100800 */
[----:B0-----:R-:W3:Y:S04]  /*a800*/  LDL.LU R5, [R1+0x12e4] ;  /* 0x0012e40001057983 */ /* 0x001ee80000300800 */
[----:B------:R0:W-:Y:S04]  /*a810*/  STL [R1+0xdb8], R0 ;  /* 0x000db80001007387 */ /* 0x0001e80000100800 */
[----:B0-----:R-:W3:Y:S01]  /*a820*/  LDL.LU R0, [R1+0x12e0] ;  /* 0x0012e00001007983 */ /* 0x001ee20000300800 */
[----:B------:R-:W-:Y:S01]  /*a830*/  STTM.x64 tmem[UR10], RZ ;  /* 0x000000ff000079ed */ /* 0x000fe2000834000a */
[----:B------:R-:W-:Y:S01]  /*a840*/  STTM.x64 tmem[UR10+0x40], RZ ;  /* 0x000040ff000079ed */ /* 0x000fe2000834000a */
[----:B------:R-:W-:Y:S01]  /*a850*/  STTM.x64 tmem[UR10+0x80], RZ ;  /* 0x000080ff000079ed */ /* 0x000fe2000834000a */
[----:B------:R-:W-:Y:S01]  /*a860*/  STTM.x64 tmem[UR10+0xc0], RZ ;  /* 0x0000c0ff000079ed */ /* 0x000fe2000834000a */
[----:B------:R-:W0:Y:S02]  /*a870*/  FENCE.VIEW.ASYNC.T ;  /* 0x00000000000073c6 */ /* 0x000e240000000200 */
[----:B0-----:R-:W-:Y:S06]  /*a880*/  BAR.SYNC.DEFER_BLOCKING 0x0 ;  /* 0x0000000000007b1d */ /* 0x001fec0000010000 */
[----:B------:R-:W0:Y:S02]  /*a890*/  FENCE.VIEW.ASYNC.S ;  /* 0x00000000000073c6 */ /* 0x000e240000000000 */
[----:B0-----:R0:W1:Y:S02]  /*a8a0*/  @!UP2 SYNCS.EXCH.64 URZ, [UR6], UR12 ;  /* 0x0000000c06ffa5b2 */ /* 0x0010640008000100 */
[----:B0-----:R-:W0:Y:S01]  /*a8b0*/  LDCU UR13, c[0x0][0x3b0] ;  /* 0x00007600ff0d77ac */ /* 0x001e220008000800 */
[----:B------:R-:W0:Y:S01]  /*a8c0*/  LDCU UR12, c[0x0][0x3b0] ;  /* 0x00007600ff0c77ac */ /* 0x000e220008000800 */
[----:B-1----:R-:W-:Y:S06]  /*a8d0*/  BAR.SYNC.DEFER_BLOCKING 0x0 ;  /* 0x0000000000007b1d */ /* 0x002fec0000010000 */
[----:B--2---:R-:W-:Y:S04]  /*a8e0*/  STL [R1+0x1740], R8 ;  /* 0x0017400801007387 */ /* 0x004fe80000100800 */
[----:B------:R-:W-:Y:S04]  /*a8f0*/  STL [R1+0x1748], R8 ;  /* 0x0017480801007387 */ /* 0x000fe80000100800 */
        /* <DEDUP_REMOVED lines=42> */
[----:B------:R1:W-:Y:S04]  /*aba0*/  STL [R1+0x17ac], R18 ;  /* 0x0017ac1201007387 */ /* 0x0003e80000100800 */
[----:B------:R-:W-:Y:S04]  /*abb0*/  STL [R1+0x1734], R17 ;  /* 0x0017341101007387 */ /* 0x000fe80000100800 */
[----:B------:R2:W-:Y:S01]  /*abc0*/  STL [R1+0x17b0], R17 ;  /* 0x0017b01101007387 */ /* 0x0005e20000100800 */
[----:B-1----:R-:W-:-:S03]  /*abd0*/  IMAD R18, R4, 0x7c, RZ ;  /* 0x0000007c04127824 */ /* 0x002fc600078e02ff */
[----:B------:R-:W-:Y:S04]  /*abe0*/  STL [R1+0x1730], R16 ;  /* 0x0017301001007387 */ /* 0x000fe80000100800 */
[----:B------:R-:W-:Y:S01]  /*abf0*/  STL [R1+0x172c], R15 ;  /* 0x00172c0f01007387 */ /* 0x000fe20000100800 */
[----:B--2---:R-:W-:-:S03]  /*ac00*/  IMAD R17, R4, 0x7b, RZ ;  /* 0x0000007b04117824 */ /* 0x004fc600078e02ff */
[----:B------:R-:W-:Y:S02]  /*ac10*/  STL [R1+0x1728], R14 ;  /* 0x0017280e01007387 */ /* 0x000fe40000100800 */
[-C--:B------:R-:W-:Y:S02]  /*ac20*/  LEA.HI.X.SX32 R17, R17, R3.reuse, 0x1, P4 ;  /* 0x0000000311117211 */ /* 0x080fe400020f0eff */
[----:B------:R-:W-:Y:S04]  /*ac30*/  STL [R1+0x1724], R13 ;  /* 0x0017240d01007387 */ /* 0x000fe80000100800 */
[----:B---3--:R-:W-:Y:S04]  /*ac40*/  STL [R1+0x1720], R5 ;  /* 0x0017200501007387 */ /* 0x008fe80000100800 */
        /* <DEDUP_REMOVED lines=29> */
[----:B------:R-:W-:Y:S01]  /*ae20*/  STL [R1+0x16a8], R50 ;  /* 0x0016a83201007387 */ /* 0x000fe20000100800 */
[----:B-1----:R-:W-:-:S03]  /*ae30*/  LEA.HI.X.SX32 R52, R18, R3, 0x1, P6 ;  /* 0x0000000312347211 */ /* 0x002fc600030f0eff */
        /* <DEDUP_REMOVED lines=18> */
[----:B-1----:R-:W-:-:S03]  /*af60*/  IADD3 R34, P4, PT, R7, R2, RZ ;  /* 0x0000000207227210 */ /* 0x002fc60007f9e0ff */
[----:B------:R-:W-:Y:S01]  /*af70*/  STL [R1+0x165c], R31 ;  /* 0x00165c1f01007387 */ /* 0x000fe20000100800 */
[----:B------:R-:W-:-:S03]  /*af80*/  LEA.HI.X.SX32 R35, R7, R3, 0x1, P4 ;  /* 0x0000000307237211 */ /* 0x000fc600020f0eff */
        /* <DEDUP_REMOVED lines=42> */
[----:B------:R3:W-:Y:S01]  /*b230*/  STL [R1+0xdac], R17 ;  /* 0x000dac1101007387 */ /* 0x0007e20000100800 */
[----:B------:R-:W-:-:S02]  /*b240*/  IADD3 R18, P4, PT, R2, R4, RZ ;  /* 0x0000000402127210 */ /* 0x000fc40007f9e0ff */
[----:B-1----:R-:W-:Y:S01]  /*b250*/  PRMT R75, RZ, 0x7610, R75 ;  /* 0x00007610ff4b7816 */ /* 0x002fe2000000004b */
[----:B------:R-:W-:Y:S01]  /*b260*/  STL [R1+0xdc0], R34 ;  /* 0x000dc02201007387 */ /* 0x000fe20000100800 */
[----:B--2---:R-:W-:-:S03]  /*b270*/  IADD3 R93, P6, PT, R6, R2, RZ ;  /* 0x00000002065d7210 */ /* 0x004fc60007fde0ff */
[----:B------:R-:W-:Y:S01]  /*b280*/  STL [R1+0xdb4], R52 ;  /* 0x000db43401007387 */ /* 0x000fe20000100800 */
[----:B---3--:R-:W1:Y:S01]  /*b290*/  LDC R17, c[0x0][0x3a0] ;  /* 0x0000e800ff117b82 */ /* 0x008e620000000800 */
[----:B------:R-:W-:Y:S02]  /*b2a0*/  LEA.HI.X.SX32 R21, R6, R3, 0x1, P6 ;  /* 0x0000000306157211 */ /* 0x000fe400030f0eff */
[----:B------:R-:W2:Y:S01]  /*b2b0*/  LDL R7, [R1+0x210] ;  /* 0x0002100001077983 */ /* 0x000ea20000100800 */
[----:B------:R-:W-:-:S03]  /*b2c0*/  PRMT R8, RZ, 0x7610, R8 ;  /* 0x00007610ff087816 */ /* 0x000fc60000000008 */
[----:B------:R-:W-:Y:S04]  /*b2d0*/  STL [R1+0xdc8], R93 ;  /* 0x000dc85d01007387 */ /* 0x000fe80000100800 */
[----:B------:R-:W-:Y:S04]  /*b2e0*/  STL [R1+0xdbc], R35 ;  /* 0x000dbc2301007387 */ /* 0x000fe80000100800 */
[----:B------:R-:W-:Y:S04]  /*b2f0*/  STL [R1+0x1d8], R18 ;  /* 0x0001d81201007387 */ /* 0x000fe80000100800 */
[----:B------:R-:W-:Y:S04]  /*b300*/  STL [R1+0xdc4], R21 ;  /* 0x000dc41501007387 */ /* 0x000fe80000100800 */
[----:B------:R-:W3:Y:S01]  /*b310*/  @!P3 LDG.E.U8 R75, desc[UR18][R2.64] ;  /* 0x00000012024bb981 */ /* 0x000ee2000c1e1100 */
[----:B-1----:R-:W-:-:S02]  /*b320*/  VIADD R76, R17, 0xffffffdf ;  /* 0xffffffdf114c7836 */ /* 0x002fc40000000000 */
[----:B------:R-:W1:Y:S03]  /*b330*/  LDC R17, c[0x0][0x3a0] ;  /* 0x0000e800ff117b82 */ /* 0x000e660000000800 */
[----:B------:R-:W-:Y:S01]  /*b340*/  ISETP.GE.U32.AND P6, PT, R76, 0x7fffff60, PT ;  /* 0x7fffff604c00780c */ /* 0x000fe20003fc6070 */
[----:B-1----:R-:W-:Y:S01]  /*b350*/  VIADD R76, R17, 0xffffffd7 ;  /* 0xffffffd7114c7836 */ /* 0x002fe20000000000 */
[----:B------:R-:W-:-:S04]  /*b360*/  LEA.HI.X.SX32 R17, R4, R3, 0x1, P4 ;  /* 0x0000000304117211 */ /* 0x000fc800020f0eff */
[----:B------:R-:W-:Y:S01]  /*b370*/  ISETP.GE.U32.AND P4, PT, R76, 0x7fffff58, PT ;  /* 0x7fffff584c00780c */ /* 0x000fe20003f86070 */
[----:B------:R-:W-:Y:S01]  /*b380*/  STL [R1+0x1d4], R17 ;  /* 0x0001d41101007387 */ /* 0x000fe20000100800 */
[----:B------:R-:W1:Y:S02]  /*b390*/  LDC R76, c[0x0][0x3a0] ;  /* 0x0000e800ff4c7b82 */ /* 0x000e640000000800 */
[----:B-1----:R-:W-:-:S05]  /*b3a0*/  VIADD R6, R76, 0xffffffcf ;  /* 0xffffffcf4c067836 */ /* 0x002fca0000000000 */
[----:B------:R-:W-:Y:S02]  /*b3b0*/  ISETP.GE.U32.AND P3, PT, R6, 0x7fffff50, PT ;  /* 0x7fffff500600780c */ /* 0x000fe40003f66070 */
[----:B------:R-:W2:Y:S02]  /*b3c0*/  LDL R6, [R1+0x20c] ;  /* 0x00020c0001067983 */ /* 0x000ea40000100800 */
[----:B--2---:R-:W-:-:S04]  /*b3d0*/  @!P1 LOP3.LUT R7, R7, R6, RZ, 0x3c, !PT ;  /* 0x0000000607079212 */ /* 0x004fc800078e3cff */
[----:B------:R-:W-:-:S04]  /*b3e0*/  @!P1 LOP3.LUT R6, R7, R6, RZ, 0x3c, !PT ;  /* 0x0000000607069212 */ /* 0x000fc800078e3cff */
[----:B------:R-:W-:-:S05]  /*b3f0*/  @!P1 LOP3.LUT R7, R7, R6, RZ, 0x3c, !PT ;  /* 0x0000000607079212 */ /* 0x000fca00078e3cff */
[----:B------:R-:W2:Y:S04]  /*b400*/  @!P1 LDG.E.U8 R8, desc[UR18][R6.64] ;  /* 0x0000001206089981 */ /* 0x000ea8000c1e1100 */
[----:B---3--:R-:W-:Y:S04]  /*b410*/  STL [R1+0x66c], R75 ;  /* 0x00066c4b01007387 */ /* 0x008fe80000100800 */
[----:B--2---:R1:W-:Y:S04]  /*b420*/  STL [R1+0x668], R8 ;  /* 0x0006680801007387 */ /* 0x0043e80000100800 */
[----:B-1----:R-:W2:Y:S04]  /*b430*/  LDL.LU R8, [R1+0x17ec] ;  /* 0x0017ec0001087983 */ /* 0x002ea80000300800 */
[----:B------:R-:W3:Y:S04]  /*b440*/  LDL R6, [R1+0xa6c] ;  /* 0x000a6c0001067983 */ /* 0x000ee80000100800 */
[----:B------:R-:W3:Y:S01]  /*b450*/  LDL R7, [R1+0xa70] ;  /* 0x000a700001077983 */ /* 0x000ee20000100800 */
[----:B------:R-:W-:-:S02]  /*b460*/  PRMT R19, RZ, 0x7610, R19 ;  /* 0x00007610ff137816 */ /* 0x000fc40000000013 */
[----:B---3--:R-:W-:-:S04]  /*b470*/  @!P0 LOP3.LUT R7, R7, R6, RZ, 0x3c, !PT ;  /* 0x0000000607078212 */ /* 0x008fc800078e3cff */
[----:B------:R-:W-:-:S04]  /*b480*/  @!P0 LOP3.LUT R6, R7, R6, RZ, 0x3c, !PT ;  /* 0x0000000607068212 */ /* 0x000fc800078e3cff */
[----:B------:R-:W-:-:S05]  /*b490*/  @!P0 LOP3.LUT R7, R7, R6, RZ, 0x3c, !PT ;  /* 0x0000000607078212 */ /* 0x000fca00078e3cff */
[----:B------:R-:W3:Y:S04]  /*b4a0*/  @!P0 LDG.E.U8 R19, desc[UR18][R6.64] ;  /* 0x0000001206138981 */ /* 0x000ee8000c1e1100 */
[----:B---3--:R1:W-:Y:S04]  /*b4b0*/  STL [R1+0x664], R19 ;  /* 0x0006641301007387 */ /* 0x0083e80000100800 */
[----:B-1----:R-:W3:Y:S04]  /*b4c0*/  LDL.LU R19, [R1+0x17e8] ;  /* 0x0017e80001137983 */ /* 0x002ee80000300800 */
[----:B------:R-:W3:Y:S04]  /*b4d0*/  LDL R6, [R1+0xaac] ;  /* 0x000aac0001067983 */ /* 0x000ee80000100800 */
[----:B------:R-:W3:Y:S01]  /*b4e0*/  LDL R7, [R1+0xab0] ;  /* 0x000ab00001077983 */ /* 0x000ee20000100800 */
[----:B--2---:R-:W-:-:S02]  /*b4f0*/  PRMT R8, RZ, 0x7610, R8 ;  /* 0x00007610ff087816 */ /* 0x004fc40000000008 */
[----:B---3--:R-:W-:-:S04]  /*b500*/  @!P5 LOP3.LUT R7, R7, R6, RZ, 0x3c, !PT ;  /* 0x000000060707d212 */ /* 0x008fc800078e3cff */
[----:B------:R-:W-:-:S04]  /*b510*/  @!P5 LOP3.LUT R6, R7, R6, RZ, 0x3c, !PT ;  /* 0x000000060706d212 */ /* 0x000fc800078e3cff */
[----:B------:R-:W-:-:S05]  /*b520*/  @!P5 LOP3.LUT R7, R7, R6, RZ, 0x3c, !PT ;  /* 0x000000060707d212 */ /* 0x000fca00078e3cff */
[----:B------:R-:W2:Y:S04]  /*b530*/  @!P5 LDG.E.U8 R8, desc[UR18][R6.64] ;  /* 0x000000120608d981 */ /* 0x000ea8000c1e1100 */
        /* <DEDUP_REMOVED lines=26> */
[----:B------:R-:W3:Y:S01]  /*b6e0*/  @!P3 LDG.E.U8 R19, desc[UR18][R6.64] ;  /* 0x000000120613b981 */ /* 0x000ee2000c1e1100 */
[----:B------:R-:W-:-:S05]  /*b6f0*/  VIADD R75, R76, 0xffffffc7 ;  /* 0xffffffc74c4b7836 */ /* 0x000fca0000000000 */
[----:B------:R-:W-:Y:S01]  /*b700*/  ISETP.GE.U32.AND P1, PT, R75, 0x7fffff48, PT ;  /* 0x7fffff484b00780c */ /* 0x000fe20003f26070 */
        /* <DEDUP_REMOVED lines=8> */
[----:B------:R-:W2:Y:S01]  /*b790*/  @!P1 LDG.E.U8 R8, desc[UR18][R6.64] ;  /* 0x0000001206089981 */ /* 0x000ea2000c1e1100 */
[----:B------:R-:W-:-:S05]  /*b7a0*/  VIADD R75, R76, 0xffffffbf ;  /* 0xffffffbf4c4b7836 */ /* 0x000fca0000000000 */
[----:B------:R-:W-:Y:S01]  /*b7b0*/  ISETP.GE.U32.AND P0, PT, R75, 0x7fffff40, PT ;  /* 0x7fffff404b00780c */ /* 0x000fe20003f06070 */
        /* <DEDUP_REMOVED lines=81> */
[----:B------:R-:W-:-:S05]  /*bcd0*/  VIADD R75, R76, 0xfffffffe ;  /* 0xfffffffe4c4b7836 */ /* 0x000fca0000000000 */
[----:B------:R-:W-:Y:S02]  /*bce0*/  ISETP.GE.U32.AND P6, PT, R75, 0x7fffff7f, PT ;  /* 0x7fffff7f4b00780c */ /* 0x000fe40003fc6070 */
[----:B--2---:R-:W-:Y:S02]  /*bcf0*/  PRMT R8, RZ, 0x7610, R8 ;  /* 0x00007610ff087816 */ /* 0x004fe40000000008 */
[----:B---3--:R-:W-:-:S04]  /*bd00*/  @!P5 LOP3.LUT R7, R7, R6, RZ, 0x3c, !PT ;  /* 0x000000060707d212 */ /* 0x008fc800078e3cff */
[----:B------:R-:W-:-:S04]  /*bd10*/  @!P5 LOP3.LUT R6, R7, R6, RZ, 0x3c, !PT ;  /* 0x000000060706d212 */ /* 0x000fc800078e3cff */
[----:B------:R-:W-:Y:S02]  /*bd20*/  @!P5 LOP3.LUT R7, R7, R6, RZ, 0x3c, !PT ;  /* 0x000000060707d212 */ /* 0x000fe400078e3cff */
[----:B------:R-:W-:-:S03]  /*bd30*/  PRMT R19, RZ, 0x7610, R19 ;  /* 0x00007610ff137816 */ /* 0x000fc60000000013 */
[----:B------:R1:W2:Y:S02]  /*bd40*/  @!P5 LDG.E.U8 R8, desc[UR18][R6.64] ;  /* 0x000000120608d981 */ /* 0x0002a4000c1e1100 */
[----:B-1----:R-:W-:Y:S02]  /*bd50*/  @!P6 IMAD.MOV.U32 R6, RZ, RZ, R18 ;  /* 0x000000ffff06e224 */ /* 0x002fe400078e0012 */
[----:B------:R-:W-:-:S05]  /*bd60*/  @!P6 IMAD.MOV.U32 R7, RZ, RZ, R17 ;  /* 0x000000ffff07e224 */ /* 0x000fca00078e0011 */
[----:B------:R-:W3:Y:S04]  /*bd70*/  @!P6 LDG.E.U8 R19, desc[UR18][R6.64] ;  /* 0x000000120613e981 */ /* 0x000ee8000c1e1100 */
[----:B--2---:R1:W-:Y:S04]  /*bd80*/  STL [R1+0x620], R8 ;  /* 0x0006200801007387 */ /* 0x0043e80000100800 */
[----:B-1----:R-:W2:Y:S04]  /*bd90*/  LDL.LU R8, [R1+0x17b4] ;  /* 0x0017b40001087983 */ /* 0x002ea80000300800 */
[----:B------:R-:W4:Y:S04]  /*bda0*/  LDL.LU R17, [R1+0x17b0] ;  /* 0x0017b00001117983 */ /* 0x000f280000300800 */
[----:B------:R-:W4:Y:S04]  /*bdb0*/  LDL.LU R18, [R1+0x17ac] ;  /* 0x0017ac0001127983 */ /* 0x000f280000300800 */
[----:B---3--:R1:W-:Y:S04]  /*bdc0*/  STL [R1+0x61c], R19 ;  /* 0x00061c1301007387 */ /* 0x0083e80000100800 */
[----:B-1----:R-:W3:Y:S04]  /*bdd0*/  LDL.LU R19, [R1+0x17a8] ;  /* 0x0017a80001137983 */ /* 0x002ee80000300800 */
[----:B------:R-:W3:Y:S04]  /*bde0*/  LDL R6, [R1+0x214] ;  /* 0x0002140001067983 */ /* 0x000ee80000100800 */
[----:B------:R-:W3:Y:S01]  /*bdf0*/  LDL R7, [R1+0x218] ;  /* 0x0002180001077983 */ /* 0x000ee20000100800 */
[----:B------:R-:W-:-:S05]  /*be00*/  VIADD R75, R76, 0xfffffff6 ;  /* 0xfffffff64c4b7836 */ /* 0x000fca0000000000 */
[----:B------:R-:W-:Y:S02]  /*be10*/  ISETP.GE.U32.AND P4, PT, R75, 0x7fffff77, PT ;  /* 0x7fffff774b00780c */ /* 0x000fe40003f86070 */
[----:B--2---:R-:W-:-:S11]  /*be20*/  PRMT R8, RZ, 0x7610, R8 ;  /* 0x00007610ff087816 */ /* 0x004fd60000000008 */
        /* <DEDUP_REMOVED lines=109> */
[----:B------:R-:W-:Y:S01]  /*c500*/  PRMT R92, RZ, 0x7610, R92 ;  /* 0x00007610ff5c7816 */ /* 0x000fe2000000005c */
[----:B------:R-:W-:Y:S01]  /*c510*/  VIADD R75, R76, 0xffffff9e ;  /* 0xffffff9e4c4b7836 */ /* 0x000fe20000000000 */
[----:B---3--:R-:W-:-:S04]  /*c520*/  @!P5 LOP3.LUT R7, R7, R6, RZ, 0x3c, !PT ;  /* 0x000000060707d212 */ /* 0x008fc800078e3cff */
[----:B------:R-:W-:-:S04]  /*c530*/  @!P5 LOP3.LUT R6, R7, R6, RZ, 0x3c, !PT ;  /* 0x000000060706d212 */ /* 0x000fc800078e3cff */
[----:B------:R-:W-:-:S05]  /*c540*/  @!P5 LOP3.LUT R7, R7, R6, RZ, 0x3c, !PT ;  /* 0x000000060707d212 */ /* 0x000fca00078e3cff */
[----:B------:R1:W3:Y:S04]  /*c550*/  @!P5 LDG.E.U8 R92, desc[UR18][R6.64] ;  /* 0x00000012065cd981 */ /* 0x0002e8000c1e1100 */
[----:B------:R-:W1:Y:S04]  /*c560*/  LDL R6, [R1+0xcf4] ;  /* 0x000cf40001067983 */ /* 0x000e680000100800 */
[----:B------:R-:W1:Y:S01]  /*c570*/  LDL R7, [R1+0xcf8] ;  /* 0x000cf80001077983 */ /* 0x000e620000100800 */
[----:B------:R-:W-:Y:S02]  /*c580*/  ISETP.GE.U32.AND P6, PT, R75, 0x7fffff1f, PT ;  /* 0x7fffff1f4b00780c */ /* 0x000fe40003fc6070 */
[----:B------:R-:W-:-:S11]  /*c590*/  PRMT R19, RZ, 0x7610, R19 ;  /* 0x00007610ff137816 */ /* 0x000fd60000000013 */
[----:B-1----:R-:W-:-:S04]  /*c5a0*/  @!P6 LOP3.LUT R7, R7, R6, RZ, 0x3c, !PT ;  /* 0x000000060707e212 */ /* 0x002fc800078e3cff */
[----:B------:R-:W-:-:S04]  /*c5b0*/  @!P6 LOP3.LUT R6, R7, R6, RZ, 0x3c, !PT ;  /* 0x000000060706e212 */ /* 0x000fc800078e3cff */
[----:B------:R-:W-:-:S05]  /*c5c0*/  @!P6 LOP3.LUT R7, R7, R6, RZ, 0x3c, !PT ;  /* 0x000000060707e212 */ /* 0x000fca00078e3cff */
[----:B------:R-:W2:Y:S04]  /*c5d0*/  @!P6 LDG.E.U8 R19, desc[UR18][R6.64] ;  /* 0x000000120613e981 */ /* 0x000ea8000c1e1100 */
[----:B---3--:R-:W-:Y:S01]  /*c5e0*/  STL [R1+0x1510], R92 ;  /* 0x0015105c01007387 */ /* 0x008fe20000100800 */
        /* <DEDUP_REMOVED lines=182> */
[----:B----4-:R-:W-:-:S02]  /*d150*/  PRMT R18, RZ, 0x7610, R18 ;  /* 0x00007610ff127816 */ /* 0x010fc40000000012 */
        /* <DEDUP_REMOVED lines=8> */
[----:B------:R-:W4:Y:S04]  /*d1e0*/  LDL R6, [R1+0xd6c] ;  /* 0x000d6c0001067983 */ /* 0x000f280000100800 */
[----:B------:R-:W4:Y:S01]  /*d1f0*/  LDL R7, [R1+0xd70] ;  /* 0x000d700001077983 */ /* 0x000f220000100800 */
[----:B------:R-:W-:-:S02]  /*d200*/  PRMT R17, RZ, 0x7610, R17 ;  /* 0x00007610ff117816 */ /* 0x000fc40000000011 */
[----:B----4-:R-:W-:-:S04]  /*d210*/  @!P6 LOP3.LUT R7, R7, R6, RZ, 0x3c, !PT ;  /* 0x000000060707e212 */ /* 0x010fc800078e3cff */
[----:B------:R-:W-:-:S04]  /*d220*/  @!P6 LOP3.LUT R6, R7, R6, RZ, 0x3c, !PT ;  /* 0x000000060706e212 */ /* 0x000fc800078e3cff */
[----:B------:R-:W-:-:S05]  /*d230*/  @!P6 LOP3.LUT R7, R7, R6, RZ, 0x3c, !PT ;  /* 0x000000060707e212 */ /* 0x000fca00078e3cff */
[----:B------:R-:W4:Y:S01]  /*d240*/  @!P6 LDG.E.U8 R17, desc[UR18][R6.64] ;  /* 0x000000120611e981 */ /* 0x000f22000c1e1100 */
[----:B------:R-:W-:-:S05]  /*d250*/  VIADD R75, R76, 0xffffff85 ;  /* 0xffffff854c4b7836 */ /* 0x000fca0000000000 */
[----:B------:R-:W-:Y:S01]  /*d260*/  ISETP.GE.U32.AND P4, PT, R75, 0x7fffff06, PT ;  /* 0x7fffff064b00780c */ /* 0x000fe20003f86070 */
[----:B----4-:R1:W-:Y:S04]  /*d270*/  STL [R1+0x524], R17 ;  /* 0x0005241101007387 */ /* 0x0103e80000100800 */
[----:B-1----:R-:W4:Y:S04]  /*d280*/  LDL.LU R17, [R1+0x1734] ;  /* 0x0017340001117983 */ /* 0x002f280000300800 */
[----:B------:R-:W2:Y:S04]  /*d290*/  LDL R6, [R1+0xda4] ;  /* 0x000da40001067983 */ /* 0x000ea80000100800 */
[----:B------:R-:W2:Y:S01]  /*d2a0*/  LDL R7, [R1+0xda8] ;  /* 0x000da80001077983 */ /* 0x000ea20000100800 */
[----:B------:R-:W-:-:S02]  /*d2b0*/  PRMT R16, RZ, 0x7610, R16 ;  /* 0x00007610ff107816 */ /* 0x000fc40000000010 */
[----:B--2---:R-:W-:-:S04]  /*d2c0*/  @!P4 LOP3.LUT R7, R7, R6, RZ, 0x3c, !PT ;  /* 0x000000060707c212 */ /* 0x004fc800078e3cff */
[----:B------:R-:W-:-:S04]  /*d2d0*/  @!P4 LOP3.LUT R6, R7, R6, RZ, 0x3c, !PT ;  /* 0x000000060706c212 */ /* 0x000fc800078e3cff */
[----:B------:R-:W-:-:S05]  /*d2e0*/  @!P4 LOP3.LUT R7, R7, R6, RZ, 0x3c, !PT ;  /* 0x000000060707c212 */ /* 0x000fca00078e3cff */
[----:B------:R-:W2:Y:S01]  /*d2f0*/  @!P4 LDG.E.U8 R16, desc[UR18][R6.64] ;  /* 0x000000120610c981 */ /* 0x000ea2000c1e1100 */
[----:B------:R-:W-:-:S05]  /*d300*/  VIADD R75, R76, 0xfffffffc ;  /* 0xfffffffc4c4b7836 */ /* 0x000fca0000000000 */
[----:B------:R-:W-:Y:S01]  /*d310*/  ISETP.GE.U32.AND P3, PT, R75, 0x7fffff7d, PT ;  /* 0x7fffff7d4b00780c */ /* 0x000fe20003f66070 */
[----:B--2---:R1:W-:Y:S04]  /*d320*/  STL [R1+0x51c], R16 ;  /* 0x00051c1001007387 */ /* 0x0043e80000100800 */
[----:B-1----:R-:W2:Y:S04]  /*d330*/  LDL.LU R16, [R1+0x1730] ;  /* 0x0017300001107983 */ /* 0x002ea80000300800 */
        /* <DEDUP_REMOVED lines=341> */
[----:B------:R-:W2:Y:S01]  /*e890*/  LDL R7, [R1+0xdb8] ;  /* 0x000db80001077983 */ /* 0x000ea20000100800 */
[----:B------:R-:W-:-:S03]  /*e8a0*/  PRMT R51, RZ, 0x7610, R51 ;  /* 0x00007610ff337816 */ /* 0x000fc60000000033 */
[----:B--2---:R-:W-:Y:S02]  /*e8b0*/  @!P1 IMAD.MOV.U32 R6, RZ, RZ, R7 ;  /* 0x000000ffff069224 */ /* 0x004fe400078e0007 */
[----:B------:R-:W-:Y:S02]  /*e8c0*/  @!P1 IMAD.MOV.U32 R7, RZ, RZ, R52 ;  /* 0x000000ffff079224 */ /* 0x000fe400078e0034 */
[----:B------:R-:W2:Y:S04]  /*e8d0*/  LDL.LU R52, [R1+0x16b0] ;  /* 0x0016b00001347983 */ /* 0x000ea80000300800 */
        /* <DEDUP_REMOVED lines=161> */
[----:B------:R-:W-:-:S05]  /*f2f0*/  VIADD R75, R76, 0xffffff82 ;  /* 0xffffff824c4b7836 */ /* 0x000fca0000000000 */
[----:B------:R-:W-:Y:S02]  /*f300*/  ISETP.GE.U32.AND P4, PT, R75, 0x7fffff03, PT ;  /* 0x7fffff034b00780c */ /* 0x000fe40003f86070 */
[----:B------:R-:W-:Y:S02]  /*f310*/  PRMT R36, RZ, 0x7610, R36 ;  /* 0x00007610ff247816 */ /* 0x000fe40000000024 */
[----:B------:R-:W-:Y:S02]  /*f320*/  PRMT R33, RZ, 0x7610, R33 ;  /* 0x00007610ff217816 */ /* 0x000fe40000000021 */
[----:B--2---:R-:W-:-:S04]  /*f330*/  @!P6 LOP3.LUT R7, R7, R6, RZ, 0x3c, !PT ;  /* 0x000000060707e212 */ /* 0x004fc800078e3cff */
[----:B------:R-:W-:-:S04]  /*f340*/  @!P6 LOP3.LUT R6, R7, R6, RZ, 0x3c, !PT ;  /* 0x000000060706e212 */ /* 0x000fc800078e3cff */
[----:B------:R-:W-:-:S05]  /*f350*/  @!P6 LOP3.LUT R7, R7, R6, RZ, 0x3c, !PT ;  /* 0x000000060707e212 */ /* 0x000fca00078e3cff */
[----:B------:R1:W2:Y:S02]  /*f360*/  @!P6 LDG.E.U8 R36, desc[UR18][R6.64] ;  /* 0x000000120624e981 */ /* 0x0002a4000c1e1100 */
[----:B-1----:R-:W-:Y:S02]  /*f370*/  @!P4 IMAD.MOV.U32 R6, RZ, RZ, R34 ;  /* 0x000000ffff06c224 */ /* 0x002fe400078e0022 */
[----:B------:R-:W-:-:S05]  /*f380*/  @!P4 IMAD.MOV.U32 R7, RZ, RZ, R35 ;  /* 0x000000ffff07c224 */ /* 0x000fca00078e0023 */
[----:B------:R-:W3:Y:S04]  /*f390*/  @!P4 LDG.E.U8 R33, desc[UR18][R6.64] ;  /* 0x000000120621c981 */ /* 0x000ee8000c1e1100 */
[----:B--2---:R1:W-:Y:S04]  /*f3a0*/  STL [R1+0x3e8], R36 ;  /* 0x0003e82401007387 */ /* 0x0043e80000100800 */
[----:B-1----:R-:W2:Y:S04]  /*f3b0*/  LDL.LU R36, [R1+0x1670] ;  /* 0x0016700001247983 */ /* 0x002ea80000300800 */
[----:B------:R-:W2:Y:S04]  /*f3c0*/  LDL.LU R35, [R1+0x166c] ;  /* 0x00166c0001237983 */ /* 0x000ea80000300800 */
[----:B------:R-:W2:Y:S04]  /*f3d0*/  LDL.LU R34, [R1+0x1668] ;  /* 0x0016680001227983 */ /* 0x000ea80000300800 */
[----:B---3--:R1:W-:Y:S04]  /*f3e0*/  STL [R1+0x3e4], R33 ;  /* 0x0003e42101007387 */ /* 0x0083e80000100800 */
[----:B-1----:R-:W3:Y:S04]  /*f3f0*/  LDL.LU R33, [R1+0x1664] ;  /* 0x0016640001217983 */ /* 0x002ee80000300800 */
[----:B------:R-:W2:Y:S04]  /*f400*/  LDL R6, [R1+0x1fc] ;  /* 0x0001fc0001067983 */ /* 0x000ea80000100800 */
[----:B------:R-:W2:Y:S01]  /*f410*/  LDL R7, [R1+0x200] ;  /* 0x0002000001077983 */ /* 0x000ea20000100800 */
[----:B------:R-:W-:-:S05]  /*f420*/  VIADD R75, R76, 0xfffffff9 ;  /* 0xfffffff94c4b7836 */ /* 0x000fca0000000000 */
[----:B------:R-:W-:Y:S02]  /*f430*/  ISETP.GE.U32.AND P3, PT, R75, 0x7fffff7a, PT ;  /* 0x7fffff7a4b00780c */ /* 0x000fe40003f66070 */
[----:B------:R-:W-:-:S11]  /*f440*/  PRMT R90, RZ, 0x7610, R90 ;  /* 0x00007610ff5a7816 */ /* 0x000fd6000000005a */
[----:B--2---:R-:W-:-:S04]  /*f450*/  @!P3 LOP3.LUT R7, R7, R6, RZ, 0x3c, !PT ;  /* 0x000000060707b212 */ /* 0x004fc800078e3cff */
[----:B------:R-:W-:-:S04]  /*f460*/  @!P3 LOP3.LUT R6, R7, R6, RZ, 0x3c, !PT ;  /* 0x000000060706b212 */ /* 0x000fc800078e3cff */
[----:B------:R-:W-:-:S05]  /*f470*/  @!P3 LOP3.LUT R7, R7, R6, RZ, 0x3c, !PT ;  /* 0x000000060707b212 */ /* 0x000fca00078e3cff */
[----:B------:R1:W2:Y:S04]  /*f480*/  @!P3 LDG.E.U8 R90, desc[UR18][R6.64] ;  /* 0x00000012065ab981 */ /* 0x0002a8000c1e1100 */
[----:B------:R-:W1:Y:S04]  /*f490*/  LDL R6, [R1+0x23c] ;  /* 0x00023c0001067983 */ /* 0x000e680000100800 */
[----:B------:R-:W1:Y:S01]  /*f4a0*/  LDL R7, [R1+0xa60] ;  /* 0x000a600001077983 */ /* 0x000e620000100800 */
[----:B------:R-:W-:-:S05]  /*f4b0*/  VIADD R75, R76, 0xfffffff1 ;  /* 0xfffffff14c4b7836 */ /* 0x000fca0000000000 */
[----:B------:R-:W-:Y:S02]  /*f4c0*/  ISETP.GE.U32.AND P1, PT, R75, 0x7fffff72, PT ;  /* 0x7fffff724b00780c */ /* 0x000fe40003f26070 */
[----:B------:R-:W-:-:S11]  /*f4d0*/  PRMT R32, RZ, 0x7610, R32 ;  /* 0x00007610ff207816 */ /* 0x000fd60000000020 */
[----:B-1----:R-:W-:-:S04]  /*f4e0*/  @!P1 LOP3.LUT R7, R7, R6, RZ, 0x3c, !PT ;  /* 0x0000000607079212 */ /* 0x002fc800078e3cff */
[----:B------:R-:W-:-:S04]  /*f4f0*/  @!P1 LOP3.LUT R6, R7, R6, RZ, 0x3c, !PT ;  /* 0x0000000607069212 */ /* 0x000fc800078e3cff */
[----:B------:R-:W-:-:S05]  /*f500*/  @!P1 LOP3.LUT R7, R7, R6, RZ, 0x3c, !PT ;  /* 0x0000000607079212 */ /* 0x000fca00078e3cff */
[----:B------:R-:W3:Y:S04]  /*f510*/  @!P1 LDG.E.U8 R32, desc[UR18][R6.64] ;  /* 0x0000001206209981 */ /* 0x000ee8000c1e1100 */
[----:B--2---:R1:W-:Y:S04]  /*f520*/  STL [R1+0x3e0], R90 ;  /* 0x0003e05a01007387 */ /* 0x0043e80000100800 */
[----:B-1----:R-:W2:Y:S01]  /*f530*/  LDL R90, [R1+0xba0] ;  /* 0x000ba000015a7983 */ /* 0x002ea20000100800 */
[----:B------:R-:W-:-:S03]  /*f540*/  VIADD R75, R76, 0xffffffe9 ;  /* 0xffffffe94c4b7836 */ /* 0x000fc60000000000 */
[----:B---3--:R1:W-:Y:S04]  /*f550*/  STL [R1+0x3dc], R32 ;  /* 0x0003dc2001007387 */ /* 0x0083e80000100800 */
[----:B-1----:R-:W3:Y:S04]  /*f560*/  LDL.LU R32, [R1+0x1660] ;  /* 0x0016600001207983 */ /* 0x002ee80000300800 */
[----:B------:R-:W2:Y:S04]  /*f570*/  LDL R6, [R1+0xa9c] ;  /* 0x000a9c0001067983 */ /* 0x000ea80000100800 */
[----:B------:R-:W2:Y:S01]  /*f580*/  LDL R7, [R1+0xaa0] ;  /* 0x000aa00001077983 */ /* 0x000ea20000100800 */
[----:B------:R-:W-:-:S02]  /*f590*/  ISETP.GE.U32.AND P0, PT, R75, 0x7fffff6a, PT ;  /* 0x7fffff6a4b00780c */ /* 0x000fc40003f06070 */
[----:B------:R-:W-:-:S11]  /*f5a0*/  PRMT R31, RZ, 0x7610, R31 ;  /* 0x00007610ff1f7816 */ /* 0x000fd6000000001f */
        /* <DEDUP_REMOVED lines=43> */
[----:B------:R-:W-:Y:S02]  /*f860*/  @!P3 IMAD.MOV.U32 R6, RZ, RZ, R90 ;  /* 0x000000ffff06b224 */ /* 0x000fe400078e005a */
[----:B------:R-:W3:Y:S04]  /*f870*/  LDL R90, [R1+0xce0] ;  /* 0x000ce000015a7983 */ /* 0x000ee80000100800 */
[----:B--2---:R-:W2:Y:S01]  /*f880*/  @!P3 LDG.E.U8 R27, desc[UR18][R6.64] ;  /* 0x00000012061bb981 */ /* 0x004ea2000c1e1100 */
        /* <DEDUP_REMOVED lines=28> */
[----:B------:R-:W-:Y:S01]  /*fa50*/  PRMT R84, RZ, 0x7610, R84 ;  /* 0x00007610ff547816 */ /* 0x000fe20000000054 */
[----:B------:R-:W-:Y:S01]  /*fa60*/  VIADD R75, R76, 0xffffffa9 ;  /* 0xffffffa94c4b7836 */ /* 0x000fe20000000000 */
[----:B--2---:R-:W-:-:S04]  /*fa70*/  @!P5 LOP3.LUT R7, R7, R6, RZ, 0x3c, !PT ;  /* 0x000000060707d212 */ /* 0x004fc800078e3cff */
[----:B------:R-:W-:-:S04]  /*fa80*/  @!P5 LOP3.LUT R6, R7, R6, RZ, 0x3c, !PT ;  /* 0x000000060706d212 */ /* 0x000fc800078e3cff */
[----:B------:R-:W-:-:S05]  /*fa90*/  @!P5 LOP3.LUT R7, R7, R6, RZ, 0x3c, !PT ;  /* 0x000000060707d212 */ /* 0x000fca00078e3cff */
[----:B------:R1:W2:Y:S04]  /*faa0*/  @!P5 LDG.E.U8 R84, desc[UR18][R6.64] ;  /* 0x000000120654d981 */ /* 0x0002a8000c1e1100 */
[----:B------:R-:W1:Y:S04]  /*fab0*/  LDL R6, [R1+0xc9c] ;  /* 0x000c9c0001067983 */ /* 0x000e680000100800 */
[----:B------:R-:W1:Y:S01]  /*fac0*/  LDL R7, [R1+0xca0] ;  /* 0x000ca00001077983 */ /* 0x000e620000100800 */
        /* <DEDUP_REMOVED lines=11> */
[----:B------:R-:W2:Y:S01]  /*fb80*/  LDL R7, [R1+0xcdc] ;  /* 0x000cdc0001077983 */ /* 0x000ea20000100800 */
[----:B------:R-:W-:Y:S02]  /*fb90*/  ISETP.GE.U32.AND P4, PT, R75, 0x7fffff22, PT ;  /* 0x7fffff224b00780c */ /* 0x000fe40003f86070 */
[----:B------:R-:W-:-:S11]  /*fba0*/  PRMT R88, RZ, 0x7610, R88 ;  /* 0x00007610ff587816 */ /* 0x000fd60000000058 */
[----:B------:R-:W-:Y:S02]  /*fbb0*/  @!P4 IMAD.MOV.U32 R6, RZ, RZ, R90 ;  /* 0x000000ffff06c224 */ /* 0x000fe400078e005a */
[C---:B------:R-:W-:Y:S01]  /*fbc0*/  VIADD R75, R76.reuse, 0xffffff99 ;  /* 0xffffff994c4b7836 */ /* 0x040fe20000000000 */
[----:B------:R-:W-:Y:S01]  /*fbd0*/  PRMT R86, RZ, 0x7610, R86 ;  /* 0x00007610ff567816 */ /* 0x000fe20000000056 */
[----:B------:R-:W3:Y:S04]  /*fbe0*/  LDL R90, [R1+0x204] ;  /* 0x00020400015a7983 */ /* 0x000ee80000100800 */
[----:B--2---:R-:W2:Y:S04]  /*fbf0*/  @!P4 LDG.E.U8 R88, desc[UR18][R6.64] ;  /* 0x000000120658c981 */ /* 0x004ea8000c1e1100 */
[----:B------:R-:W3:Y:S04]  /*fc00*/  LDL R6, [R1+0xd1c] ;  /* 0x000d1c0001067983 */ /* 0x000ee80000100800 */
[----:B------:R-:W3:Y:S01]  /*fc10*/  LDL R7, [R1+0xd20] ;  /* 0x000d200001077983 */ /* 0x000ee20000100800 */
[----:B------:R-:W-:Y:S01]  /*fc20*/  ISETP.GE.U32.AND P3, PT, R75, 0x7fffff1a, PT ;  /* 0x7fffff1a4b00780c */ /* 0x000fe20003f66070 */
[----:B------:R-:W-:-:S02]  /*fc30*/  VIADD R75, R76, 0xffffff91 ;  /* 0xffffff914c4b7836 */ /* 0x000fc40000000000 */
[----:B--2---:R1:W-:Y:S10]  /*fc40*/  STL [R1+0x39c], R88 ;  /* 0x00039c5801007387 */ /* 0x0043f40000100800 */
[-C--:B---3--:R-:W-:Y:S01]  /*fc50*/  @!P3 LOP3.LUT R7, R7, R6.reuse, RZ, 0x3c, !PT ;  /* 0x000000060707b212 */ /* 0x088fe200078e3cff */
[----:B-1----:R-:W2:Y:S03]  /*fc60*/  LDL R88, [R1+0x208] ;  /* 0x0002080001587983 */ /* 0x002ea60000100800 */
        /* <DEDUP_REMOVED lines=11> */
[----:B---3--:R1:W-:Y:S04]  /*fd20*/  STL [R1+0x398], R86 ;  /* 0x0003985601007387 */ /* 0x0083e80000100800 */
[----:B-1----:R-:W3:Y:S01]  /*fd30*/  LDL R86, [R1+0xa68] ;  /* 0x000a680001567983 */ /* 0x002ee20000100800 */
[----:B------:R-:W-:-:S03]  /*fd40*/  VIADD R75, R76, 0xffffff89 ;  /* 0xffffff894c4b7836 */ /* 0x000fc60000000000 */
[----:B--2---:R1:W-:Y:S04]  /*fd50*/  STL [R1+0x37c], R23 ;  /* 0x00037c1701007387 */ /* 0x0043e80000100800 */
[----:B-1----:R-:W2:Y:S04]  /*fd60*/  LDL.LU R23, [R1+0x163c] ;  /* 0x00163c0001177983 */ /* 0x002ea80000300800 */
[----:B------:R-:W2:Y:S01]  /*fd70*/  LDL R7, [R1+0xd8c] ;  /* 0x000d8c0001077983 */ /* 0x000ea20000100800 */
[----:B------:R-:W-:Y:S01]  /*fd80*/  ISETP.GE.U32.AND P0, PT, R75, 0x7fffff0a, PT ;  /* 0x7fffff0a4b00780c */ /* 0x000fe20003f06070 */
[----:B------:R-:W-:-:S05]  /*fd90*/  VIADD R75, R76, 0xffffff81 ;  /* 0xffffff814c4b7836 */ /* 0x000fca0000000000 */
[----:B------:R-:W-:Y:S02]  /*fda0*/  ISETP.GE.U32.AND P5, PT, R75, 0x7fffff02, PT ;  /* 0x7fffff024b00780c */ /* 0x000fe40003fa6070 */
[----:B------:R-:W-:-:S05]  /*fdb0*/  PRMT R22, RZ, 0x7610, R22 ;  /* 0x00007610ff167816 */ /* 0x000fca0000000016 */
[----:B------:R-:W-:Y:S01]  /*fdc0*/  @!P0 IMAD.MOV.U32 R6, RZ, RZ, R84 ;  /* 0x000000ffff068224 */ /* 0x000fe200078e0054 */
[----:B------:R-:W-:Y:S01]  /*fdd0*/  PRMT R91, RZ, 0x7610, R91 ;  /* 0x00007610ff5b7816 */ /* 0x000fe2000000005b */
[----:B------:R-:W-:Y:S01]  /*fde0*/  VIADD R75, R76, 0xfffffff8 ;  /* 0xfffffff84c4b7836 */ /* 0x000fe20000000000 */
[----:B------:R-:W-:Y:S01]  /*fdf0*/  PRMT R87, RZ, 0x7610, R87 ;  /* 0x00007610ff577816 */ /* 0x000fe20000000057 */
[----:B------:R-:W3:Y:S04]  /*fe00*/  LDL R84, [R1+0xaa8] ;  /* 0x000aa80001547983 */ /* 0x000ee80000100800 */
[----:B--2---:R1:W2:Y:S02]  /*fe10*/  @!P0 LDG.E.U8 R22, desc[UR18][R6.64] ;  /* 0x0000001206168981 */ /* 0x0042a4000c1e1100 */
[----:B-1----:R-:W-:-:S02]  /*fe20*/  @!P5 IMAD.MOV.U32 R6, RZ, RZ, R93 ;  /* 0x000000ffff06d224 */ /* 0x002fc400078e005d */
[----:B------:R-:W-:-:S05]  /*fe30*/  @!P5 IMAD.MOV.U32 R7, RZ, RZ, R21 ;  /* 0x000000ffff07d224 */ /* 0x000fca00078e0015 */
[----:B------:R1:W3:Y:S01]  /*fe40*/  @!P5 LDG.E.U8 R91, desc[UR18][R6.64] ;  /* 0x00000012065bd981 */ /* 0x0002e2000c1e1100 */
[----:B------:R-:W-:-:S13]  /*fe50*/  ISETP.GE.U32.AND P6, PT, R75, 0x7fffff79, PT ;  /* 0x7fffff794b00780c */ /* 0x000fda0003fc6070 */
[----:B-1----:R-:W-:Y:S02]  /*fe60*/  @!P6 IMAD.MOV.U32 R6, RZ, RZ, R88 ;  /* 0x000000ffff06e224 */ /* 0x002fe400078e0058 */
[----:B------:R-:W-:-:S05]  /*fe70*/  @!P6 IMAD.MOV.U32 R7, RZ, RZ, R90 ;  /* 0x000000ffff07e224 */ /* 0x000fca00078e005a */
[----:B------:R1:W4:Y:S04]  /*fe80*/  @!P6 LDG.E.U8 R87, desc[UR18][R6.64] ;  /* 0x000000120657e981 */ /* 0x000328000c1e1100 */
[----:B--2---:R2:W-:Y:S04]  /*fe90*/  STL [R1+0x378], R22 ;  /* 0x0003781601007387 */ /* 0x0045e80000100800 */
[----:B--2---:R-:W2:Y:S04]  /*fea0*/  LDL.LU R22, [R1+0x1638] ;  /* 0x0016380001167983 */ /* 0x004ea80000300800 */
[----:B------:R-:W2:Y:S04]  /*feb0*/  LDL.LU R21, [R1+0x1634] ;  /* 0x0016340001157983 */ /* 0x000ea80000300800 */
[----:B------:R-:W2:Y:S04]  /*fec0*/  LDL R93, [R1+0xae8] ;  /* 0x000ae800015d7983 */ /* 0x000ea80000100800 */
[----:B---3--:R3:W-:Y:S04]  /*fed0*/  STL [R1+0x374], R91 ;  /* 0x0003745b01007387 */ /* 0x0087e80000100800 */
[----:B------:R-:W2:Y:S01]  /*fee0*/  LDL R7, [R1+0xa64] ;  /* 0x000a640001077983 */ /* 0x000ea20000100800 */
[----:B------:R-:W-:Y:S01]  /*fef0*/  VIADD R75, R76, 0xfffffff0 ;  /* 0xfffffff04c4b7836 */ /* 0x000fe20000000000 */
[----:B------:R-:W-:-:S02]  /*ff00*/  PRMT R85, RZ, 0x7610, R85 ;  /* 0x00007610ff557816 */ /* 0x000fc40000000055 */
[----:B------:R-:W2:Y:S02]  /*ff10*/  LDL R90, [R1+0xb28] ;  /* 0x000b2800015a7983 */ /* 0x000ea40000100800 */
[----:B------:R-:W-:Y:S02]  /*ff20*/  ISETP.GE.U32.AND P4, PT, R75, 0x7fffff71, PT ;  /* 0x7fffff714b00780c */ /* 0x000fe40003f86070 */
[----:B---3--:R-:W3:Y:S04]  /*ff30*/  LDL R91, [R1+0xb24] ;  /* 0x000b2400015b7983 */ /* 0x008ee80000100800 */
[----:B------:R-:W3:Y:S07]  /*ff40*/  LDL R88, [R1+0xb64] ;  /* 0x000b640001587983 */ /* 0x000eee0000100800 */
[----:B-1----:R-:W-:Y:S01]  /*ff50*/  @!P4 IMAD.MOV.U32 R6, RZ, RZ, R86 ;  /* 0x000000ffff06c224 */ /* 0x002fe200078e0056 */
[----:B----4-:R1:W-:Y:S01]  /*ff60*/  STL [R1+0x370], R87 ;  /* 0x0003705701007387 */ /* 0x0103e20000100800 */
[----:B------:R-:W-:Y:S01]  /*ff70*/  VIADD R75, R76, 0xffffffe8 ;  /* 0xffffffe84c4b7836 */ /* 0x000fe20000000000 */
[----:B------:R-:W-:-:S02]  /*ff80*/  PRMT R83, RZ, 0x7610, R83 ;  /* 0x00007610ff537816 */ /* 0x000fc40000000053 */
[----:B------:R-:W4:Y:S04]  /*ff90*/  LDL R86, [R1+0xba4] ;  /* 0x000ba40001567983 */ /* 0x000f280000100800 */
[----:B--2---:R2:W3:Y:S04]  /*ffa0*/  @!P4 LDG.E.U8 R85, desc[UR18][R6.64] ;  /* 0x000000120655c981 */ /* 0x0044e8000c1e1100 */
[----:B-1----:R-:W4:Y:S04]  /*ffb0*/  LDL R87, [R1+0xb68] ;  /* 0x000b680001577983 */ /* 0x002f280000100800 */
[----:B------:R-:W4:Y:S01]  /*ffc0*/  LDL R7, [R1+0xaa4] ;  /* 0x000aa40001077983 */ /* 0x000f220000100800 */
[----:B------:R-:W-:-:S13]  /*ffd0*/  ISETP.GE.U32.AND P3, PT, R75, 0x7fffff69, PT ;  /* 0x7fffff694b00780c */ /* 0x000fda0003f66070 */
[----:B--2---:R-:W-:Y:S01]  /*ffe0*/  @!P3 IMAD.MOV.U32 R6, RZ, RZ, R84 ;  /* 0x000000ffff06b224 */ /* 0x004fe200078e0054 */
[----:B---3--:R1:W-:Y:S01]  /*fff0*/  STL [R1+0x36c], R85 ;  /* 0x00036c5501007387 */ /* 0x0083e20000100800 */
[C---:B------:R-:W-:Y:S01]  /*10000*/  VIADD R75, R76.reuse, 0xffffffe0 ;  /* 0xffffffe04c4b7836 */ /* 0x040fe20000000000 */
[----:B------:R-:W-:Y:S02]  /*10010*/  PRMT R92, RZ, 0x7610, R92 ;  /* 0x00007610ff5c7816 */ /* 0x000fe4000000005c */
[----:B------:R-:W-:Y:S01]  /*10020*/  PRMT R89, RZ, 0x7610, R89 ;  /* 0x00007610ff597816 */ /* 0x000fe20000000059 */
[----:B------:R-:W2:Y:S04]  /*10030*/  LDL R84, [R1+0xbe4] ;  /* 0x000be40001547983 */ /* 0x000ea80000100800 */
[----:B----4-:R3:W4:Y:S04]  /*10040*/  @!P3 LDG.E.U8 R83, desc[UR18][R6.64] ;  /* 0x000000120653b981 */ /* 0x010728000c1e1100 */
[----:B-1----:R-:W2:Y:S04]  /*10050*/  LDL R85, [R1+0xba8] ;  /* 0x000ba80001557983 */ /* 0x002ea80000100800 */
[----:B------:R-:W2:Y:S01]  /*10060*/  LDL R7, [R1+0xae4] ;  /* 0x000ae40001077983 */ /* 0x000ea20000100800 */
[----:B------:R-:W-:Y:S01]  /*10070*/  ISETP.GE.U32.AND P1, PT, R75, 0x7fffff61, PT ;  /* 0x7fffff614b00780c */ /* 0x000fe20003f26070 */
[----:B------:R-:W-:-:S05]  /*10080*/  VIADD R75, R76, 0xffffffd8 ;  /* 0xffffffd84c4b7836 */ /* 0x000fca0000000000 */
[----:B------:R-:W-:Y:S01]  /*10090*/  ISETP.GE.U32.AND P0, PT, R75, 0x7fffff59, PT ;  /* 0x7fffff594b00780c */ /* 0x000fe20003f06070 */
[----:B------:R-:W-:-:S05]  /*100a0*/  VIADD R75, R76, 0xffffffd0 ;  /* 0xffffffd04c4b7836 */ /* 0x000fca0000000000 */
[----:B------:R-:W-:Y:S01]  /*100b0*/  ISETP.GE.U32.AND P5, PT, R75, 0x7fffff51, PT ;  /* 0x7fffff514b00780c */ /* 0x000fe20003fa6070 */
[----:B---3--:R-:W-:Y:S02]  /*100c0*/  @!P1 IMAD.MOV.U32 R6, RZ, RZ, R93 ;  /* 0x000000ffff069224 */ /* 0x008fe400078e005d */
[----:B------:R-:W-:-:S05]  /*100d0*/  VIADD R75, R76, 0xffffffc8 ;  /* 0xffffffc84c4b7836 */ /* 0x000fca0000000000 */
[----:B------:R-:W-:Y:S02]  /*100e0*/  ISETP.GE.U32.AND P6, PT, R75, 0x7fffff49, PT ;  /* 0x7fffff494b00780c */ /* 0x000fe40003fc6070 */
[----:B------:R-:W-:Y:S02]  /*100f0*/  PRMT R80, RZ, 0x7610, R80 ;  /* 0x00007610ff507816 */ /* 0x000fe40000000050 */
[----:B------:R-:W-:Y:S01]  /*10100*/  PRMT R81, RZ, 0x7610, R81 ;  /* 0x00007610ff517816 */ /* 0x000fe20000000051 */
[----:B--2---:R1:W2:Y:S02]  /*10110*/  @!P1 LDG.E.U8 R92, desc[UR18][R6.64] ;  /* 0x00000012065c9981 */ /* 0x0042a4000c1e1100 */
[----:B-1----:R-:W-:Y:S02]  /*10120*/  @!P0 IMAD.MOV.U32 R6, RZ, RZ, R90 ;  /* 0x000000ffff068224 */ /* 0x002fe400078e005a */
[----:B------:R-:W-:-:S05]  /*10130*/  @!P0 IMAD.MOV.U32 R7, RZ, RZ, R91 ;  /* 0x000000ffff078224 */ /* 0x000fca00078e005b */
[----:B------:R1:W3:Y:S02]  /*10140*/  @!P0 LDG.E.U8 R89, desc[UR18][R6.64] ;  /* 0x0000001206598981 */ /* 0x0002e4000c1e1100 */
[----:B-1----:R-:W-:Y:S02]  /*10150*/  @!P5 IMAD.MOV.U32 R6, RZ, RZ, R87 ;  /* 0x000000ffff06d224 */ /* 0x002fe400078e0057 */
[----:B------:R-:W-:-:S05]  /*10160*/  @!P5 IMAD.MOV.U32 R7, RZ, RZ, R88 ;  /* 0x000000ffff07d224 */ /* 0x000fca00078e0058 */
[----:B------:R1:W2:Y:S04]  /*10170*/  @!P5 LDG.E.U8 R80, desc[UR18][R6.64] ;  /* 0x000000120650d981 */ /* 0x0002a8000c1e1100 */
[----:B----4-:R4:W-:Y:S01]  /*10180*/  STL [R1+0x368], R83 ;  /* 0x0003685301007387 */ /* 0x0109e20000100800 */
[----:B-1----:R-:W-:Y:S02]  /*10190*/  @!P6 IMAD.MOV.U32 R6, RZ, RZ, R85 ;  /* 0x000000ffff06e224 */ /* 0x002fe400078e0055 */
[----:B------:R-:W-:Y:S01]  /*101a0*/  @!P6 IMAD.MOV.U32 R7, RZ, RZ, R86 ;  /* 0x000000ffff07e224 */ /* 0x000fe200078e0056 */
[----:B----4-:R-:W4:Y:S04]  /*101b0*/  LDL R83, [R1+0xbe8] ;  /* 0x000be80001537983 */ /* 0x010f280000100800 */
[----:B------:R1:W3:Y:S01]  /*101c0*/  @!P6 LDG.E.U8 R81, desc[UR18][R6.64] ;  /* 0x000000120651e981 */ /* 0x0002e2000c1e1100 */
[----:B------:R-:W-:-:S05]  /*101d0*/  VIADD R75, R76, 0xffffffc0 ;  /* 0xffffffc04c4b7836 */ /* 0x000fca0000000000 */
[----:B------:R-:W-:Y:S01]  /*101e0*/  ISETP.GE.U32.AND P4, PT, R75, 0x7fffff41, PT ;  /* 0x7fffff414b00780c */ /* 0x000fe20003f86070 */
[----:B------:R-:W-:-:S05]  /*101f0*/  VIADD R75, R76, 0xffffffb8 ;  /* 0xffffffb84c4b7836 */ /* 0x000fca0000000000 */
[----:B------:R-:W-:Y:S01]  /*10200*/  ISETP.GE.U32.AND P3, PT, R75, 0x7fffff39, PT ;  /* 0x7fffff394b00780c */ /* 0x000fe20003f66070 */
[----:B------:R-:W-:-:S05]  /*10210*/  VIADD R75, R76, 0xffffffb0 ;  /* 0xffffffb04c4b7836 */ /* 0x000fca0000000000 */
[----:B------:R-:W-:Y:S01]  /*10220*/  ISETP.GE.U32.AND P1, PT, R75, 0x7fffff31, PT ;  /* 0x7fffff314b00780c */ /* 0x000fe20003f26070 */
[----:B------:R-:W-:-:S05]  /*10230*/  VIADD R75, R76, 0xffffffa8 ;  /* 0xffffffa84c4b7836 */ /* 0x000fca0000000000 */
[----:B------:R-:W-:Y:S01]  /*10240*/  ISETP.GE.U32.AND P0, PT, R75, 0x7fffff29, PT ;  /* 0x7fffff294b00780c */ /* 0x000fe20003f06070 */
[----:B------:R-:W-:Y:S01]  /*10250*/  IMAD R75, R4, 0x47, RZ ;  /* 0x00000047044b7824 */ /* 0x000fe200078e02ff */
[----:B------:R-:W-:Y:S01]  /*10260*/  PRMT R82, RZ, 0x7610, R82 ;  /* 0x00007610ff527816 */ /* 0x000fe20000000052 */
[----:B-1----:R-:W-:Y:S01]  /*10270*/  @!P4 IMAD.MOV.U32 R7, RZ, RZ, R84 ;  /* 0x000000ffff07c224 */ /* 0x002fe200078e0054 */
[----:B------:R-:W-:Y:S01]  /*10280*/  PRMT R78, RZ, 0x7610, R78 ;  /* 0x00007610ff4e7816 */ /* 0x000fe2000000004e */
[----:B--2---:R1:W-:Y:S02]  /*10290*/  STL [R1+0x35c], R80 ;  /* 0x00035c5001007387 */ /* 0x0043e40000100800 */
[----:B-1----:R-:W-:Y:S01]  /*102a0*/  IADD3 R80, P5, PT, R75, R2, RZ ;  /* 0x000000024b507210 */ /* 0x002fe20007fbe0ff */
[----:B----4-:R-:W-:-:S04]  /*102b0*/  @!P4 IMAD.MOV.U32 R6, RZ, RZ, R83 ;  /* 0x000000ffff06c224 */ /* 0x010fc800078e0053 */
[----:B------:R-:W-:Y:S04]  /*102c0*/  STL [R1+0xc28], R80 ;  /* 0x000c285001007387 */ /* 0x000fe80000100800 */
[----:B---3--:R1:W-:Y:S04]  /*102d0*/  STL [R1+0x358], R81 ;  /* 0x0003585101007387 */ /* 0x0083e80000100800 */
[----:B------:R2:W3:Y:S01]  /*102e0*/  @!P4 LDG.E.U8 R82, desc[UR18][R6.64] ;  /* 0x000000120652c981 */ /* 0x0004e2000c1e1100 */
[----:B-1----:R-:W-:Y:S01]  /*102f0*/  LEA.HI.X.SX32 R81, R75, R3, 0x1, P5 ;  /* 0x000000034b517211 */ /* 0x002fe200028f0eff */
[----:B--2---:R-:W-:-:S04]  /*10300*/  @!P3 IMAD.MOV.U32 R6, RZ, RZ, R80 ;  /* 0x000000ffff06b224 */ /* 0x004fc800078e0050 */
[----:B------:R-:W-:-:S05]  /*10310*/  @!P3 IMAD.MOV.U32 R7, RZ, RZ, R81 ;  /* 0x000000ffff07b224 */ /* 0x000fca00078e0051 */
[----:B------:R1:W2:Y:S01]  /*10320*/  @!P3 LDG.E.U8 R78, desc[UR18][R6.64] ;  /* 0x00000012064eb981 */ /* 0x0002a2000c1e1100 */
[----:B------:R-:W-:-:S05]  /*10330*/  VIADD R75, R76, 0xffffffa0 ;  /* 0xffffffa04c4b7836 */ /* 0x000fca0000000000 */
[----:B------:R-:W-:Y:S01]  /*10340*/  ISETP.GE.U32.AND P4, PT, R75, 0x7fffff21, PT ;  /* 0x7fffff214b00780c */ /* 0x000fe20003f86070 */
[C---:B------:R-:W-:Y:S02]  /*10350*/  IMAD R75, R4.reuse, 0x4f, RZ ;  /* 0x0000004f044b7824 */ /* 0x040fe400078e02ff */
[----:B-1----:R-:W-:-:S03]  /*10360*/  IMAD R6, R4, 0x57, RZ ;  /* 0x0000005704067824 */ /* 0x002fc600078e02ff */
[CC--:B------:R-:W-:Y:S01]  /*10370*/  IADD3 R80, P3, PT, R75.reuse, R2.reuse, RZ ;  /* 0x000000024b507210 */ /* 0x0c0fe20007f7e0ff */
[----:B------:R-:W-:Y:S03]  /*10380*/  STL [R1+0xc24], R81 ;  /* 0x000c245101007387 */ /* 0x000fe60000100800 */
[----:B------:R-:W-:Y:S01]  /*10390*/  LEA.HI.X.SX32 R7, R75, R3, 0x1, P3 ;  /* 0x000000034b077211 */ /* 0x000fe200018f0eff */
[----:B------:R-:W-:Y:S01]  /*103a0*/  STL [R1+0x364], R92 ;  /* 0x0003645c01007387 */ /* 0x000fe20000100800 */
[----:B------:R-:W-:-:S03]  /*103b0*/  IADD3 R75, P3, PT, R6, R2, RZ ;  /* 0x00000002064b7210 */ /* 0x000fc60007f7e0ff */
[----:B------:R-:W-:Y:S04]  /*103c0*/  STL [R1+0x360], R89 ;  /* 0x0003605901007387 */ /* 0x000fe80000100800 */
[----:B------:R-:W-:Y:S01]  /*103d0*/  STL [R1+0xc68], R80 ;  /* 0x000c685001007387 */ /* 0x000fe20000100800 */
[----:B------:R-:W-:-:S03]  /*103e0*/  PRMT R79, RZ, 0x7610, R79 ;  /* 0x00007610ff4f7816 */ /* 0x000fc6000000004f */
[----:B------:R-:W-:Y:S04]  /*103f0*/  STL [R1+0xc64], R7 ;  /* 0x000c640701007387 */ /* 0x000fe80000100800 */
[----:B------:R-:W-:Y:S01]  /*10400*/  STL [R1+0xca8], R75 ;  /* 0x000ca84b01007387 */ /* 0x000fe20000100800 */
[----:B------:R-:W-:-:S03]  /*10410*/  PRMT R9, RZ, 0x7610, R9 ;  /* 0x00007610ff097816 */ /* 0x000fc60000000009 */
[----:B--2---:R1:W-:Y:S02]  /*10420*/  STL [R1+0x338], R78 ;  /* 0x0003384e01007387 */ /* 0x0043e40000100800 */
[----:B-1----:R-:W-:Y:S01]  /*10430*/  LEA.HI.X.SX32 R78, R6, R3, 0x1, P3 ;  /* 0x00000003064e7211 */ /* 0x002fe200018f0eff */
[----:B------:R-:W-:-:S05]  /*10440*/  @!P1 IMAD.MOV.U32 R6, RZ, RZ, R80 ;  /* 0x000000ffff069224 */ /* 0x000fca00078e0050 */
[----:B------:R1:W2:Y:S02]  /*10450*/  @!P1 LDG.E.U8 R79, desc[UR18][R6.64] ;  /* 0x00000012064f9981 */ /* 0x0002a4000c1e1100 */
[----:B-1----:R-:W-:Y:S02]  /*10460*/  @!P0 IMAD.MOV.U32 R6, RZ, RZ, R75 ;  /* 0x000000ffff068224 */ /* 0x002fe400078e004b */
[----:B------:R-:W-:-:S05]  /*10470*/  @!P0 IMAD.MOV.U32 R7, RZ, RZ, R78 ;  /* 0x000000ffff078224 */ /* 0x000fca00078e004e */
[----:B------:R1:W4:Y:S04]  /*10480*/  @!P0 LDG.E.U8 R9, desc[UR18][R6.64] ;  /* 0x0000001206098981 */ /* 0x000328000c1e1100 */
[----:B------:R-:W-:Y:S04]  /*10490*/  STL [R1+0xca4], R78 ;  /* 0x000ca44e01007387 */ /* 0x000fe80000100800 */
[----:B---3--:R3:W-:Y:S01]  /*104a0*/  STL [R1+0x33c], R82 ;  /* 0x00033c5201007387 */ /* 0x0087e20000100800 */
[----:B------:R-:W-:-:S03]  /*104b0*/  ISETP.GT.U32.AND P3, PT, R8, R16, PT ;  /* 0x000000100800720c */ /* 0x000fc60003f64070 */
[----:B------:R-:W2:Y:S04]  /*104c0*/  LDL R81, [R1+0xf64] ;  /* 0x000f640001517983 */ /* 0x000ea80000100800 */
[----:B------:R-:W2:Y:S04]  /*104d0*/  LDL R80, [R1+0xf80] ;  /* 0x000f800001507983 */ /* 0x000ea80000100800 */
[----:B---3--:R-:W3:Y:S04]  /*104e0*/  LDL R82, [R1+0xf84] ;  /* 0x000f840001527983 */ /* 0x008ee80000100800 */
[----:B------:R-:W2:Y:S01]  /*104f0*/  LDL R78, [R1+0xfa0] ;  /* 0x000fa000014e7983 */ /* 0x000ea20000100800 */
[----:B-1----:R-:W-:-:S02]  /*10500*/  IMAD R6, R4, 0x5f, RZ ;  /* 0x0000005f04067824 */ /* 0x002fc400078e02ff */
[----:B------:R-:W-:Y:S01]  /*10510*/  @!P3 IMAD.IADD R16, R16, 0x1, -R8 ;  /* 0x000000011010b824 */ /* 0x000fe200078e0a08 */
[----:B------:R-:W-:Y:S01]  /*10520*/  PRMT R77, RZ, 0x7610, R77 ;  /* 0x00007610ff4d7816 */ /* 0x000fe2000000004d */
[----:B----4-:R-:W-:Y:S04]  /*10530*/  STL [R1+0x330], R9 ;  /* 0x0003300901007387 */ /* 0x010fe80000100800 */
        /* <DEDUP_REMOVED lines=14> */
[----:B--2---:R1:W-:Y:S02]  /*10620*/  STL [R1+0x334], R79 ;  /* 0x0003344f01007387 */ /* 0x0043e40000100800 */
[----:B-1----:R-:W-:-:S04]  /*10630*/  IADD3 R79, P3, PT, R6, R2, RZ ;  /* 0x00000002064f7210 */ /* 0x002fc80007f7e0ff */
[----:B------:R-:W-:Y:S01]  /*10640*/  LEA.HI.X.SX32 R83, R6, R3, 0x1, P3 ;  /* 0x0000000306537211 */ /* 0x000fe200018f0eff */
[----:B------:R-:W-:-:S04]  /*10650*/  @!P4 IMAD.MOV.U32 R84, RZ, RZ, R79 ;  /* 0x000000ffff54c224 */ /* 0x000fc800078e004f */
[----:B------:R-:W-:-:S05]  /*10660*/  @!P4 IMAD.MOV.U32 R85, RZ, RZ, R83 ;  /* 0x000000ffff55c224 */ /* 0x000fca00078e0053 */
[----:B------:R-:W2:Y:S04]  /*10670*/  @!P4 LDG.E.U8 R77, desc[UR18][R84.64] ;  /* 0x00000012544dc981 */ /* 0x000ea8000c1e1100 */
[----:B------:R-:W-:Y:S04]  /*10680*/  STL [R1+0x15b4], R5 ;  /* 0x0015b40501007387 */ /* 0x000fe80000100800 */
[----:B------:R1:W-:Y:S04]  /*10690*/  STL [R1+0xce8], R79 ;  /* 0x000ce84f01007387 */ /* 0x0003e80000100800 */
[----:B------:R4:W-:Y:S04]  /*106a0*/  STL [R1+0xce4], R83 ;  /* 0x000ce45301007387 */ /* 0x0009e80000100800 */
[----:B-1----:R-:W3:Y:S04]  /*106b0*/  LDL R79, [R1+0xfa4] ;  /* 0x000fa400014f7983 */ /* 0x002ee80000100800 */
[----:B----4-:R-:W4:Y:S01]  /*106c0*/  LDL R83, [R1+0xfc4] ;  /* 0x000fc40001537983 */ /* 0x010f220000100800 */
[----:B------:R-:W1:Y:S01]  /*106d0*/  S2R R75, SR_TID.X ;  /* 0x00000000004b7919 */ /* 0x000e620000002100 */
[----:B------:R-:W-:-:S02]  /*106e0*/  ISETP.GT.U32.AND P5, PT, R8, R19, PT ;  /* 0x000000130800720c */ /* 0x000fc40003fa4070 */
[C---:B------:R-:W-:Y:S02]  /*106f0*/  ISETP.GT.U32.AND P6, PT, R8.reuse, R18, PT ;  /* 0x000000120800720c */ /* 0x040fe40003fc4070 */
[C---:B------:R-:W-:Y:S02]  /*10700*/  ISETP.GT.U32.AND P0, PT, R8.reuse, R13, PT ;  /* 0x0000000d0800720c */ /* 0x040fe40003f04070 */
[----:B------:R-:W-:-:S07]  /*10710*/  ISETP.GT.U32.AND P1, PT, R8, R14, PT ;  /* 0x0000000e0800720c */ /* 0x000fce0003f24070 */
[--C-:B------:R-:W-:Y:S01]  /*10720*/  @!P5 IMAD.IADD R19, R19, 0x1, -R8.reuse ;  /* 0x000000011313d824 */ /* 0x100fe200078e0a08 */
[----:B------:R-:W-:Y:S01]  /*10730*/  ISETP.GT.U32.AND P5, PT, R8, R15, PT ;  /* 0x0000000f0800720c */ /* 0x000fe20003fa4070 */
[--C-:B------:R-:W-:Y:S01]  /*10740*/  @!P6 IMAD.IADD R18, R18, 0x1, -R8.reuse ;  /* 0x000000011212e824 */ /* 0x100fe200078e0a08 */
[----:B------:R-:W-:Y:S01]  /*10750*/  ISETP.GT.U32.AND P6, PT, R8, R17, PT ;  /* 0x000000110800720c */ /* 0x000fe20003fc4070 */
[----:B--2---:R2:W-:Y:S04]  /*10760*/  STL [R1+0x32c], R77 ;  /* 0x00032c4d01007387 */ /* 0x0045e80000100800 */
[----:B--2---:R-:W2:Y:S01]  /*10770*/  LDL R77, [R1+0xfc0] ;  /* 0x000fc000014d7983 */ /* 0x004ea20000100800 */
[--C-:B------:R-:W-:Y:S01]  /*10780*/  @!P0 IMAD.IADD R13, R13, 0x1, -R8.reuse ;  /* 0x000000010d0d8824 */ /* 0x100fe200078e0a08 */
[----:B-1----:R-:W-:Y:S01]  /*10790*/  LOP3.LUT R75, R75, 0x7f, RZ, 0xc0, !PT ;  /* 0x0000007f4b4b7812 */ /* 0x002fe200078ec0ff */
[----:B------:R-:W-:Y:S01]  /*107a0*/  @!P1 IMAD.IADD R14, R14, 0x1, -R8 ;  /* 0x000000010e0e9824 */ /* 0x000fe200078e0a08 */
[----:B------:R-:W-:-:S02]  /*107b0*/  ISETP.GT.U32.AND P0, PT, R8, R74, PT ;  /* 0x0000004a0800720c */ /* 0x000fc40003f04070 */
[C---:B------:R-:W-:Y:S02]  /*107c0*/  ISETP.GT.U32.AND P1, PT, R8.reuse, R11, PT ;  /* 0x0000000b0800720c */ /* 0x040fe40003f24070 */
[C---:B------:R-:W-:Y:S01]  /*107d0*/  ISETP.GT.U32.AND P4, PT, R8.reuse, R20, PT ;  /* 0x000000140800720c */ /* 0x040fe20003f84070 */
[----:B------:R-:W-:Y:S01]  /*107e0*/  IMAD R9, R75, R5, RZ ;  /* 0x000000054b097224 */ /* 0x000fe200078e02ff */
[C---:B------:R-:W-:Y:S01]  /*107f0*/  ISETP.GT.U32.AND P3, PT, R8.reuse, R10, PT ;  /* 0x0000000a0800720c */ /* 0x040fe20003f64070 */
[--C-:B------:R-:W-:Y:S02]  /*10800*/  @!P6 IMAD.IADD R17, R17, 0x1, -R8.reuse ;  /* 0x000000011111e824 */ /* 0x100fe400078e0a08 */
[--C-:B------:R-:W-:Y:S01]  /*10810*/  @!P5 IMAD.IADD R15, R15, 0x1, -R8.reuse ;  /* 0x000000010f0fd824 */ /* 0x100fe200078e0a08 */
[----:B------:R-:W-:Y:S02]  /*10820*/  ISETP.GT.U32.AND P5, PT, R8, R12, PT ;  /* 0x0000000c0800720c */ /* 0x000fe40003fa4070 */
[----:B------:R-:W-:Y:S01]  /*10830*/  IADD3 R7, P6, PT, R9, UR14, RZ ;  /* 0x0000000e09077c10 */ /* 0x000fe2000ffde0ff */
[--C-:B------:R-:W-:Y:S01]  /*10840*/  @!P0 IMAD.IADD R74, R74, 0x1, -R8.reuse ;  /* 0x000000014a4a8824 */ /* 0x100fe200078e0a08 */
[----:B------:R-:W1:Y:S01]  /*10850*/  LDCU UR14, c[0x0][0x3b0] ;  /* 0x00007600ff0e77ac */ /* 0x000e620008000800 */
[--C-:B------:R-:W-:Y:S01]  /*10860*/  @!P1 IMAD.IADD R11, R11, 0x1, -R8.reuse ;  /* 0x000000010b0b9824 */ /* 0x100fe200078e0a08 */
[----:B------:R-:W-:Y:S01]  /*10870*/  LEA.HI.X.SX32 R6, R9, UR15, 0x1, P6 ;  /* 0x0000000f09067c11 */ /* 0x000fe2000b0f0eff */
[--C-:B------:R-:W-:Y:S01]  /*10880*/  @!P4 IMAD.IADD R20, R20, 0x1, -R8.reuse ;  /* 0x000000011414c824 */ /* 0x100fe200078e0a08 */
[----:B------:R-:W4:Y:S01]  /*10890*/  LDL R9, [R1+0x1070] ;  /* 0x0010700001097983 */ /* 0x000f220000100800 */
[----:B------:R-:W-:Y:S01]  /*108a0*/  ISETP.GE.AND P1, PT, R81, RZ, PT ;  /* 0x000000ff5100720c */ /* 0x000fe20003f26270 */
[--C-:B------:R-:W-:Y:S01]  /*108b0*/  @!P3 IMAD.IADD R10, R10, 0x1, -R8.reuse ;  /* 0x000000010a0ab824 */ /* 0x100fe200078e0a08 */
[----:B------:R-:W-:Y:S01]  /*108c0*/  ISETP.GE.AND P0, PT, R80, RZ, PT ;  /* 0x000000ff5000720c */ /* 0x000fe20003f06270 */
[----:B------:R0:W-:Y:S01]  /*108d0*/  STL [R1+0x1514], R0 ;  /* 0x0015140001007387 */ /* 0x0001e20000100800 */
[----:B---3--:R-:W-:Y:S01]  /*108e0*/  ISETP.GE.AND P3, PT, R82, RZ, PT ;  /* 0x000000ff5200720c */ /* 0x008fe20003f66270 */
[----:B------:R-:W-:Y:S01]  /*108f0*/  @!P5 IMAD.IADD R12, R12, 0x1, -R8 ;  /* 0x000000010c0cd824 */ /* 0x000fe200078e0a08 */
[----:B------:R-:W3:Y:S01]  /*10900*/  LDCU UR15, c[0x0][0x3b0] ;  /* 0x00007600ff0f77ac */ /* 0x000ee20008000800 */
[----:B------:R-:W3:Y:S01]  /*10910*/  LDL R81, [R1+0x106c] ;  /* 0x00106c0001517983 */ /* 0x000ee20000100800 */
[----:B------:R-:W-:-:S03]  /*10920*/  ISETP.GE.AND P4, PT, R78, RZ, PT ;  /* 0x000000ff4e00720c */ /* 0x000fc60003f86270 */
[----:B------:R-:W-:Y:S04]  /*10930*/  STL [R1+0x1518], R74 ;  /* 0x0015184a01007387 */ /* 0x000fe80000100800 */
[----:B------:R-:W3:Y:S04]  /*10940*/  LDL R80, [R1+0x1124] ;  /* 0x0011240001507983 */ /* 0x000ee80000100800 */
[----:B------:R-:W3:Y:S04]  /*10950*/  LDL R82, [R1+0x1120] ;  /* 0x0011200001527983 */ /* 0x000ee80000100800 */
[----:B------:R0:W-:Y:S01]  /*10960*/  STL [R1+0x1520], R20 ;  /* 0x0015201401007387 */ /* 0x0001e20000100800 */
[----:B------:R-:W-:-:S03]  /*10970*/  ISETP.GE.AND P5, PT, R0, RZ, PT ;  /* 0x000000ff0000720c */ /* 0x000fc60003fa6270 */
[----:B------:R-:W-:Y:S04]  /*10980*/  STL [R1+0x151c], R8 ;  /* 0x00151c0801007387 */ /* 0x000fe80000100800 */
[----:B------:R-:W3:Y:S01]  /*10990*/  LDL R78, [R1+0x1114] ;  /* 0x00111400014e7983 */ /* 0x000ee20000100800 */
[----:B------:R-:W-:Y:S02]  /*109a0*/  @!P0 IMAD.MOV R71, RZ, RZ, -R71 ;  /* 0x000000ffff478224 */ /* 0x000fe400078e0a47 */
[----:B------:R-:W-:Y:S01]  /*109b0*/  @!P1 IMAD.MOV R72, RZ, RZ, -R72 ;  /* 0x000000ffff489224 */ /* 0x000fe200078e0a48 */
[----:B------:R-:W3:Y:S02]  /*109c0*/  LDL R84, [R1+0x11d4] ;  /* 0x0011d40001547983 */ /* 0x000ee40000100800 */
[----:B------:R-:W-:Y:S01]  /*109d0*/  @!P5 IMAD.MOV R73, RZ, RZ, -R73 ;  /* 0x000000ffff49d224 */ /* 0x000fe200078e0a49 */
[----:B------:R-:W-:-:S02]  /*109e0*/  ISETP.GE.AND P5, PT, R79, RZ, PT ;  /* 0x000000ff4f00720c */ /* 0x000fc40003fa6270 */
[----:B------:R-:W3:Y:S01]  /*109f0*/  LDL R79, [R1+0x10a0] ;  /* 0x0010a000014f7983 */ /* 0x000ee20000100800 */
[----:B--2---:R-:W-:-:S03]  /*10a00*/  ISETP.GE.AND P0, PT, R77, RZ, PT ;  /* 0x000000ff4d00720c */ /* 0x004fc60003f06270 */
[----:B------:R-:W2:Y:S01]  /*10a10*/  LDL R77, [R1+0x1074] ;  /* 0x00107400014d7983 */ /* 0x000ea20000100800 */
[----:B----4-:R-:W-:-:S03]  /*10a20*/  ISETP.GE.AND P1, PT, R83, RZ, PT ;  /* 0x000000ff5300720c */ /* 0x010fc60003f26270 */
[----:B------:R-:W4:Y:S03]  /*10a30*/  LDL R83, [R1+0x1078] ;  /* 0x0010780001537983 */ /* 0x000f260000100800 */
[----:B------:R-:W-:Y:S02]  /*10a40*/  @!P5 IMAD.MOV R68, RZ, RZ, -R68 ;  /* 0x000000ffff44d224 */ /* 0x000fe400078e0a44 */
[----:B------:R-:W-:Y:S02]  /*10a50*/  @!P3 IMAD.MOV R70, RZ, RZ, -R70 ;  /* 0x000000ffff46b224 */ /* 0x000fe400078e0a46 */
[----:B------:R-:W-:Y:S02]  /*10a60*/  @!P4 IMAD.MOV R69, RZ, RZ, -R69 ;  /* 0x000000ffff45c224 */ /* 0x000fe400078e0a45 */
[----:B------:R-:W-:Y:S01]  /*10a70*/  @!P0 IMAD.MOV R66, RZ, RZ, -R66 ;  /* 0x000000ffff428224 */ /* 0x000fe200078e0a42 */
[----:B------:R-:W-:-:S02]  /*10a80*/  ISETP.GE.AND P3, PT, R9, RZ, PT ;  /* 0x000000ff0900720c */ /* 0x000fc40003f66270 */
[----:B------:R-:W4:Y:S01]  /*10a90*/  LDL R9, [R1+0xfd8] ;  /* 0x000fd80001097983 */ /* 0x000f220000100800 */
[----:B---3--:R-:W-:-:S03]  /*10aa0*/  ISETP.GE.AND P4, PT, R81, RZ, PT ;  /* 0x000000ff5100720c */ /* 0x008fc60003f86270 */
[----:B------:R-:W3:Y:S01]  /*10ab0*/  LDL R81, [R1+0xfdc] ;  /* 0x000fdc0001517983 */ /* 0x000ee20000100800 */
[----:B------:R-:W-:-:S03]  /*10ac0*/  ISETP.GE.AND P5, PT, R80, RZ, PT ;  /* 0x000000ff5000720c */ /* 0x000fc60003fa6270 */
[----:B------:R-:W3:Y:S01]  /*10ad0*/  LDL R80, [R1+0x100c] ;  /* 0x00100c0001507983 */ /* 0x000ee20000100800 */
[----:B------:R-:W-:-:S03]  /*10ae0*/  ISETP.GE.AND P0, PT, R78, RZ, PT ;  /* 0x000000ff4e00720c */ /* 0x000fc60003f06270 */
[----:B------:R-:W3:Y:S01]  /*10af0*/  LDL R78, [R1+0x1008] ;  /* 0x00100800014e7983 */ /* 0x000ee20000100800 */
[----:B------:R-:W-:-:S05]  /*10b00*/  @!P3 IMAD.MOV R65, RZ, RZ, -R65 ;  /* 0x000000ffff41b224 */ /* 0x000fca00078e0a41 */
[----:B------:R-:W-:Y:S01]  /*10b10*/  @!P5 IMAD.MOV R63, RZ, RZ, -R63 ;  /* 0x000000ffff3fd224 */ /* 0x000fe200078e0a3f */
[----:B------:R-:W-:Y:S02]  /*10b20*/  ISETP.GE.AND P3, PT, R79, RZ, PT ;  /* 0x000000ff4f00720c */ /* 0x000fe40003f66270 */
[----:B------:R-:W3:Y:S01]  /*10b30*/  LDL R79, [R1+0x1028] ;  /* 0x00102800014f7983 */ /* 0x000ee20000100800 */
[----:B--2---:R-:W-:-:S03]  /*10b40*/  ISETP.GE.AND P5, PT, R77, RZ, PT ;  /* 0x000000ff4d00720c */ /* 0x004fc60003fa6270 */
[----:B------:R-:W2:Y:S01]  /*10b50*/  LDL R77, [R1+0x1024] ;  /* 0x00102400014d7983 */ /* 0x000ea20000100800 */
[----:B------:R-:W-:Y:S01]  /*10b60*/  @!P4 IMAD.MOV R64, RZ, RZ, -R64 ;  /* 0x000000ffff40c224 */ /* 0x000fe200078e0a40 */
[----:B----4-:R-:W-:Y:S01]  /*10b70*/  ISETP.GE.AND P4, PT, R83, RZ, PT ;  /* 0x000000ff5300720c */ /* 0x010fe20003f86270 */
[----:B------:R-:W-:Y:S01]  /*10b80*/  @!P1 IMAD.MOV R67, RZ, RZ, -R67 ;  /* 0x000000ffff439224 */ /* 0x000fe200078e0a43 */
[----:B------:R-:W-:Y:S01]  /*10b90*/  ISETP.GE.AND P1, PT, R82, RZ, PT ;  /* 0x000000ff5200720c */ /* 0x000fe20003f26270 */
[----:B------:R-:W4:Y:S04]  /*10ba0*/  LDL R83, [R1+0x108c] ;  /* 0x00108c0001537983 */ /* 0x000f280000100800 */
[----:B------:R-:W4:Y:S01]  /*10bb0*/  LDL R82, [R1+0x102c] ;  /* 0x00102c0001527983 */ /* 0x000f220000100800 */
[----:B------:R-:W-:-:S02]  /*10bc0*/  @!P3 IMAD.MOV R60, RZ, RZ, -R60 ;  /* 0x000000ffff3cb224 */ /* 0x000fc400078e0a3c */
[----:B------:R-:W-:Y:S02]  /*10bd0*/  @!P0 IMAD.MOV R61, RZ, RZ, -R61 ;  /* 0x000000ffff3d8224 */ /* 0x000fe400078e0a3d */
[----:B------:R-:W-:-:S03]  /*10be0*/  @!P5 IMAD.MOV R58, RZ, RZ, -R58 ;  /* 0x000000ffff3ad224 */ /* 0x000fc600078e0a3a */
[----:B------:R-:W-:Y:S01]  /*10bf0*/  @!P1 IMAD.MOV R62, RZ, RZ, -R62 ;  /* 0x000000ffff3e9224 */ /* 0x000fe200078e0a3e */
[----:B------:R-:W-:Y:S02]  /*10c00*/  ISETP.GE.AND P1, PT, R9, RZ, PT ;  /* 0x000000ff0900720c */ /* 0x000fe40003f26270 */
        /* <DEDUP_REMOVED lines=13> */
[----:B------:R-:W-:Y:S02]  /*10ce0*/  @!P0 IMAD.MOV R56, RZ, RZ, -R56 ;  /* 0x000000ffff388224 */ /* 0x000fe400078e0a38 */
[----:B------:R-:W-:Y:S01]  /*10cf0*/  @!P4 IMAD.MOV R59, RZ, RZ, -R59 ;  /* 0x000000ffff3bc224 */ /* 0x000fe200078e0a3b */
[----:B----4-:R-:W-:Y:S02]  /*10d00*/  ISETP.GE.AND P0, PT, R83, RZ, PT ;  /* 0x000000ff5300720c */ /* 0x010fe40003f06270 */
[----:B------:R-:W4:Y:S01]  /*10d10*/  LDL R83, [R1+0x10f8] ;  /* 0x0010f80001537983 */ /* 0x000f220000100800 */
[----:B------:R-:W-:-:S03]  /*10d20*/  ISETP.GE.AND P4, PT, R82, RZ, PT ;  /* 0x000000ff5200720c */ /* 0x000fc60003f86270 */
[----:B------:R-:W4:Y:S01]  /*10d30*/  LDL R82, [R1+0x10ac] ;  /* 0x0010ac0001527983 */ /* 0x000f220000100800 */
[----:B------:R-:W-:Y:S02]  /*10d40*/  @!P1 IMAD.MOV R52, RZ, RZ, -R52 ;  /* 0x000000ffff349224 */ /* 0x000fe400078e0a34 */
[----:B------:R-:W-:Y:S02]  /*10d50*/  @!P5 IMAD.MOV R53, RZ, RZ, -R53 ;  /* 0x000000ffff35d224 */ /* 0x000fe400078e0a35 */
[----:B------:R-:W-:-:S05]  /*10d60*/  @!P3 IMAD.MOV R50, RZ, RZ, -R50 ;  /* 0x000000ffff32b224 */ /* 0x000fca00078e0a32 */
        /* <DEDUP_REMOVED lines=43> */
[----:B------:R-:W-:Y:S01]  /*11020*/  ISETP.GE.AND P5, PT, R82, RZ, PT ;  /* 0x000000ff5200720c */ /* 0x000fe20003fa6270 */
[----:B------:R-:W-:Y:S02]  /*11030*/  @!P0 IMAD.MOV R36, RZ, RZ, -R36 ;  /* 0x000000ffff248224 */ /* 0x000fe400078e0a24 */
[----:B------:R-:W4:Y:S01]  /*11040*/  LDL R82, [R1+0x127c] ;  /* 0x00127c0001527983 */ /* 0x000f220000100800 */
[----:B------:R-:W-:-:S02]  /*11050*/  @!P1 IMAD.MOV R37, RZ, RZ, -R37 ;  /* 0x000000ffff259224 */ /* 0x000fc400078e0a25 */
[----:B------:R-:W-:-:S07]  /*11060*/  @!P4 IMAD.MOV R34, RZ, RZ, -R34 ;  /* 0x000000ffff22c224 */ /* 0x000fce00078e0a22 */
        /* <DEDUP_REMOVED lines=16> */
[----:B----4-:R-:W-:Y:S02]  /*11170*/  ISETP.GE.AND P1, PT, R83, RZ, PT ;  /* 0x000000ff5300720c */ /* 0x010fe40003f26270 */
[----:B------:R-:W4:Y:S01]  /*11180*/  LDL R83, [R1+0x12c0] ;  /* 0x0012c00001537983 */ /* 0x000f220000100800 */
[----:B------:R-:W-:Y:S01]  /*11190*/  @!P3 IMAD.MOV R35, RZ, RZ, -R35 ;  /* 0x000000ffff23b224 */ /* 0x000fe200078e0a23 */
[----:B------:R-:W-:Y:S01]  /*111a0*/  ISETP.GE.AND P3, PT, R84, RZ, PT ;  /* 0x000000ff5400720c */ /* 0x000fe20003f66270 */
[----:B------:R-:W-:-:S03]  /*111b0*/  @!P4 IMAD.MOV R29, RZ, RZ, -R29 ;  /* 0x000000ffff1dc224 */ /* 0x000fc600078e0a1d */
[----:B------:R-:W-:Y:S02]  /*111c0*/  @!P0 IMAD.MOV R26, RZ, RZ, -R26 ;  /* 0x000000ffff1a8224 */ /* 0x000fe400078e0a1a */
[----:B------:R-:W-:-:S03]  /*111d0*/  @!P5 IMAD.MOV R28, RZ, RZ, -R28 ;  /* 0x000000ffff1cd224 */ /* 0x000fc600078e0a1c */
[----:B------:R-:W-:Y:S01]  /*111e0*/  @!P1 IMAD.MOV R27, RZ, RZ, -R27 ;  /* 0x000000ffff1b9224 */ /* 0x000fe200078e0a1b */
[----:B------:R-:W-:Y:S02]  /*111f0*/  ISETP.GE.AND P4, PT, R9, RZ, PT ;  /* 0x000000ff0900720c */ /* 0x000fe40003f86270 */
[----:B------:R-:W4:Y:S01]  /*11200*/  LDL R9, [R1+0x12d0] ;  /* 0x0012d00001097983 */ /* 0x000f220000100800 */
[----:B---3--:R-:W-:-:S03]  /*11210*/  ISETP.GE.AND P5, PT, R81, RZ, PT ;  /* 0x000000ff5100720c */ /* 0x008fc60003fa6270 */
[----:B------:R-:W3:Y:S01]  /*11220*/  LDL R81, [R1+0x12dc] ;  /* 0x0012dc0001517983 */ /* 0x000ee20000100800 */
[----:B------:R-:W-:Y:S01]  /*11230*/  @!P3 IMAD.MOV R30, RZ, RZ, -R30 ;  /* 0x000000ffff1eb224 */ /* 0x000fe200078e0a1e */
[----:B------:R-:W-:Y:S02]  /*11240*/  ISETP.GE.AND P1, PT, R80, RZ, PT ;  /* 0x000000ff5000720c */ /* 0x000fe40003f26270 */
[----:B------:R-:W3:Y:S01]  /*11250*/  LDL R80, [R1+0x12cc] ;  /* 0x0012cc0001507983 */ /* 0x000ee20000100800 */
[----:B------:R-:W-:-:S03]  /*11260*/  ISETP.GE.AND P3, PT, R82, RZ, PT ;  /* 0x000000ff5200720c */ /* 0x000fc60003f66270 */
[----:B------:R-:W-:Y:S01]  /*11270*/  STL [R1+0x1524], R26 ;  /* 0x0015241a01007387 */ /* 0x000fe20000100800 */
[----:B------:R-:W-:-:S03]  /*11280*/  ISETP.GE.AND P0, PT, R78, RZ, PT ;  /* 0x000000ff4e00720c */ /* 0x000fc60003f06270 */
[----:B------:R-:W3:Y:S01]  /*11290*/  LDL R78, [R1+0x1280] ;  /* 0x00128000014e7983 */ /* 0x000ee20000100800 */
[----:B------:R-:W-:Y:S02]  /*112a0*/  @!P4 IMAD.MOV R24, RZ, RZ, -R24 ;  /* 0x000000ffff18c224 */ /* 0x000fe400078e0a18 */
[----:B------:R-:W-:-:S03]  /*112b0*/  @!P1 IMAD.MOV R22, RZ, RZ, -R22 ;  /* 0x000000ffff169224 */ /* 0x000fc600078e0a16 */
[----:B------:R-:W-:Y:S01]  /*112c0*/  @!P3 IMAD.MOV R25, RZ, RZ, -R25 ;  /* 0x000000ffff19b224 */ /* 0x000fe200078e0a19 */
[----:B------:R-:W-:Y:S01]  /*112d0*/  ISETP.GE.AND P3, PT, R79, RZ, PT ;  /* 0x000000ff4f00720c */ /* 0x000fe20003f66270 */
[----:B------:R-:W-:Y:S01]  /*112e0*/  @!P5 IMAD.MOV R23, RZ, RZ, -R23 ;  /* 0x000000ffff17d224 */ /* 0x000fe200078e0a17 */
[----:B------:R-:W3:Y:S04]  /*112f0*/  LDL R79, [R1+0x1274] ;  /* 0x00127400014f7983 */ /* 0x000ee80000100800 */
[----:B------:R-:W-:Y:S04]  /*11300*/  STL [R1+0x1528], R24 ;  /* 0x0015281801007387 */ /* 0x000fe80000100800 */
[----:B------:R-:W-:Y:S01]  /*11310*/  STL [R1+0x152c], R22 ;  /* 0x00152c1601007387 */ /* 0x000fe20000100800 */
[----:B--2---:R-:W-:-:S03]  /*11320*/  ISETP.GE.AND P5, PT, R77, RZ, PT ;  /* 0x000000ff4d00720c */ /* 0x004fc60003fa6270 */
[----:B------:R-:W2:Y:S01]  /*11330*/  LDL R77, [R1+0x1228] ;  /* 0x00122800014d7983 */ /* 0x000ea20000100800 */
[----:B----4-:R-:W-:Y:S01]  /*11340*/  ISETP.GE.AND P4, PT, R83, RZ, PT ;  /* 0x000000ff5300720c */ /* 0x010fe20003f86270 */
[----:B------:R-:W-:-:S08]  /*11350*/  @!P3 IMAD.MOV R18, RZ, RZ, -R18 ;  /* 0x000000ffff12b224 */ /* 0x000fd000078e0a12 */
[----:B------:R-:W-:-:S04]  /*11360*/  @!P5 IMAD.MOV R16, RZ, RZ, -R16 ;  /* 0x000000ffff10d224 */ /* 0x000fc800078e0a10 */
[----:B------:R-:W-:Y:S02]  /*11370*/  @!P4 IMAD.MOV R17, RZ, RZ, -R17 ;  /* 0x000000ffff11c224 */ /* 0x000fe400078e0a11 */
[----:B------:R-:W-:Y:S01]  /*11380*/  @!P0 IMAD.MOV R19, RZ, RZ, -R19 ;  /* 0x000000ffff138224 */ /* 0x000fe200078e0a13 */
[----:B---3--:R-:W-:Y:S02]  /*11390*/  ISETP.GE.AND P3, PT, R81, RZ, PT ;  /* 0x000000ff5100720c */ /* 0x008fe40003f66270 */
[----:B------:R-:W-:Y:S02]  /*113a0*/  ISETP.GE.AND P4, PT, R80, RZ, PT ;  /* 0x000000ff5000720c */ /* 0x000fe40003f86270 */
[----:B------:R-:W-:Y:S02]  /*113b0*/  ISETP.GE.AND P0, PT, R9, RZ, PT ;  /* 0x000000ff0900720c */ /* 0x000fe40003f06270 */
[----:B------:R-:W-:-:S09]  /*113c0*/  ISETP.GE.AND P5, PT, R78, RZ, PT ;  /* 0x000000ff4e00720c */ /* 0x000fd20003fa6270 */
[----:B------:R-:W-:Y:S01]  /*113d0*/  @!P4 IMAD.MOV R13, RZ, RZ, -R13 ;  /* 0x000000ffff0dc224 */ /* 0x000fe200078e0a0d */
[----:B------:R-:W-:Y:S01]  /*113e0*/  ISETP.NE.AND P4, PT, R21, RZ, PT ;  /* 0x000000ff1500720c */ /* 0x000fe20003f85270 */
[----:B------:R-:W-:Y:S01]  /*113f0*/  @!P3 IMAD.MOV R14, RZ, RZ, -R14 ;  /* 0x000000ffff0eb224 */ /* 0x000fe200078e0a0e */
[----:B------:R-:W-:Y:S01]  /*11400*/  LOP3.LUT R21, RZ, R21, RZ, 0x33, !PT ;  /* 0x00000015ff157212 */ /* 0x000fe200078e33ff */
[----:B------:R-:W-:Y:S03]  /*11410*/  STL [R1+0x1530], R18 ;  /* 0x0015301201007387 */ /* 0x000fe60000100800 */
[----:B------:R-:W-:Y:S01]  /*11420*/  SEL R73, R21, R73, !P4 ;  /* 0x0000004915497207 */ /* 0x000fe20006000000 */
[----:B------:R-:W-:Y:S01]  /*11430*/  STL [R1+0x1534], R16 ;  /* 0x0015341001007387 */ /* 0x000fe20000100800 */
[----:B------:R-:W-:-:S03]  /*11440*/  @!P5 IMAD.MOV R12, RZ, RZ, -R12 ;  /* 0x000000ffff0cd224 */ /* 0x000fc600078e0a0c */
[----:B------:R-:W-:Y:S01]  /*11450*/  STL [R1+0x1538], R14 ;  /* 0x0015380e01007387 */ /* 0x000fe20000100800 */
[----:B0-----:R-:W-:-:S03]  /*11460*/  VIADD R0, R76, 0xffffff98 ;  /* 0xffffff984c007836 */ /* 0x001fc60000000000 */
[----:B------:R-:W-:Y:S01]  /*11470*/  STL [R1+0x153c], R12 ;  /* 0x00153c0c01007387 */ /* 0x000fe20000100800 */
[----:B------:R-:W-:-:S03]  /*11480*/  @!P0 IMAD.MOV R15, RZ, RZ, -R15 ;  /* 0x000000ffff0f8224 */ /* 0x000fc600078e0a0f */
[----:B------:R0:W-:Y:S01]  /*11490*/  STL [R1+0x1540], R4 ;  /* 0x0015400401007387 */ /* 0x0001e20000100800 */
[----:B------:R-:W-:-:S03]  /*114a0*/  ISETP.GE.AND P0, PT, R79, RZ, PT ;  /* 0x000000ff4f00720c */ /* 0x000fc60003f06270 */
[----:B------:R-:W-:Y:S01]  /*114b0*/  STL [R1+0x1544], R21 ;  /* 0x0015441501007387 */ /* 0x000fe20000100800 */
[----:B------:R-:W-:-:S03]  /*114c0*/  SEL R71, R21, R71, !P4 ;  /* 0x0000004715477207 */ /* 0x000fc60006000000 */
[----:B------:R-:W-:Y:S01]  /*114d0*/  STL [R1+0x1604], R73 ;  /* 0x0016044901007387 */ /* 0x000fe20000100800 */
[----:B------:R-:W-:-:S03]  /*114e0*/  ISETP.GE.U32.AND P1, PT, R0, 0x7fffff19, PT ;  /* 0x7fffff190000780c */ /* 0x000fc60003f26070 */
[----:B------:R-:W-:Y:S01]  /*114f0*/  STL [R1+0x160c], R73 ;  /* 0x00160c4901007387 */ /* 0x000fe20000100800 */
[----:B------:R-:W-:-:S03]  /*11500*/  VIADD R0, R76, 0xffffff90 ;  /* 0xffffff904c007836 */ /* 0x000fc60000000000 */
[----:B------:R-:W-:Y:S04]  /*11510*/  STL [R1+0x1614], R73 ;  /* 0x0016144901007387 */ /* 0x000fe80000100800 */
[----:B------:R-:W-:Y:S04]  /*11520*/  STL [R1+0x161c], R73 ;  /* 0x00161c4901007387 */ /* 0x000fe80000100800 */
[----:B------:R-:W-:Y:S01]  /*11530*/  STL [R1+0x1624], R73 ;  /* 0x0016244901007387 */ /* 0x000fe20000100800 */
[----:B------:R-:W-:-:S03]  /*11540*/  IMAD R9, R4, 0x67, RZ ;  /* 0x0000006704097824 */ /* 0x000fc600078e02ff */
[----:B------:R-:W-:Y:S01]  /*11550*/  STL [R1+0x162c], R73 ;  /* 0x00162c4901007387 */ /* 0x000fe20000100800 */
[----:B------:R-:W-:-:S03]  /*11560*/  SEL R69, R21, R69, !P4 ;  /* 0x0000004515457207 */ /* 0x000fc60006000000 */
[----:B------:R-:W-:Y:S01]  /*11570*/  STL [R1+0x15fc], R71 ;  /* 0x0015fc4701007387 */ /* 0x000fe20000100800 */
[----:B------:R-:W-:-:S03]  /*11580*/  ISETP.GE.U32.AND P3, PT, R0, 0x7fffff11, PT ;  /* 0x7fffff110000780c */ /* 0x000fc60003f66070 */
[----:B------:R-:W-:Y:S01]  /*11590*/  STL [R1+0x1608], R71 ;  /* 0x0016084701007387 */ /* 0x000fe20000100800 */
[C---:B------:R-:W-:Y:S01]  /*115a0*/  SEL R67, R21.reuse, R67, !P4 ;  /* 0x0000004315437207 */ /* 0x040fe20006000000 */
[----:B------:R-:W-:Y:S02]  /*115b0*/  VIADD R0, R76, 0x7f ;  /* 0x0000007f4c007836 */ /* 0x000fe40000000000 */
[----:B------:R-:W-:Y:S01]  /*115c0*/  STL [R1+0x1610], R71 ;  /* 0x0016104701007387 */ /* 0x000fe20000100800 */
[----:B------:R-:W-:-:S03]  /*115d0*/  SEL R65, R21, R65, !P4 ;  /* 0x0000004115417207 */ /* 0x000fc60006000000 */
[----:B------:R-:W-:Y:S01]  /*115e0*/  STL [R1+0x1618], R71 ;  /* 0x0016184701007387 */ /* 0x000fe20000100800 */
[----:B------:R-:W-:-:S03]  /*115f0*/  SEL R63, R21, R63, !P4 ;  /* 0x0000003f153f7207 */ /* 0x000fc60006000000 */
[----:B------:R-:W-:Y:S01]  /*11600*/  STL [R1+0x1620], R71 ;  /* 0x0016204701007387 */ /* 0x000fe20000100800 */
[----:B------:R-:W-:-:S03]  /*11610*/  SEL R61, R21, R61, !P4 ;  /* 0x0000003d153d7207 */ /* 0x000fc60006000000 */
[----:B------:R-:W-:Y:S01]  /*11620*/  STL [R1+0x1628], R71 ;  /* 0x0016284701007387 */ /* 0x000fe20000100800 */
[----:B------:R-:W-:Y:S01]  /*11630*/  SEL R59, R21, R59, !P4 ;  /* 0x0000003b153b7207 */ /* 0x000fe20006000000 */
[----:B------:R-:W-:Y:S02]  /*11640*/  @!P0 IMAD.MOV R11, RZ, RZ, -R11 ;  /* 0x000000ffff0b8224 */ /* 0x000fe400078e0a0b */
[----:B------:R-:W-:Y:S01]  /*11650*/  STL [R1+0x1630], R71 ;  /* 0x0016304701007387 */ /* 0x000fe20000100800 */
[----:B------:R-:W-:Y:S01]  /*11660*/  IMAD R5, R4, 0x6f, RZ ;  /* 0x0000006f04057824 */ /* 0x000fe200078e02ff */
[----:B------:R-:W-:Y:S02]  /*11670*/  ISETP.GT.AND P0, PT, R0, 0x7f, PT ;  /* 0x0000007f0000780c */ /* 0x000fe40003f04270 */
[----:B------:R-:W-:Y:S04]  /*11680*/  STL [R1+0x1600], R69 ;  /* 0x0016004501007387 */ /* 0x000fe80000100800 */
[----:B------:R-:W-:Y:S04]  /*11690*/  STL [R1+0x15f8], R67 ;  /* 0x0015f84301007387 */ /* 0x000fe80000100800 */
[----:B------:R-:W-:Y:S01]  /*116a0*/  STL [R1+0x15f4], R65 ;  /* 0x0015f44101007387 */ /* 0x000fe20000100800 */
[----:B------:R-:W-:-:S03]  /*116b0*/  ISETP.LT.AND P0, PT, R75, R76, P0 ;  /* 0x0000004c4b00720c */ /* 0x000fc60000701270 */
[----:B------:R-:W-:Y:S01]  /*116c0*/  STL [R1+0x15f0], R63 ;  /* 0x0015f03f01007387 */ /* 0x000fe20000100800 */
[----:B------:R-:W-:-:S03]  /*116d0*/  SEL R76, R21, R28, !P4 ;  /* 0x0000001c154c7207 */ /* 0x000fc60006000000 */
[----:B------:R-:W-:Y:S04]  /*116e0*/  STL [R1+0x15ec], R61 ;  /* 0x0015ec3d01007387 */ /* 0x000fe80000100800 */
[----:B------:R-:W-:Y:S01]  /*116f0*/  STL [R1+0x15e8], R59 ;  /* 0x0015e83b01007387 */ /* 0x000fe20000100800 */
[----:B------:R-:W-:Y:S01]  /*11700*/  SEL R20, R21, R30, !P4 ;  /* 0x0000001e15147207 */ /* 0x000fe20006000000 */
[----:B------:R-:W-:Y:S01]  /*11710*/  IMAD R30, R71, UR11, RZ ;  /* 0x0000000b471e7c24 */ /* 0x000fe2000f8e02ff */
[----:B------:R-:W-:Y:S01]  /*11720*/  SEL R0, R21, R32, !P4 ;  /* 0x0000002015007207 */ /* 0x000fe20006000000 */
[----:B------:R-:W-:Y:S01]  /*11730*/  IMAD R32, R69, UR5, RZ ;  /* 0x0000000545207c24 */ /* 0x000fe2000f8e02ff */
[----:B0-----:R-:W-:Y:S01]  /*11740*/  SEL R4, R21, R34, !P4 ;  /* 0x0000002215047207 */ /* 0x001fe20006000000 */
[----:B------:R-:W-:Y:S01]  /*11750*/  IMAD R34, R67, UR13, RZ ;  /* 0x0000000d43227c24 */ /* 0x000fe2000f8e02ff */
[----:B------:R-:W-:Y:S01]  /*11760*/  SEL R8, R21, R36, !P4 ;  /* 0x0000002415087207 */ /* 0x000fe20006000000 */
[----:B------:R-:W-:Y:S01]  /*11770*/  IMAD R36, R65, UR17, RZ ;  /* 0x0000001141247c24 */ /* 0x000fe2000f8e02ff */
[----:B------:R-:W-:Y:S01]  /*11780*/  SEL R12, R21, R38, !P4 ;  /* 0x00000026150c7207 */ /* 0x000fe20006000000 */
[----:B------:R-:W-:Y:S01]  /*11790*/  IMAD R38, R63, UR21, RZ ;  /* 0x000000153f267c24 */ /* 0x000fe2000f8e02ff */
[----:B------:R-:W-:Y:S01]  /*117a0*/  SEL R14, R21, R40, !P4 ;  /* 0x00000028150e7207 */ /* 0x000fe20006000000 */
[----:B------:R-:W-:Y:S01]  /*117b0*/  IMAD R40, R61, UR23, RZ ;  /* 0x000000173d287c24 */ /* 0x000fe2000f8e02ff */
[----:B------:R-:W-:Y:S01]  /*117c0*/  SEL R16, R21, R42, !P4 ;  /* 0x0000002a15107207 */ /* 0x000fe20006000000 */
[----:B------:R-:W-:Y:S01]  /*117d0*/  IMAD R42, R59, UR25, RZ ;  /* 0x000000193b2a7c24 */ /* 0x000fe2000f8e02ff */
[C---:B------:R-:W-:Y:S01]  /*117e0*/  SEL R57, R21.reuse, R57, !P4 ;  /* 0x0000003915397207 */ /* 0x040fe20006000000 */
[----:B------:R-:W0:Y:S01]  /*117f0*/  LDCU UR5, c[0x0][0x3b0] ;  /* 0x00007600ff0577ac */ /* 0x000e220008000800 */
[----:B------:R-:W-:-:S03]  /*11800*/  SEL R55, R21, R55, !P4 ;  /* 0x0000003715377207 */ /* 0x000fc60006000000 */
[----:B------:R-:W-:Y:S01]  /*11810*/  IMAD R57, R57, UR27, RZ ;  /* 0x0000001b39397c24 */ /* 0x000fe2000f8e02ff */
[----:B------:R-:W-:Y:S01]  /*11820*/  SEL R53, R21, R53, !P4 ;  /* 0x0000003515357207 */ /* 0x000fe20006000000 */
[----:B------:R-:W-:Y:S01]  /*11830*/  IMAD R55, R55, UR29, RZ ;  /* 0x0000001d37377c24 */ /* 0x000fe2000f8e02ff */
[----:B------:R-:W-:Y:S01]  /*11840*/  SEL R51, R21, R51, !P4 ;  /* 0x0000003315337207 */ /* 0x000fe20006000000 */
[----:B------:R-:W3:Y:S02]  /*11850*/  LDCU UR13, c[0x0][0x3b0] ;  /* 0x00007600ff0d77ac */ /* 0x000ee40008000800 */
[----:B------:R-:W-:Y:S02]  /*11860*/  IMAD R53, R53, UR31, RZ ;  /* 0x0000001f35357c24 */ /* 0x000fe4000f8e02ff */
[----:B------:R-:W-:Y:S01]  /*11870*/  IMAD R51, R51, UR33, RZ ;  /* 0x0000002133337c24 */ /* 0x000fe2000f8e02ff */
[C---:B------:R-:W-:Y:S02]  /*11880*/  SEL R68, R21.reuse, R68, !P4 ;  /* 0x0000004415447207 */ /* 0x040fe40006000000 */
[----:B------:R-:W-:-:S02]  /*11890*/  SEL R49, R21, R49, !P4 ;  /* 0x0000003115317207 */ /* 0x000fc40006000000 */
[----:B------:R-:W-:-:S03]  /*118a0*/  SEL R47, R21, R47, !P4 ;  /* 0x0000002f152f7207 */ /* 0x000fc60006000000 */
[----:B------:R-:W-:Y:S02]  /*118b0*/  IMAD R49, R49, UR35, RZ ;  /* 0x0000002331317c24 */ /* 0x000fe4000f8e02ff */
[----:B------:R-:W-:Y:S01]  /*118c0*/  IMAD R47, R47, UR37, RZ ;  /* 0x000000252f2f7c24 */ /* 0x000fe2000f8e02ff */
[C---:B------:R-:W-:Y:S02]  /*118d0*/  SEL R45, R21.reuse, R45, !P4 ;  /* 0x0000002d152d7207 */ /* 0x040fe40006000000 */
[C---:B------:R-:W-:Y:S02]  /*118e0*/  SEL R43, R21.reuse, R43, !P4 ;  /* 0x0000002b152b7207 */ /* 0x040fe40006000000 */
[----:B------:R-:W-:Y:S01]  /*118f0*/  SEL R66, R21, R66, !P4 ;  /* 0x0000004215427207 */ /* 0x000fe20006000000 */
[----:B------:R-:W-:Y:S02]  /*11900*/  IMAD R45, R45, UR39, RZ ;  /* 0x000000272d2d7c24 */ /* 0x000fe4000f8e02ff */
[----:B------:R-:W-:Y:S01]  /*11910*/  IMAD R43, R43, UR41, RZ ;  /* 0x000000292b2b7c24 */ /* 0x000fe2000f8e02ff */
[----:B--2---:R-:W-:-:S13]  /*11920*/  ISETP.GE.AND P5, PT, R77, RZ, PT ;  /* 0x000000ff4d00720c */ /* 0x004fda0003fa6270 */
[----:B------:R-:W-:Y:S01]  /*11930*/  @!P5 IMAD.MOV R10, RZ, RZ, -R10 ;  /* 0x000000ffff0ad224 */ /* 0x000fe200078e0a0a */
[----:B------:R-:W-:-:S04]  /*11940*/  IADD3 R80, P5, PT, R9, R2, RZ ;  /* 0x0000000209507210 */ /* 0x000fc80007fbe0ff */
[----:B------:R-:W-:Y:S01]  /*11950*/  LEA.HI.X.SX32 R78, R9, R3, 0x1, P5 ;  /* 0x00000003094e7211 */ /* 0x000fe200028f0eff */
[----:B------:R-:W-:Y:S01]  /*11960*/  STL [R1+0x244], R80 ;  /* 0x0002445001007387 */ /* 0x000fe20000100800 */
[----:B------:R-:W-:Y:S02]  /*11970*/  IADD3 R9, P5, PT, R5, R2, RZ ;  /* 0x0000000205097210 */ /* 0x000fe40007fbe0ff */
[----:B------:R-:W-:Y:S01]  /*11980*/  SEL R28, R21, R10, !P4 ;  /* 0x0000000a151c7207 */ /* 0x000fe20006000000 */
[----:B------:R-:W-:Y:S01]  /*11990*/  STL [R1+0x1548], R80 ;  /* 0x0015485001007387 */ /* 0x000fe20000100800 */
[----:B------:R-:W-:-:S03]  /*119a0*/  IMAD R10, R73, UR11, RZ ;  /* 0x0000000b490a7c24 */ /* 0x000fc6000f8e02ff */
[----:B------:R2:W-:Y:S04]  /*119b0*/  STL [R1+0x154c], R2 ;  /* 0x00154c0201007387 */ /* 0x0005e80000100800 */
[----:B------:R-:W-:Y:S01]  /*119c0*/  STL [R1+0x240], R78 ;  /* 0x0002404e01007387 */ /* 0x000fe20000100800 */
[----:B------:R-:W-:-:S03]  /*119d0*/  LEA.HI.X.SX32 R81, R5, R3, 0x1, P5 ;  /* 0x0000000305517211 */ /* 0x000fc600028f0eff */
[----:B------:R-:W-:Y:S04]  /*119e0*/  STL [R1+0x1550], R78 ;  /* 0x0015504e01007387 */ /* 0x000fe80000100800 */
[----:B------:R-:W-:Y:S04]  /*119f0*/  STL [R1+0x24c], R9 ;  /* 0x00024c0901007387 */ /* 0x000fe80000100800 */
[----:B------:R-:W-:Y:S04]  /*11a00*/  STL [R1+0x1554], R9 ;  /* 0x0015540901007387 */ /* 0x000fe80000100800 */
[----:B------:R4:W-:Y:S01]  /*11a10*/  STL [R1+0x1558], R3 ;  /* 0x0015580301007387 */ /* 0x0009e20000100800 */
[----:B--2---:R-:W-:-:S02]  /*11a20*/  IADD3 R2, P6, PT, R30, R7, RZ ;  /* 0x000000071e027210 */ /* 0x004fc40007fde0ff */
[----:B----4-:R-:W-:-:S05]  /*11a30*/  IADD3 R3, P5, PT, R10, R7, RZ ;  /* 0x000000070a037210 */ /* 0x010fca0007fbe0ff */
[----:B------:R2:W-:Y:S04]  /*11a40*/  STL [R1+0x264], R3 ;  /* 0x0002640301007387 */ /* 0x0005e80000100800 */
[----:B------:R-:W-:Y:S04]  /*11a50*/  STL [R1+0x248], R81 ;  /* 0x0002485101007387 */ /* 0x000fe80000100800 */
[----:B------:R-:W-:Y:S01]  /*11a60*/  STL [R1+0x1560], R81 ;  /* 0x0015605101007387 */ /* 0x000fe20000100800 */
[----:B--2---:R-:W-:-:S03]  /*11a70*/  LEA.HI.X.SX32 R3, R10, R6, 0x1, P5 ;  /* 0x000000060a037211 */ /* 0x004fc600028f0eff */
[----:B------:R2:W-:Y:S01]  /*11a80*/  STL [R1+0x2a4], R2 ;  /* 0x0002a40201007387 */ /* 0x0005e20000100800 */
[----:B------:R-:W-:-:S03]  /*11a90*/  IADD3 R5, P5, PT, R32, R7, RZ ;  /* 0x0000000720057210 */ /* 0x000fc60007fbe0ff */
[----:B------:R4:W-:Y:S01]  /*11aa0*/  STL [R1+0x260], R3 ;  /* 0x0002600301007387 */ /* 0x0009e20000100800 */
[----:B--2---:R-:W-:-:S03]  /*11ab0*/  LEA.HI.X.SX32 R2, R30, R6, 0x1, P6 ;  /* 0x000000061e027211 */ /* 0x004fc600030f0eff */
[----:B------:R-:W-:Y:S01]  /*11ac0*/  STL [R1+0x2e4], R5 ;  /* 0x0002e40501007387 */ /* 0x000fe20000100800 */
[----:B----4-:R-:W-:-:S03]  /*11ad0*/  IADD3 R3, P6, PT, R34, R7, RZ ;  /* 0x0000000722037210 */ /* 0x010fc60007fde0ff */
[----:B------:R2:W-:Y:S04]  /*11ae0*/  STL [R1+0x2a0], R2 ;  /* 0x0002a00201007387 */ /* 0x0005e80000100800 */
[----:B------:R4:W-:Y:S01]  /*11af0*/  STL [R1+0x344], R3 ;  /* 0x0003440301007387 */ /* 0x0009e20000100800 */
[-C--:B--2---:R-:W-:Y:S02]  /*11b00*/  LEA.HI.X.SX32 R2, R32, R6.reuse, 0x1, P5 ;  /* 0x0000000620027211 */ /* 0x084fe400028f0eff */
[-C--:B------:R-:W-:Y:S02]  /*11b10*/  IADD3 R5, P5, PT, R36, R7.reuse, RZ ;  /* 0x0000000724057210 */ /* 0x080fe40007fbe0ff */
[----:B----4-:R-:W-:Y:S01]  /*11b20*/  LEA.HI.X.SX32 R3, R34, R6, 0x1, P6 ;  /* 0x0000000622037211 */ /* 0x010fe200030f0eff */
[----:B------:R2:W-:Y:S04]  /*11b30*/  STL [R1+0x2e0], R2 ;  /* 0x0002e00201007387 */ /* 0x0005e80000100800 */
[----:B------:R-:W-:Y:S01]  /*11b40*/  STL [R1+0x384], R5 ;  /* 0x0003840501007387 */ /* 0x000fe20000100800 */
[----:B--2---:R-:W-:-:S03]  /*11b50*/  IADD3 R2, P6, PT, R38, R7, RZ ;  /* 0x0000000726027210 */ /* 0x004fc60007fde0ff */
[----:B------:R2:W-:Y:S04]  /*11b60*/  STL [R1+0x340], R3 ;  /* 0x0003400301007387 */ /* 0x0005e80000100800 */
[----:B------:R4:W-:Y:S01]  /*11b70*/  STL [R1+0x3c4], R2 ;  /* 0x0003c40201007387 */ /* 0x0009e20000100800 */
[-C--:B--2---:R-:W-:Y:S02]  /*11b80*/  LEA.HI.X.SX32 R3, R36, R6.reuse, 0x1, P5 ;  /* 0x0000000624037211 */ /* 0x084fe400028f0eff */
[-C--:B------:R-:W-:Y:S02]  /*11b90*/  IADD3 R5, P5, PT, R40, R7.reuse, RZ ;  /* 0x0000000728057210 */ /* 0x080fe40007fbe0ff */
[----:B----4-:R-:W-:Y:S01]  /*11ba0*/  LEA.HI.X.SX32 R2, R38, R6, 0x1, P6 ;  /* 0x0000000626027211 */ /* 0x010fe200030f0eff */
[----:B------:R2:W-:Y:S04]  /*11bb0*/  STL [R1+0x380], R3 ;  /* 0x0003800301007387 */ /* 0x0005e80000100800 */
[----:B------:R-:W-:Y:S04]  /*11bc0*/  STL [R1+0x404], R5 ;  /* 0x0004040501007387 */ /* 0x000fe80000100800 */
[----:B------:R4:W-:Y:S01]  /*11bd0*/  STL [R1+0x3c0], R2 ;  /* 0x0003c00201007387 */ /* 0x0009e20000100800 */
[----:B--2---:R-:W-:-:S05]  /*11be0*/  IADD3 R3, P6, PT, R42, R7, RZ ;  /* 0x000000072a037210 */ /* 0x004fca0007fde0ff */
[----:B------:R2:W-:Y:S01]  /*11bf0*/  STL [R1+0x444], R3 ;  /* 0x0004440301007387 */ /* 0x0005e20000100800 */
[----:B----4-:R-:W-:Y:S02]  /*11c00*/  LEA.HI.X.SX32 R2, R40, R6, 0x1, P5 ;  /* 0x0000000628027211 */ /* 0x010fe400028f0eff */
[----:B------:R-:W-:-:S03]  /*11c10*/  IADD3 R5, P5, PT, R57, R7, RZ ;  /* 0x0000000739057210 */ /* 0x000fc60007fbe0ff */
[----:B------:R4:W-:Y:S01]  /*11c20*/  STL [R1+0x400], R2 ;  /* 0x0004000201007387 */ /* 0x0009e20000100800 */
[----:B--2---:R-:W-:-:S03]  /*11c30*/  LEA.HI.X.SX32 R3, R42, R6, 0x1, P6 ;  /* 0x000000062a037211 */ /* 0x004fc600030f0eff */
[----:B------:R-:W-:Y:S01]  /*11c40*/  STL [R1+0x484], R5 ;  /* 0x0004840501007387 */ /* 0x000fe20000100800 */
[----:B----4-:R-:W-:-:S03]  /*11c50*/  IADD3 R2, P6, PT, R55, R7, RZ ;  /* 0x0000000737027210 */ /* 0x010fc60007fde0ff */
[----:B------:R2:W-:Y:S04]  /*11c60*/  STL [R1+0x440], R3 ;  /* 0x0004400301007387 */ /* 0x0005e80000100800 */
[----:B------:R4:W-:Y:S01]  /*11c70*/  STL [R1+0x4c4], R2 ;  /* 0x0004c40201007387 */ /* 0x0009e20000100800 */
[----:B--2---:R-:W-:-:S03]  /*11c80*/  LEA.HI.X.SX32 R3, R57, R6, 0x1, P5 ;  /* 0x0000000639037211 */ /* 0x004fc600028f0eff */
[----:B------:R-:W-:Y:S01]  /*11c90*/  STL [R1+0x15e4], R57 ;  /* 0x0015e43901007387 */ /* 0x000fe20000100800 */
[----:B----4-:R-:W-:-:S03]  /*11ca0*/  IADD3 R2, P5, PT, R53, R7, RZ ;  /* 0x0000000735027210 */ /* 0x010fc60007fbe0ff */
[----:B------:R2:W-:Y:S04]  /*11cb0*/  STL [R1+0x480], R3 ;  /* 0x0004800301007387 */ /* 0x0005e80000100800 */
[----:B------:R-:W-:Y:S04]  /*11cc0*/  STL [R1+0x15e0], R55 ;  /* 0x0015e03701007387 */ /* 0x000fe80000100800 */
[----:B------:R4:W-:Y:S01]  /*11cd0*/  STL [R1+0x504], R2 ;  /* 0x0005040201007387 */ /* 0x0009e20000100800 */
[----:B--2---:R-:W-:-:S05]  /*11ce0*/  LEA.HI.X.SX32 R3, R55, R6, 0x1, P6 ;  /* 0x0000000637037211 */ /* 0x004fca00030f0eff */
[----:B------:R-:W-:Y:S01]  /*11cf0*/  STL [R1+0x4c0], R3 ;  /* 0x0004c00301007387 */ /* 0x000fe20000100800 */
[----:B----4-:R-:W-:-:S03]  /*11d00*/  IADD3 R2, P6, PT, R51, R7, RZ ;  /* 0x0000000733027210 */ /* 0x010fc60007fde0ff */
[----:B------:R-:W-:Y:S04]  /*11d10*/  STL [R1+0x1568], R68 ;  /* 0x0015684401007387 */ /* 0x000fe80000100800 */
[----:B------:R2:W-:Y:S04]  /*11d20*/  STL [R1+0x544], R2 ;  /* 0x0005440201007387 */ /* 0x0005e80000100800 */
[----:B------:R-:W-:Y:S01]  /*11d30*/  STL [R1+0x15dc], R53 ;  /* 0x0015dc3501007387 */ /* 0x000fe20000100800 */
[----:B--2---:R-:W-:Y:S02]  /*11d40*/  LEA.HI.X.SX32 R2, R53, R6, 0x1, P5 ;  /* 0x0000000635027211 */ /* 0x004fe400028f0eff */
[----:B------:R-:W-:-:S03]  /*11d50*/  IADD3 R69, P5, PT, R49, R7, RZ ;  /* 0x0000000731457210 */ /* 0x000fc60007fbe0ff */
[----:B------:R2:W-:Y:S04]  /*11d60*/  STL [R1+0x500], R2 ;  /* 0x0005000201007387 */ /* 0x0005e80000100800 */
[----:B------:R-:W-:Y:S01]  /*11d70*/  STL [R1+0x15d8], R51 ;  /* 0x0015d83301007387 */ /* 0x000fe20000100800 */
[----:B--2---:R-:W-:Y:S02]  /*11d80*/  LEA.HI.X.SX32 R2, R51, R6, 0x1, P6 ;  /* 0x0000000633027211 */ /* 0x004fe400030f0eff */
[----:B------:R-:W-:-:S03]  /*11d90*/  IADD3 R67, P6, PT, R47, R7, RZ ;  /* 0x000000072f437210 */ /* 0x000fc60007fde0ff */
[----:B------:R2:W-:Y:S01]  /*11da0*/  STL [R1+0x540], R2 ;  /* 0x0005400201007387 */ /* 0x0005e20000100800 */
[----:B------:R-:W-:-:S03]  /*11db0*/  SEL R41, R21, R41, !P4 ;  /* 0x0000002915297207 */ /* 0x000fc60006000000 */
[----:B------:R-:W-:Y:S01]  /*11dc0*/  STL [R1+0x584], R69 ;  /* 0x0005844501007387 */ /* 0x000fe20000100800 */
[----:B------:R-:W-:-:S03]  /*11dd0*/  LEA.HI.X.SX32 R3, R47, R6, 0x1, P6 ;  /* 0x000000062f037211 */ /* 0x000fc600030f0eff */
[----:B------:R-:W-:Y:S01]  /*11de0*/  STL [R1+0x1570], R66 ;  /* 0x0015704201007387 */ /* 0x000fe20000100800 */
[----:B--2---:R-:W-:-:S03]  /*11df0*/  LEA.HI.X.SX32 R2, R49, R6, 0x1, P5 ;  /* 0x0000000631027211 */ /* 0x004fc600028f0eff */
[----:B------:R-:W-:Y:S01]  /*11e00*/  STL [R1+0x5c4], R67 ;  /* 0x0005c44301007387 */ /* 0x000fe20000100800 */
[----:B------:R-:W-:-:S03]  /*11e10*/  IADD3 R63, P5, PT, R45, R7, RZ ;  /* 0x000000072d3f7210 */ /* 0x000fc60007fbe0ff */
[----:B------:R-:W-:Y:S01]  /*11e20*/  STL [R1+0x15d4], R49 ;  /* 0x0015d43101007387 */ /* 0x000fe20000100800 */
[----:B------:R-:W-:-:S03]  /*11e30*/  SEL R39, R21, R39, !P4 ;  /* 0x0000002715277207 */ /* 0x000fc60006000000 */
[----:B------:R2:W-:Y:S01]  /*11e40*/  STL [R1+0x580], R2 ;  /* 0x0005800201007387 */ /* 0x0005e20000100800 */
[----:B------:R-:W-:Y:S01]  /*11e50*/  SEL R64, R21, R64, !P4 ;  /* 0x0000004015407207 */ /* 0x000fe20006000000 */
[----:B------:R-:W-:Y:S02]  /*11e60*/  IMAD R41, R41, UR43, RZ ;  /* 0x0000002b29297c24 */ /* 0x000fe4000f8e02ff */
[----:B------:R-:W-:Y:S01]  /*11e70*/  STL [R1+0x15cc], R47 ;  /* 0x0015cc2f01007387 */ /* 0x000fe20000100800 */
[----:B------:R-:W-:Y:S02]  /*11e80*/  LEA.HI.X.SX32 R65, R45, R6, 0x1, P5 ;  /* 0x000000062d417211 */ /* 0x000fe400028f0eff */
[----:B--2---:R-:W-:Y:S01]  /*11e90*/  IADD3 R2, P6, PT, R43, R7, RZ ;  /* 0x000000072b027210 */ /* 0x004fe20007fde0ff */
[----:B------:R-:W-:Y:S01]  /*11ea0*/  STL [R1+0x5c0], R3 ;  /* 0x0005c00301007387 */ /* 0x000fe20000100800 */
[----:B------:R-:W-:-:S03]  /*11eb0*/  IMAD R39, R39, UR44, RZ ;  /* 0x0000002c27277c24 */ /* 0x000fc6000f8e02ff */
[----:B------:R-:W-:Y:S01]  /*11ec0*/  STL [R1+0x604], R63 ;  /* 0x0006043f01007387 */ /* 0x000fe20000100800 */
[----:B------:R-:W-:-:S03]  /*11ed0*/  IADD3 R61, P5, PT, R41, R7, RZ ;  /* 0x00000007293d7210 */ /* 0x000fc60007fbe0ff */
[----:B------:R2:W-:Y:S01]  /*11ee0*/  STL [R1+0x644], R2 ;  /* 0x0006440201007387 */ /* 0x0005e20000100800 */
[----:B------:R-:W-:-:S03]  /*11ef0*/  SEL R62, R21, R62, !P4 ;  /* 0x0000003e153e7207 */ /* 0x000fc60006000000 */
[----:B------:R-:W-:Y:S01]  /*11f00*/  STL [R1+0x1578], R64 ;  /* 0x0015784001007387 */ /* 0x000fe20000100800 */
[----:B------:R-:W-:-:S03]  /*11f10*/  SEL R37, R21, R37, !P4 ;  /* 0x0000002515257207 */ /* 0x000fc60006000000 */
[----:B------:R-:W-:Y:S01]  /*11f20*/  STL [R1+0x1580], R45 ;  /* 0x0015802d01007387 */ /* 0x000fe20000100800 */
[----:B--2---:R-:W-:-:S03]  /*11f30*/  LEA.HI.X.SX32 R2, R43, R6, 0x1, P6 ;  /* 0x000000062b027211 */ /* 0x004fc600030f0eff */
[----:B------:R-:W-:Y:S01]  /*11f40*/  STL [R1+0x600], R65 ;  /* 0x0006004101007387 */ /* 0x000fe20000100800 */
[----:B------:R-:W-:-:S03]  /*11f50*/  IADD3 R59, P6, PT, R39, R7, RZ ;  /* 0x00000007273b7210 */ /* 0x000fc60007fde0ff */
[----:B------:R-:W-:Y:S01]  /*11f60*/  STL [R1+0x1588], R43 ;  /* 0x0015882b01007387 */ /* 0x000fe20000100800 */
[----:B------:R-:W-:-:S03]  /*11f70*/  SEL R35, R21, R35, !P4 ;  /* 0x0000002315237207 */ /* 0x000fc60006000000 */
[----:B------:R2:W-:Y:S01]  /*11f80*/  STL [R1+0x640], R2 ;  /* 0x0006400201007387 */ /* 0x0005e20000100800 */
[----:B------:R-:W-:-:S03]  /*11f90*/  IMAD R37, R37, UR45, RZ ;  /* 0x0000002d25257c24 */ /* 0x000fc6000f8e02ff */
[----:B------:R-:W-:Y:S01]  /*11fa0*/  STL [R1+0x684], R61 ;  /* 0x0006843d01007387 */ /* 0x000fe20000100800 */
[----:B------:R-:W-:-:S03]  /*11fb0*/  IMAD R35, R35, UR47, RZ ;  /* 0x0000002f23237c24 */ /* 0x000fc6000f8e02ff */
[----:B------:R-:W-:Y:S01]  /*11fc0*/  STL [R1+0x1590], R62 ;  /* 0x0015903e01007387 */ /* 0x000fe20000100800 */
[----:B--2---:R-:W-:-:S03]  /*11fd0*/  LEA.HI.X.SX32 R2, R41, R6, 0x1, P5 ;  /* 0x0000000629027211 */ /* 0x004fc600028f0eff */
[----:B------:R-:W-:Y:S01]  /*11fe0*/  STL [R1+0x6c4], R59 ;  /* 0x0006c43b01007387 */ /* 0x000fe20000100800 */
[----:B------:R-:W-:-:S03]  /*11ff0*/  SEL R33, R21, R33, !P4 ;  /* 0x0000002115217207 */ /* 0x000fc60006000000 */
[----:B------:R-:W-:Y:S01]  /*12000*/  STL [R1+0x1598], R41 ;  /* 0x0015982901007387 */ /* 0x000fe20000100800 */
[----:B------:R-:W-:-:S03]  /*12010*/  SEL R31, R21, R31, !P4 ;  /* 0x0000001f151f7207 */ /* 0x000fc60006000000 */
[----:B------:R2:W-:Y:S01]  /*12020*/  STL [R1+0x680], R2 ;  /* 0x0006800201007387 */ /* 0x0005e20000100800 */
[-C--:B------:R-:W-:Y:S02]  /*12030*/  IADD3 R57, P5, PT, R37, R7.reuse, RZ ;  /* 0x0000000725397210 */ /* 0x080fe40007fbe0ff */
[----:B------:R-:W-:Y:S01]  /*12040*/  SEL R60, R21, R60, !P4 ;  /* 0x0000003c153c7207 */ /* 0x000fe20006000000 */
[----:B------:R-:W-:Y:S01]  /*12050*/  STL [R1+0x15a0], R39 ;  /* 0x0015a02701007387 */ /* 0x000fe20000100800 */
[----:B--2---:R-:W-:Y:S02]  /*12060*/  LEA.HI.X.SX32 R2, R39, R6, 0x1, P6 ;  /* 0x0000000627027211 */ /* 0x004fe400030f0eff */
[----:B------:R-:W-:Y:S01]  /*12070*/  IADD3 R55, P6, PT, R35, R7, RZ ;  /* 0x0000000723377210 */ /* 0x000fe20007fde0ff */
[----:B------:R-:W-:Y:S02]  /*12080*/  IMAD R33, R33, UR49, RZ ;  /* 0x0000003121217c24 */ /* 0x000fe4000f8e02ff */
[----:B------:R2:W-:Y:S01]  /*12090*/  STL [R1+0x6c0], R2 ;  /* 0x0006c00201007387 */ /* 0x0005e20000100800 */
[----:B------:R-:W-:-:S03]  /*120a0*/  IMAD R31, R31, UR51, RZ ;  /* 0x000000331f1f7c24 */ /* 0x000fc6000f8e02ff */
        /* <DEDUP_REMOVED lines=9> */
[----:B------:R-:W-:-:S03]  /*12140*/  SEL R27, R21, R27, !P4 ;  /* 0x0000001b151b7207 */ /* 0x000fc60006000000 */
[----:B------:R-:W-:Y:S01]  /*12150*/  STL [R1+0x15b8], R35 ;  /* 0x0015b82301007387 */ /* 0x000fe20000100800 */
[----:B------:R-:W-:Y:S02]  /*12160*/  SEL R58, R21, R58, !P4 ;  /* 0x0000003a153a7207 */ /* 0x000fe40006000000 */
[----:B--2---:R-:W-:Y:S01]  /*12170*/  IADD3 R2, P6, PT, R31, R7, RZ ;  /* 0x000000071f027210 */ /* 0x004fe20007fde0ff */
[----:B------:R2:W-:Y:S01]  /*12180*/  STL [R1+0x740], R3 ;  /* 0x0007400301007387 */ /* 0x0005e20000100800 */
[----:B------:R-:W-:-:S03]  /*12190*/  IMAD R29, R29, UR53, RZ ;  /* 0x000000351d1d7c24 */ /* 0x000fc6000f8e02ff */
[----:B------:R-:W-:Y:S01]  /*121a0*/  STL [R1+0x784], R53 ;  /* 0x0007843501007387 */ /* 0x000fe20000100800 */
[----:B------:R-:W-:-:S03]  /*121b0*/  IMAD R27, R27, UR55, RZ ;  /* 0x000000371b1b7c24 */ /* 0x000fc6000f8e02ff */
[----:B------:R4:W-:Y:S01]  /*121c0*/  STL [R1+0x7c4], R2 ;  /* 0x0007c40201007387 */ /* 0x0009e20000100800 */
[----:B--2---:R-:W-:-:S03]  /*121d0*/  LEA.HI.X.SX32 R3, R31, R6, 0x1, P6 ;  /* 0x000000061f037211 */ /* 0x004fc600030f0eff */
[----:B------:R-:W-:Y:S01]  /*121e0*/  STL [R1+0x15bc], R58 ;  /* 0x0015bc3a01007387 */ /* 0x000fe20000100800 */
[----:B----4-:R-:W-:-:S03]  /*121f0*/  LEA.HI.X.SX32 R2, R33, R6, 0x1, P5 ;  /* 0x0000000621027211 */ /* 0x010fc600028f0eff */
[----:B------:R-:W-:Y:S01]  /*12200*/  STL [R1+0x15c0], R33 ;  /* 0x0015c02101007387 */ /* 0x000fe20000100800 */
[----:B------:R-:W-:-:S03]  /*12210*/  IADD3 R51, P5, PT, R29, R7, RZ ;  /* 0x000000071d337210 */ /* 0x000fc60007fbe0ff */
[----:B------:R2:W-:Y:S01]  /*12220*/  STL [R1+0x780], R2 ;  /* 0x0007800201007387 */ /* 0x0005e20000100800 */
[C---:B------:R-:W-:Y:S02]  /*12230*/  SEL R25, R21.reuse, R25, !P4 ;  /* 0x0000001915197207 */ /* 0x040fe40006000000 */
[C---:B------:R-:W-:Y:S01]  /*12240*/  SEL R23, R21.reuse, R23, !P4 ;  /* 0x0000001715177207 */ /* 0x040fe20006000000 */
        /* <DEDUP_REMOVED lines=8> */
[----:B------:R-:W-:Y:S02]  /*122d0*/  SEL R17, R21, R17, !P4 ;  /* 0x0000001115117207 */ /* 0x000fe40006000000 */
[-C--:B--2---:R-:W-:Y:S01]  /*122e0*/  LEA.HI.X.SX32 R3, R27, R6.reuse, 0x1, P6 ;  /* 0x000000061b037211 */ /* 0x084fe200030f0eff */
[----:B------:R-:W-:Y:S01]  /*122f0*/  STL [R1+0x15c8], R56 ;  /* 0x0015c83801007387 */ /* 0x000fe20000100800 */
[----:B----4-:R-:W-:-:S03]  /*12300*/  LEA.HI.X.SX32 R2, R29, R6, 0x1, P5 ;  /* 0x000000061d027211 */ /* 0x010fc600028f0eff */
[----:B------:R-:W-:Y:S01]  /*12310*/  STL [R1+0x15d0], R29 ;  /* 0x0015d01d01007387 */ /* 0x000fe20000100800 */
[----:B------:R-:W-:-:S03]  /*12320*/  IADD3 R49, P5, PT, R25, R7, RZ ;  /* 0x0000000719317210 */ /* 0x000fc60007fbe0ff */
[----:B------:R2:W-:Y:S01]  /*12330*/  STL [R1+0x800], R2 ;  /* 0x0008000201007387 */ /* 0x0005e20000100800 */
[----:B------:R-:W-:Y:S01]  /*12340*/  SEL R13, R21, R13, !P4 ;  /* 0x0000000d150d7207 */ /* 0x000fe20006000000 */
[----:B------:R-:W-:Y:S02]  /*12350*/  IMAD R17, R17, UR59, RZ ;  /* 0x0000003b11117c24 */ /* 0x000fe4000f8e02ff */
[----:B------:R-:W-:Y:S01]  /*12360*/  STL [R1+0x840], R3 ;  /* 0x0008400301007387 */ /* 0x000fe20000100800 */
[----:B--2---:R-:W-:-:S03]  /*12370*/  IADD3 R2, P6, PT, R23, R7, RZ ;  /* 0x0000000717027210 */ /* 0x004fc60007fde0ff */
[----:B------:R-:W-:Y:S01]  /*12380*/  STL [R1+0x884], R49 ;  /* 0x0008843101007387 */ /* 0x000fe20000100800 */
[----:B------:R-:W-:Y:S01]  /*12390*/  SEL R19, R21, R19, !P4 ;  /* 0x0000001315137207 */ /* 0x000fe20006000000 */
[----:B------:R-:W-:Y:S02]  /*123a0*/  IMAD R13, R13, UR61, RZ ;  /* 0x0000003d0d0d7c24 */ /* 0x000fe4000f8e02ff */
[----:B------:R2:W-:Y:S01]  /*123b0*/  STL [R1+0x8c4], R2 ;  /* 0x0008c40201007387 */ /* 0x0005e20000100800 */
[----:B------:R-:W-:Y:S01]  /*123c0*/  IMAD R30, R56, UR28, RZ ;  /* 0x0000001c381e7c24 */ /* 0x000fe2000f8e02ff */
[----:B------:R-:W-:Y:S01]  /*123d0*/  SEL R70, R21, R70, !P4 ;  /* 0x0000004615467207 */ /* 0x000fe20006000000 */
[----:B------:R-:W-:Y:S01]  /*123e0*/  IMAD R19, R19, UR58, RZ ;  /* 0x0000003a13137c24 */ /* 0x000fe2000f8e02ff */
[----:B------:R-:W-:Y:S02]  /*123f0*/  SEL R15, R21, R15, !P4 ;  /* 0x0000000f150f7207 */ /* 0x000fe40006000000 */
[----:B--2---:R-:W-:-:S02]  /*12400*/  LEA.HI.X.SX32 R2, R23, R6, 0x1, P6 ;  /* 0x0000000617027211 */ /* 0x004fc400030f0eff */
[----:B------:R-:W-:Y:S01]  /*12410*/  IADD3 R31, P6, PT, R17, R7, RZ ;  /* 0x00000007111f7210 */ /* 0x000fe20007fde0ff */
[----:B------:R-:W-:-:S03]  /*12420*/  IMAD R28, R28, UR63, RZ ;  /* 0x0000003f1c1c7c24 */ /* 0x000fc6000f8e02ff */
[-C--:B------:R-:W-:Y:S02]  /*12430*/  LEA.HI.X.SX32 R56, R17, R6.reuse, 0x1, P6 ;  /* 0x0000000611387211 */ /* 0x080fe400030f0eff */
[----:B------:R-:W-:Y:S01]  /*12440*/  IADD3 R5, P6, PT, R13, R7, RZ ;  /* 0x000000070d057210 */ /* 0x000fe20007fde0ff */
[----:B------:R-:W-:Y:S01]  /*12450*/  IMAD R70, R70, UR11, RZ ;  /* 0x0000000b46467c24 */ /* 0x000fe2000f8e02ff */
[-C--:B------:R-:W-:Y:S01]  /*12460*/  LEA.HI.X.SX32 R3, R25, R6.reuse, 0x1, P5 ;  /* 0x0000000619037211 */ /* 0x080fe200028f0eff */
[----:B------:R-:W-:Y:S01]  /*12470*/  IMAD R15, R15, UR60, RZ ;  /* 0x0000003c0f0f7c24 */ /* 0x000fe2000f8e02ff */
[----:B------:R-:W-:Y:S02]  /*12480*/  LEA.HI.X.SX32 R35, R13, R6, 0x1, P6 ;  /* 0x000000060d237211 */ /* 0x000fe400030f0eff */
[----:B------:R-:W-:Y:S02]  /*12490*/  SEL R11, R21, R11, !P4 ;  /* 0x0000000b150b7207 */ /* 0x000fe40006000000 */
[----:B------:R-:W-:-:S02]  /*124a0*/  IADD3 R47, P5, PT, R19, R7, RZ ;  /* 0x00000007132f7210 */ /* 0x000fc40007fbe0ff */
[-C--:B------:R-:W-:Y:S01]  /*124b0*/  IADD3 R83, P6, PT, R28, R7.reuse, RZ ;  /* 0x000000071c537210 */ /* 0x080fe20007fde0ff */
[----:B------:R-:W-:Y:S01]  /*124c0*/  IMAD R34, R60, UR24, RZ ;  /* 0x000000183c227c24 */ /* 0x000fe2000f8e02ff */
[-C--:B------:R-:W-:Y:S01]  /*124d0*/  LEA.HI.X.SX32 R29, R19, R6.reuse, 0x1, P5 ;  /* 0x00000006131d7211 */ /* 0x080fe200028f0eff */
[----:B------:R-:W-:Y:S01]  /*124e0*/  IMAD R32, R58, UR26, RZ ;  /* 0x0000001a3a207c24 */ /* 0x000fe2000f8e02ff */
[----:B------:R-:W-:Y:S01]  /*124f0*/  LEA.HI.X.SX32 R60, R28, R6, 0x1, P6 ;  /* 0x000000061c3c7211 */ /* 0x000fe200030f0eff */
[----:B------:R-:W-:Y:S01]  /*12500*/  IMAD R11, R11, UR62, RZ ;  /* 0x0000003e0b0b7c24 */ /* 0x000fe2000f8e02ff */
[----:B------:R-:W-:Y:S01]  /*12510*/  SEL R72, R21, R72, !P4 ;  /* 0x0000004815487207 */ /* 0x000fe20006000000 */
[----:B------:R-:W-:Y:S01]  /*12520*/  IMAD R40, R66, UR16, RZ ;  /* 0x0000001042287c24 */ /* 0x000fe2000f8e02ff */
[CC--:B------:R-:W-:Y:S02]  /*12530*/  IADD3 R58, P5, PT, R15.reuse, R7.reuse, RZ ;  /* 0x000000070f3a7210 */ /* 0x0c0fe40007fbe0ff */
[----:B------:R-:W-:Y:S01]  /*12540*/  IADD3 R91, P6, PT, R70, R7, RZ ;  /* 0x00000007465b7210 */ /* 0x000fe20007fde0ff */
[----:B------:R-:W-:Y:S01]  /*12550*/  IMAD R72, R72, UR11, RZ ;  /* 0x0000000b48487c24 */ /* 0x000fe2000f8e02ff */
[-C--:B------:R-:W-:Y:S01]  /*12560*/  LEA.HI.X.SX32 R33, R15, R6.reuse, 0x1, P5 ;  /* 0x000000060f217211 */ /* 0x080fe200028f0eff */
[----:B------:R-:W-:Y:S01]  /*12570*/  IMAD R36, R62, UR22, RZ ;  /* 0x000000163e247c24 */ /* 0x000fe2000f8e02ff */
[----:B------:R-:W-:-:S02]  /*12580*/  LEA.HI.X.SX32 R41, R70, R6, 0x1, P6 ;  /* 0x0000000646297211 */ /* 0x000fc400030f0eff */
[CC--:B------:R-:W-:Y:S02]  /*12590*/  IADD3 R93, P5, PT, R11.reuse, R7.reuse, RZ ;  /* 0x000000070b5d7210 */ /* 0x0c0fe40007fbe0ff */
[----:B------:R-:W-:Y:S01]  /*125a0*/  IADD3 R85, P6, PT, R40, R7, RZ ;  /* 0x0000000728557210 */ /* 0x000fe20007fde0ff */
[----:B------:R-:W-:Y:S01]  /*125b0*/  IMAD R42, R68, UR12, RZ ;  /* 0x0000000c442a7c24 */ /* 0x000fe2000f8e02ff */
[----:B------:R-:W-:Y:S02]  /*125c0*/  LEA.HI.X.SX32 R37, R11, R6, 0x1, P5 ;  /* 0x000000060b257211 */ /* 0x000fe400028f0eff */
[C---:B------:R-:W-:Y:S01]  /*125d0*/  SEL R54, R21.reuse, R54, !P4 ;  /* 0x0000003615367207 */ /* 0x040fe20006000000 */
[----:B------:R-:W-:Y:S01]  /*125e0*/  IMAD R38, R64, UR20, RZ ;  /* 0x0000001440267c24 */ /* 0x000fe2000f8e02ff */
[----:B------:R-:W-:Y:S02]  /*125f0*/  LEA.HI.X.SX32 R43, R40, R6, 0x1, P6 ;  /* 0x00000006282b7211 */ /* 0x000fe400030f0eff */
[----:B------:R-:W-:-:S02]  /*12600*/  SEL R50, R21, R50, !P4 ;  /* 0x0000003215327207 */ /* 0x000fc40006000000 */
[C---:B------:R-:W-:Y:S01]  /*12610*/  SEL R46, R21.reuse, R46, !P4 ;  /* 0x0000002e152e7207 */ /* 0x040fe20006000000 */
[----:B------:R2:W-:Y:S01]  /*12620*/  STL [R1+0x880], R3 ;  /* 0x0008800301007387 */ /* 0x0005e20000100800 */
[-C--:B------:R-:W-:Y:S02]  /*12630*/  IADD3 R82, P5, PT, R72, R7.reuse, RZ ;  /* 0x0000000748527210 */ /* 0x080fe40007fbe0ff */
[C---:B------:R-:W-:Y:S02]  /*12640*/  SEL R52, R21.reuse, R52, !P4 ;  /* 0x0000003415347207 */ /* 0x040fe40006000000 */
[C---:B------:R-:W-:Y:S02]  /*12650*/  SEL R48, R21.reuse, R48, !P4 ;  /* 0x0000003015307207 */ /* 0x040fe40006000000 */
[----:B------:R-:W-:Y:S01]  /*12660*/  SEL R44, R21, R44, !P4 ;  /* 0x0000002c152c7207 */ /* 0x000fe20006000000 */
[----:B------:R-:W-:Y:S01]  /*12670*/  IMAD R19, R16, UR42, RZ ;  /* 0x0000002a10137c24 */ /* 0x000fe2000f8e02ff */
[-C--:B------:R-:W-:Y:S01]  /*12680*/  IADD3 R87, P6, PT, R36, R7.reuse, RZ ;  /* 0x0000000724577210 */ /* 0x080fe20007fde0ff */
[----:B------:R-:W-:Y:S01]  /*12690*/  IMAD R27, R54, UR30, RZ ;  /* 0x0000001e361b7c24 */ /* 0x000fe2000f8e02ff */
[-C--:B------:R-:W-:Y:S01]  /*126a0*/  LEA.HI.X.SX32 R39, R72, R6.reuse, 0x1, P5 ;  /* 0x0000000648277211 */ /* 0x080fe200028f0eff */
[----:B-1----:R-:W-:Y:S01]  /*126b0*/  IMAD R15, R14, UR14, RZ ;  /* 0x0000000e0e0f7c24 */ /* 0x002fe2000f8e02ff */
[-C--:B------:R-:W-:Y:S01]  /*126c0*/  LEA.HI.X.SX32 R64, R36, R6.reuse, 0x1, P6 ;  /* 0x0000000624407211 */ /* 0x080fe200030f0eff */
[----:B------:R-:W-:Y:S01]  /*126d0*/  IMAD R17, R50, UR34, RZ ;  /* 0x0000002232117c24 */ /* 0x000fe2000f8e02ff */
[-C--:B------:R-:W-:Y:S01]  /*126e0*/  IADD3 R84, P5, PT, R42, R7.reuse, RZ ;  /* 0x000000072a547210 */ /* 0x080fe20007fbe0ff */
[----:B------:R-:W-:Y:S01]  /*126f0*/  IMAD R10, R46, UR38, RZ ;  /* 0x000000262e0a7c24 */ /* 0x000fe2000f8e02ff */
[-C--:B------:R-:W-:Y:S01]  /*12700*/  IADD3 R89, P6, PT, R32, R7.reuse, RZ ;  /* 0x0000000720597210 */ /* 0x080fe20007fde0ff */
[----:B------:R1:W-:Y:S01]  /*12710*/  STL [R1+0x8c0], R2 ;  /* 0x0008c00201007387 */ /* 0x0003e20000100800 */
[-C--:B------:R-:W-:Y:S01]  /*12720*/  LEA.HI.X.SX32 R62, R42, R6.reuse, 0x1, P5 ;  /* 0x000000062a3e7211 */ /* 0x080fe200028f0eff */
[----:B------:R-:W-:Y:S01]  /*12730*/  IMAD R23, R52, UR32, RZ ;  /* 0x0000002034177c24 */ /* 0x000fe2000f8e02ff */
[-C--:B------:R-:W-:Y:S01]  /*12740*/  LEA.HI.X.SX32 R68, R32, R6.reuse, 0x1, P6 ;  /* 0x0000000620447211 */ /* 0x080fe200030f0eff */
[----:B------:R-:W-:Y:S01]  /*12750*/  IMAD R13, R48, UR36, RZ ;  /* 0x00000024300d7c24 */ /* 0x000fe2000f8e02ff */
[-C--:B------:R-:W-:Y:S01]  /*12760*/  IADD3 R86, P5, PT, R38, R7.reuse, RZ ;  /* 0x0000000726567210 */ /* 0x080fe20007fbe0ff */
[----:B------:R-:W-:Y:S01]  /*12770*/  IMAD R11, R12, UR15, RZ ;  /* 0x0000000f0c0b7c24 */ /* 0x000fe2000f8e02ff */
[C---:B------:R-:W-:Y:S01]  /*12780*/  IADD3 R9, P6, PT, R27.reuse, R7, RZ ;  /* 0x000000071b097210 */ /* 0x040fe20007fde0ff */
[----:B------:R-:W-:Y:S01]  /*12790*/  IMAD R25, R44, UR40, RZ ;  /* 0x000000282c197c24 */ /* 0x000fe2000f8e02ff */
[-C--:B------:R-:W-:Y:S01]  /*127a0*/  LEA.HI.X.SX32 R45, R38, R6.reuse, 0x1, P5 ;  /* 0x00000006262d7211 */ /* 0x080fe200028f0eff */
[----:B------:R-:W4:Y:S01]  /*127b0*/  LDCU UR12, c[0x0][0x3b0] ;  /* 0x00007600ff0c77ac */ /* 0x000f220008000800 */
[----:B--2---:R-:W-:-:S02]  /*127c0*/  LEA.HI.X.SX32 R3, R27, R6, 0x1, P6 ;  /* 0x000000061b037211 */ /* 0x004fc400030f0eff */
[CC--:B------:R-:W-:Y:S01]  /*127d0*/  IADD3 R88, P5, PT, R34.reuse, R7.reuse, RZ ;  /* 0x0000000722587210 */ /* 0x0c0fe20007fbe0ff */
[----:B------:R-:W2:Y:S01]  /*127e0*/  LDCU UR14, c[0x0][0x3b0] ;  /* 0x00007600ff0e77ac */ /* 0x000ea20008000800 */
[CC--:B------:R-:W-:Y:S01]  /*127f0*/  IADD3 R21, P6, PT, R17.reuse, R7.reuse, RZ ;  /* 0x0000000711157210 */ /* 0x0c0fe20007fde0ff */
[----:B------:R-:W-:Y:S01]  /*12800*/  STL [R1+0x904], R47 ;  /* 0x0009042f01007387 */ /* 0x000fe20000100800 */
[-C--:B------:R-:W-:Y:S02]  /*12810*/  LEA.HI.X.SX32 R66, R34, R6.reuse, 0x1, P5 ;  /* 0x0000000622427211 */ /* 0x080fe400028f0eff */
[-C--:B------:R-:W-:Y:S01]  /*12820*/  LEA.HI.X.SX32 R80, R17, R6.reuse, 0x1, P6 ;  /* 0x0000000611507211 */ /* 0x080fe200030f0eff */
[----:B------:R-:W-:Y:S01]  /*12830*/  STL [R1+0x944], R31 ;  /* 0x0009441f01007387 */ /* 0x000fe20000100800 */
[-C--:B------:R-:W-:Y:S02]  /*12840*/  IADD3 R90, P5, PT, R30, R7.reuse, RZ ;  /* 0x000000071e5a7210 */ /* 0x080fe40007fbe0ff */
[----:B------:R-:W-:Y:S01]  /*12850*/  IADD3 R16, P6, PT, R10, R7, RZ ;  /* 0x000000070a107210 */ /* 0x000fe20007fde0ff */
[----:B------:R-:W-:Y:S01]  /*12860*/  STL [R1+0x900], R29 ;  /* 0x0009001d01007387 */ /* 0x000fe20000100800 */
[----:B------:R-:W-:-:S02]  /*12870*/  LEA.HI.X.SX32 R81, R30, R6, 0x1, P5 ;  /* 0x000000061e517211 */ /* 0x000fc400028f0eff */
[-C--:B------:R-:W-:Y:S01]  /*12880*/  LEA.HI.X.SX32 R14, R10, R6.reuse, 0x1, P6 ;  /* 0x000000060a0e7211 */ /* 0x080fe200030f0eff */
[----:B------:R-:W-:Y:S01]  /*12890*/  STL [R1+0x984], R58 ;  /* 0x0009843a01007387 */ /* 0x000fe20000100800 */
[-C--:B-1----:R-:W-:Y:S02]  /*128a0*/  IADD3 R2, P5, PT, R23, R7.reuse, RZ ;  /* 0x0000000717027210 */ /* 0x082fe40007fbe0ff */
[----:B------:R-:W-:Y:S01]  /*128b0*/  IADD3 R26, P6, PT, R19, R7, RZ ;  /* 0x00000007131a7210 */ /* 0x000fe20007fde0ff */
[----:B------:R-:W-:Y:S04]  /*128c0*/  STL [R1+0x940], R56 ;  /* 0x0009403801007387 */ /* 0x000fe80000100800 */
[----:B------:R-:W-:Y:S01]  /*128d0*/  STL [R1+0x9c4], R5 ;  /* 0x0009c40501007387 */ /* 0x000fe20000100800 */
[----:B------:R-:W-:-:S03]  /*128e0*/  LEA.HI.X.SX32 R78, R23, R6, 0x1, P5 ;  /* 0x00000006174e7211 */ /* 0x000fc600028f0eff */
[----:B------:R-:W-:Y:S01]  /*128f0*/  STL [R1+0x980], R33 ;  /* 0x0009802101007387 */ /* 0x000fe20000100800 */
[----:B------:R-:W-:Y:S01]  /*12900*/  IMAD R17, R0, UR50, RZ ;  /* 0x0000003200117c24 */ /* 0x000fe2000f8e02ff */
[----:B------:R-:W-:Y:S02]  /*12910*/  LEA.HI.X.SX32 R24, R19, R6, 0x1, P6 ;  /* 0x0000000613187211 */ /* 0x000fe400030f0eff */
[----:B------:R-:W-:Y:S01]  /*12920*/  STL [R1+0x9fc], R93 ;  /* 0x0009fc5d01007387 */ /* 0x000fe20000100800 */
[-C--:B------:R-:W-:Y:S01]  /*12930*/  IADD3 R12, P5, PT, R13, R7.reuse, RZ ;  /* 0x000000070d0c7210 */ /* 0x080fe20007fbe0ff */
[----:B------:R-:W-:Y:S02]  /*12940*/  IMAD R23, R4, UR48, RZ ;  /* 0x0000003004177c24 */ /* 0x000fe4000f8e02ff */
[----:B------:R-:W-:Y:S01]  /*12950*/  STL [R1+0x9c0], R35 ;  /* 0x0009c02301007387 */ /* 0x000fe20000100800 */
[----:B------:R-:W-:-:S03]  /*12960*/  IADD3 R0, P6, PT, R11, R7, RZ ;  /* 0x000000070b007210 */ /* 0x000fc60007fde0ff */
[----:B------:R-:W-:Y:S04]  /*12970*/  STL [R1+0xa34], R83 ;  /* 0x000a345301007387 */ /* 0x000fe80000100800 */
[----:B------:R-:W-:Y:S01]  /*12980*/  STL [R1+0x9f8], R37 ;  /* 0x0009f82501007387 */ /* 0x000fe20000100800 */
[----:B------:R-:W-:-:S03]  /*12990*/  LEA.HI.X.SX32 R4, R13, R6, 0x1, P5 ;  /* 0x000000060d047211 */ /* 0x000fc600028f0eff */
[----:B------:R-:W-:Y:S01]  /*129a0*/  STL [R1+0x26c], R82 ;  /* 0x00026c5201007387 */ /* 0x000fe20000100800 */
[----:B------:R-:W-:-:S03]  /*129b0*/  LEA.HI.X.SX32 R74, R11, R6, 0x1, P6 ;  /* 0x000000060b4a7211 */ /* 0x000fc600030f0eff */
[----:B------:R-:W-:Y:S01]  /*129c0*/  STL [R1+0xa30], R60 ;  /* 0x000a303c01007387 */ /* 0x000fe20000100800 */
[-C--:B------:R-:W-:Y:S01]  /*129d0*/  IADD3 R22, P5, PT, R25, R7.reuse, RZ ;  /* 0x0000000719167210 */ /* 0x080fe20007fbe0ff */
[----:B------:R-:W-:Y:S02]  /*129e0*/  IMAD R13, R20, UR52, RZ ;  /* 0x00000034140d7c24 */ /* 0x000fe4000f8e02ff */
[----:B------:R-:W-:Y:S01]  /*129f0*/  STL [R1+0x2ac], R91 ;  /* 0x0002ac5b01007387 */ /* 0x000fe20000100800 */
[----:B------:R-:W-:-:S03]  /*12a00*/  IADD3 R77, P6, PT, R23, R7, RZ ;  /* 0x00000007174d7210 */ /* 0x000fc60007fde0ff */
[----:B------:R-:W-:Y:S01]  /*12a10*/  STL [R1+0x268], R39 ;  /* 0x0002682701007387 */ /* 0x000fe20000100800 */
[----:B------:R-:W-:-:S03]  /*12a20*/  IMAD R10, R76, UR54, RZ ;  /* 0x000000364c0a7c24 */ /* 0x000fc6000f8e02ff */
[----:B------:R-:W-:Y:S01]  /*12a30*/  STL [R1+0x2ec], R84 ;  /* 0x0002ec5401007387 */ /* 0x000fe20000100800 */
[----:B------:R-:W-:-:S03]  /*12a40*/  IMAD R27, R8, UR46, RZ ;  /* 0x0000002e081b7c24 */ /* 0x000fc6000f8e02ff */
[----:B------:R-:W-:Y:S01]  /*12a50*/  STL [R1+0x2a8], R41 ;  /* 0x0002a82901007387 */ /* 0x000fe20000100800 */
[----:B------:R-:W-:-:S03]  /*12a60*/  LEA.HI.X.SX32 R18, R25, R6, 0x1, P5 ;  /* 0x0000000619127211 */ /* 0x000fc600028f0eff */
[----:B------:R-:W-:Y:S01]  /*12a70*/  STL [R1+0x34c], R85 ;  /* 0x00034c5501007387 */ /* 0x000fe20000100800 */
[----:B------:R-:W-:-:S03]  /*12a80*/  LEA.HI.X.SX32 R76, R23, R6, 0x1, P6 ;  /* 0x00000006174c7211 */ /* 0x000fc600030f0eff */
[----:B------:R-:W-:Y:S01]  /*12a90*/  STL [R1+0x2e8], R62 ;  /* 0x0002e83e01007387 */ /* 0x000fe20000100800 */
[-C--:B------:R-:W-:Y:S02]  /*12aa0*/  IADD3 R8, P5, PT, R15, R7.reuse, RZ ;  /* 0x000000070f087210 */ /* 0x080fe40007fbe0ff */
[-C--:B------:R-:W-:Y:S01]  /*12ab0*/  IADD3 R19, P6, PT, R13, R7.reuse, RZ ;  /* 0x000000070d137210 */ /* 0x080fe20007fde0ff */
[----:B------:R-:W-:Y:S04]  /*12ac0*/  STL [R1+0x38c], R86 ;  /* 0x00038c5601007387 */ /* 0x000fe80000100800 */
[----:B------:R-:W-:Y:S01]  /*12ad0*/  STL [R1+0x348], R43 ;  /* 0x0003482b01007387 */ /* 0x000fe20000100800 */
[-C--:B------:R-:W-:Y:S02]  /*12ae0*/  LEA.HI.X.SX32 R20, R15, R6.reuse, 0x1, P5 ;  /* 0x000000060f147211 */ /* 0x080fe400028f0eff */
[----:B------:R-:W-:Y:S01]  /*12af0*/  LEA.HI.X.SX32 R23, R13, R6, 0x1, P6 ;  /* 0x000000060d177211 */ /* 0x000fe200030f0eff */
[----:B------:R-:W-:Y:S01]  /*12b00*/  STL [R1+0x3cc], R87 ;  /* 0x0003cc5701007387 */ /* 0x000fe20000100800 */
[----:B------:R-:W1:Y:S03]  /*12b10*/  LDC R15, c[0x0][0x3a0] ;  /* 0x0000e800ff0f7b82 */ /* 0x000e660000000800 */
[----:B------:R-:W-:Y:S04]  /*12b20*/  STL [R1+0x388], R45 ;  /* 0x0003882d01007387 */ /* 0x000fe80000100800 */
[----:B------:R-:W-:Y:S01]  /*12b30*/  STL [R1+0x40c], R88 ;  /* 0x00040c5801007387 */ /* 0x000fe20000100800 */
[----:B------:R-:W0:Y:S03]  /*12b40*/  LDC R13, c[0x0][0x3a0] ;  /* 0x0000e800ff0d7b82 */ /* 0x000e260000000800 */
        /* <DEDUP_REMOVED lines=12> */
[----:B------:R-:W-:Y:S01]  /*12c10*/  STL [R1+0x548], R80 ;  /* 0x0005485001007387 */ /* 0x000fe20000100800 */
[----:B------:R-:W-:-:S03]  /*12c20*/  IADD3 R75, P5, PT, R27, R7, RZ ;  /* 0x000000071b4b7210 */ /* 0x000fc60007fbe0ff */
[----:B------:R-:W-:Y:S04]  /*12c30*/  STL [R1+0x5cc], R16 ;  /* 0x0005cc1001007387 */ /* 0x000fe80000100800 */
[----:B------:R-:W-:Y:S04]  /*12c40*/  STL [R1+0x588], R4 ;  /* 0x0005880401007387 */ /* 0x000fe80000100800 */
[----:B------:R-:W-:Y:S04]  /*12c50*/  STL [R1+0x60c], R22 ;  /* 0x00060c1601007387 */ /* 0x000fe80000100800 */
[----:B------:R-:W-:Y:S01]  /*12c60*/  STL [R1+0x5c8], R14 ;  /* 0x0005c80e01007387 */ /* 0x000fe20000100800 */
[----:B------:R-:W-:-:S03]  /*12c70*/  LEA.HI.X.SX32 R92, R27, R6, 0x1, P5 ;  /* 0x000000061b5c7211 */ /* 0x000fc600028f0eff */
[----:B------:R-:W-:Y:S01]  /*12c80*/  STL [R1+0x64c], R26 ;  /* 0x00064c1a01007387 */ /* 0x000fe20000100800 */
[----:B------:R-:W-:-:S03]  /*12c90*/  IADD3 R79, P5, PT, R17, R7, RZ ;  /* 0x00000007114f7210 */ /* 0x000fc60007fbe0ff */
[----:B------:R-:W-:Y:S04]  /*12ca0*/  STL [R1+0x608], R18 ;  /* 0x0006081201007387 */ /* 0x000fe80000100800 */
[----:B------:R-:W-:Y:S04]  /*12cb0*/  STL [R1+0x68c], R8 ;  /* 0x00068c0801007387 */ /* 0x000fe80000100800 */
[----:B------:R-:W-:Y:S04]  /*12cc0*/  STL [R1+0x648], R24 ;  /* 0x0006481801007387 */ /* 0x000fe80000100800 */
[----:B------:R-:W-:Y:S01]  /*12cd0*/  STL [R1+0x6cc], R0 ;  /* 0x0006cc0001007387 */ /* 0x000fe20000100800 */
[----:B-1----:R-:W-:-:S03]  /*12ce0*/  VIADD R11, R15, 0xffffff80 ;  /* 0xffffff800f0b7836 */ /* 0x002fc60000000000 */
[----:B------:R-:W-:Y:S01]  /*12cf0*/  STL [R1+0x688], R20 ;  /* 0x0006881401007387 */ /* 0x000fe20000100800 */
[----:B------:R-:W-:Y:S01]  /*12d00*/  LEA.HI.X.SX32 R17, R17, R6, 0x1, P5 ;  /* 0x0000000611117211 */ /* 0x000fe200028f0eff */
[----:B0-----:R-:W-:Y:S02]  /*12d10*/  VIADD R13, R13, 0xffffff88 ;  /* 0xffffff880d0d7836 */ /* 0x001fe40000000000 */
[----:B------:R-:W-:Y:S01]  /*12d20*/  STL [R1+0x70c], R75 ;  /* 0x00070c4b01007387 */ /* 0x000fe20000100800 */
[----:B------:R-:W-:-:S03]  /*12d30*/  IADD3 R15, P5, PT, R10, R7, RZ ;  /* 0x000000070a0f7210 */ /* 0x000fc60007fbe0ff */
[----:B------:R-:W-:Y:S04]  /*12d40*/  STL [R1+0x6c8], R74 ;  /* 0x0006c84a01007387 */ /* 0x000fe80000100800 */
[----:B------:R-:W-:Y:S04]  /*12d50*/  STL [R1+0x74c], R77 ;  /* 0x00074c4d01007387 */ /* 0x000fe80000100800 */
[----:B------:R-:W-:Y:S01]  /*12d60*/  STL [R1+0x708], R92 ;  /* 0x0007085c01007387 */ /* 0x000fe20000100800 */
[----:B------:R-:W-:-:S03]  /*12d70*/  ISETP.GE.U32.AND P6, PT, R13, 0x7fffff09, PT ;  /* 0x7fffff090d00780c */ /* 0x000fc60003fc6070 */
[----:B------:R-:W-:Y:S01]  /*12d80*/  STL [R1+0x78c], R79 ;  /* 0x00078c4f01007387 */ /* 0x000fe20000100800 */
[----:B------:R-:W-:-:S03]  /*12d90*/  LEA.HI.X.SX32 R13, R10, R6, 0x1, P5 ;  /* 0x000000060a0d7211 */ /* 0x000fc600028f0eff */
[----:B------:R-:W-:Y:S01]  /*12da0*/  STL [R1+0x748], R76 ;  /* 0x0007484c01007387 */ /* 0x000fe20000100800 */
[----:B------:R-:W-:-:S03]  /*12db0*/  ISETP.GE.U32.AND P5, PT, R11, 0x7fffff01, PT ;  /* 0x7fffff010b00780c */ /* 0x000fc60003fa6070 */
[----:B------:R-:W-:Y:S04]  /*12dc0*/  STL [R1+0x7cc], R19 ;  /* 0x0007cc1301007387 */ /* 0x000fe80000100800 */
[----:B------:R-:W-:Y:S04]  /*12dd0*/  STL [R1+0x788], R17 ;  /* 0x0007881101007387 */ /* 0x000fe80000100800 */
[----:B------:R-:W-:Y:S04]  /*12de0*/  STL [R1+0x80c], R15 ;  /* 0x00080c0f01007387 */ /* 0x000fe80000100800 */
[----:B------:R-:W-:Y:S04]  /*12df0*/  STL [R1+0x7c8], R23 ;  /* 0x0007c81701007387 */ /* 0x000fe80000100800 */
[----:B------:R-:W2:Y:S04]  /*12e00*/  LDL R10, [R1+0x264] ;  /* 0x00026400010a7983 */ /* 0x000ea80000100800 */
[----:B------:R-:W2:Y:S01]  /*12e10*/  LDL R11, [R1+0x260] ;  /* 0x00026000010b7983 */ /* 0x000ea20000100800 */
[----:B------:R-:W-:-:S06]  /*12e20*/  PRMT R71, RZ, 0x7610, R71 ;  /* 0x00007610ff477816 */ /* 0x000fcc0000000047 */
[----:B--2---:R-:W2:Y:S04]  /*12e30*/  @P0 LDG.E.U8 R71, desc[UR18][R10.64] ;  /* 0x000000120a470981 */ /* 0x004ea8000c1e1100 */
[----:B------:R-:W-:Y:S04]  /*12e40*/  STL [R1+0x808], R13 ;  /* 0x0008080d01007387 */ /* 0x000fe80000100800 */
[----:B--2---:R0:W-:Y:S04]  /*12e50*/  STL [R1+0x328], R71 ;  /* 0x0003284701007387 */ /* 0x0041e80000100800 */
[----:B0-----:R-:W2:Y:S04]  /*12e60*/  LDL.LU R71, [R1+0x1630] ;  /* 0x0016300001477983 */ /* 0x001ea80000300800 */
[----:B------:R-:W2:Y:S04]  /*12e70*/  LDL R10, [R1+0x2a0] ;  /* 0x0002a000010a7983 */ /* 0x000ea80000100800 */
[----:B------:R-:W2:Y:S01]  /*12e80*/  LDL R11, [R1+0x2a4] ;  /* 0x0002a400010b7983 */ /* 0x000ea20000100800 */
[----:B------:R-:W-:-:S02]  /*12e90*/  PRMT R73, RZ, 0x7610, R73 ;  /* 0x00007610ff497816 */ /* 0x000fc40000000049 */
[----:B--2---:R-:W-:-:S04]  /*12ea0*/  @P0 LOP3.LUT R11, R11, R10, RZ, 0x3c, !PT ;  /* 0x0000000a0b0b0212 */ /* 0x004fc800078e3cff */
[----:B------:R-:W-:-:S04]  /*12eb0*/  @P0 LOP3.LUT R10, R11, R10, RZ, 0x3c, !PT ;  /* 0x0000000a0b0a0212 */ /* 0x000fc800078e3cff */
[----:B------:R-:W-:-:S05]  /*12ec0*/  @P0 LOP3.LUT R11, R11, R10, RZ, 0x3c, !PT ;  /* 0x0000000a0b0b0212 */ /* 0x000fca00078e3cff */
[----:B------:R-:W2:Y:S04]  /*12ed0*/  @P0 LDG.E.U8 R73, desc[UR18][R10.64] ;  /* 0x000000120a490981 */ /* 0x000ea8000c1e1100 */
        /* <DEDUP_REMOVED lines=89> */
[----:B------:R-:W2:Y:S01]  /*13470*/  @P0 LDG.E.U8 R73, desc[UR18][R10.64] ;  /* 0x000000120a490981 */ /* 0x000ea2000c1e1100 */
[----:B------:R-:W-:-:S03]  /*13480*/  PRMT R71, RZ, 0x7610, R71 ;  /* 0x00007610ff477816 */ /* 0x000fc60000000047 */
[----:B--2---:R0:W-:Y:S04]  /*13490*/  STL [R1+0x280], R73 ;  /* 0x0002804901007387 */ /* 0x0041e80000100800 */
[----:B0-----:R-:W2:Y:S04]  /*134a0*/  LDL.LU R73, [R1+0x1604] ;  /* 0x0016040001497983 */ /* 0x001ea80000300800 */
[----:B------:R-:W2:Y:S01]  /*134b0*/  LDL R11, [R1+0x580] ;  /* 0x00058000010b7983 */ /* 0x000ea20000100800 */
[----:B------:R-:W-:-:S03]  /*134c0*/  @P0 IMAD.MOV.U32 R10, RZ, RZ, R69 ;  /* 0x000000ffff0a0224 */ /* 0x000fc600078e0045 */
[----:B------:R-:W3:Y:S04]  /*134d0*/  LDL.LU R69, [R1+0x1600] ;  /* 0x0016000001457983 */ /* 0x000ee80000300800 */
[----:B--2---:R-:W2:Y:S01]  /*134e0*/  @P0 LDG.E.U8 R71, desc[UR18][R10.64] ;  /* 0x000000120a470981 */ /* 0x004ea2000c1e1100 */
[----:B------:R-:W-:-:S03]  /*134f0*/  PRMT R73, RZ, 0x7610, R73 ;  /* 0x00007610ff497816 */ /* 0x000fc60000000049 */
[----:B--2---:R0:W-:Y:S04]  /*13500*/  STL [R1+0x278], R71 ;  /* 0x0002784701007387 */ /* 0x0041e80000100800 */
[----:B0-----:R-:W2:Y:S04]  /*13510*/  LDL.LU R71, [R1+0x15fc] ;  /* 0x0015fc0001477983 */ /* 0x001ea80000300800 */
[----:B------:R-:W2:Y:S01]  /*13520*/  LDL R11, [R1+0x5c0] ;  /* 0x0005c000010b7983 */ /* 0x000ea20000100800 */
[----:B------:R-:W-:-:S03]  /*13530*/  @P0 IMAD.MOV.U32 R10, RZ, RZ, R67 ;  /* 0x000000ffff0a0224 */ /* 0x000fc600078e0043 */
[----:B------:R-:W3:Y:S04]  /*13540*/  LDL.LU R67, [R1+0x15f8] ;  /* 0x0015f80001437983 */ /* 0x000ee80000300800 */
[----:B--2---:R0:W2:Y:S01]  /*13550*/  @P0 LDG.E.U8 R73, desc[UR18][R10.64] ;  /* 0x000000120a490981 */ /* 0x0040a2000c1e1100 */
[----:B------:R-:W-:Y:S01]  /*13560*/  PRMT R71, RZ, 0x7610, R71 ;  /* 0x00007610ff477816 */ /* 0x000fe20000000047 */
[----:B0-----:R-:W-:Y:S02]  /*13570*/  @P0 IMAD.MOV.U32 R10, RZ, RZ, R63 ;  /* 0x000000ffff0a0224 */ /* 0x001fe400078e003f */
[----:B------:R-:W-:-:S05]  /*13580*/  @P0 IMAD.MOV.U32 R11, RZ, RZ, R65 ;  /* 0x000000ffff0b0224 */ /* 0x000fca00078e0041 */
[----:B------:R-:W3:Y:S04]  /*13590*/  @P0 LDG.E.U8 R71, desc[UR18][R10.64] ;  /* 0x000000120a470981 */ /* 0x000ee8000c1e1100 */
[----:B--2---:R0:W-:Y:S04]  /*135a0*/  STL [R1+0x1484], R73 ;  /* 0x0014844901007387 */ /* 0x0041e80000100800 */
[----:B0-----:R-:W2:Y:S04]  /*135b0*/  LDL R73, [R1+0x6c0] ;  /* 0x0006c00001497983 */ /* 0x001ea80000100800 */
[----:B------:R-:W2:Y:S04]  /*135c0*/  LDL.LU R65, [R1+0x15f4] ;  /* 0x0015f40001417983 */ /* 0x000ea80000300800 */
[----:B------:R-:W2:Y:S04]  /*135d0*/  LDL.LU R63, [R1+0x15f0] ;  /* 0x0015f000013f7983 */ /* 0x000ea80000300800 */
[----:B------:R-:W2:Y:S04]  /*135e0*/  LDL R10, [R1+0x640] ;  /* 0x00064000010a7983 */ /* 0x000ea80000100800 */
[----:B------:R-:W2:Y:S04]  /*135f0*/  LDL R11, [R1+0x644] ;  /* 0x00064400010b7983 */ /* 0x000ea80000100800 */
[----:B---3--:R0:W-:Y:S04]  /*13600*/  STL [R1+0x1488], R71 ;  /* 0x0014884701007387 */ /* 0x0081e80000100800 */
[----:B0-----:R-:W3:Y:S01]  /*13610*/  LDL R71, [R1+0x680] ;  /* 0x0006800001477983 */ /* 0x001ee20000100800 */
[----:B------:R-:W-:-:S02]  /*13620*/  PRMT R69, RZ, 0x7610, R69 ;  /* 0x00007610ff457816 */ /* 0x000fc40000000045 */
[----:B------:R-:W-:Y:S02]  /*13630*/  PRMT R67, RZ, 0x7610, R67 ;  /* 0x00007610ff437816 */ /* 0x000fe40000000043 */
[----:B--2---:R-:W-:-:S04]  /*13640*/  @P0 LOP3.LUT R11, R11, R10, RZ, 0x3c, !PT ;  /* 0x0000000a0b0b0212 */ /* 0x004fc800078e3cff */
[----:B------:R-:W-:-:S04]  /*13650*/  @P0 LOP3.LUT R10, R11, R10, RZ, 0x3c, !PT ;  /* 0x0000000a0b0a0212 */ /* 0x000fc800078e3cff */
[----:B------:R-:W-:-:S05]  /*13660*/  @P0 LOP3.LUT R11, R11, R10, RZ, 0x3c, !PT ;  /* 0x0000000a0b0b0212 */ /* 0x000fca00078e3cff */
[----:B------:R0:W2:Y:S02]  /*13670*/  @P0 LDG.E.U8 R69, desc[UR18][R10.64] ;  /* 0x000000120a450981 */ /* 0x0000a4000c1e1100 */
[----:B0-----:R-:W-:Y:S02]  /*13680*/  @P0 IMAD.MOV.U32 R10, RZ, RZ, R61 ;  /* 0x000000ffff0a0224 */ /* 0x001fe400078e003d */
[----:B---3--:R-:W-:-:S05]  /*13690*/  @P0 IMAD.MOV.U32 R11, RZ, RZ, R71 ;  /* 0x000000ffff0b0224 */ /* 0x008fca00078e0047 */
[----:B------:R0:W3:Y:S01]  /*136a0*/  @P0 LDG.E.U8 R67, desc[UR18][R10.64] ;  /* 0x000000120a430981 */ /* 0x0000e2000c1e1100 */
[----:B------:R-:W-:Y:S01]  /*136b0*/  PRMT R65, RZ, 0x7610, R65 ;  /* 0x00007610ff417816 */ /* 0x000fe20000000041 */
[----:B0-----:R-:W-:Y:S02]  /*136c0*/  @P0 IMAD.MOV.U32 R10, RZ, RZ, R59 ;  /* 0x000000ffff0a0224 */ /* 0x001fe400078e003b */
[----:B------:R-:W-:-:S05]  /*136d0*/  @P0 IMAD.MOV.U32 R11, RZ, RZ, R73 ;  /* 0x000000ffff0b0224 */ /* 0x000fca00078e0049 */
[----:B------:R0:W4:Y:S04]  /*136e0*/  @P0 LDG.E.U8 R65, desc[UR18][R10.64] ;  /* 0x000000120a410981 */ /* 0x000128000c1e1100 */
[----:B--2---:R1:W-:Y:S04]  /*136f0*/  STL [R1+0x148c], R69 ;  /* 0x00148c4501007387 */ /* 0x0043e80000100800 */
[----:B------:R-:W2:Y:S04]  /*13700*/  LDL.LU R61, [R1+0x15ec] ;  /* 0x0015ec00013d7983 */ /* 0x000ea80000300800 */
[----:B-1----:R-:W2:Y:S04]  /*13710*/  LDL R69, [R1+0x880] ;  /* 0x0008800001457983 */ /* 0x002ea80000100800 */
[----:B---3--:R1:W-:Y:S04]  /*13720*/  STL [R1+0x1490], R67 ;  /* 0x0014904301007387 */ /* 0x0083e80000100800 */
[----:B-1----:R-:W3:Y:S04]  /*13730*/  LDL R67, [R1+0x844] ;  /* 0x0008440001437983 */ /* 0x002ee80000100800 */
[----:B------:R-:W2:Y:S04]  /*13740*/  LDL.LU R59, [R1+0x15e8] ;  /* 0x0015e800013b7983 */ /* 0x000ea80000300800 */
[----:B------:R-:W2:Y:S01]  /*13750*/  LDL R11, [R1+0x700] ;  /* 0x00070000010b7983 */ /* 0x000ea20000100800 */
[----:B------:R-:W-:Y:S01]  /*13760*/  PRMT R63, RZ, 0x7610, R63 ;  /* 0x00007610ff3f7816 */ /* 0x000fe2000000003f */
[----:B0-----:R-:W-:-:S02]  /*13770*/  @P0 IMAD.MOV.U32 R10, RZ, RZ, R57 ;  /* 0x000000ffff0a0224 */ /* 0x001fc400078e0039 */
[----:B------:R-:W3:Y:S04]  /*13780*/  LDL R71, [R1+0x8c0] ;  /* 0x0008c00001477983 */ /* 0x000ee80000100800 */
[----:B------:R-:W3:Y:S04]  /*13790*/  LDL R73, [R1+0x8c4] ;  /* 0x0008c40001497983 */ /* 0x000ee80000100800 */
[----:B----4-:R0:W-:Y:S04]  /*137a0*/  STL [R1+0x1494], R65 ;  /* 0x0014944101007387 */ /* 0x0101e80000100800 */
[----:B0-----:R-:W4:Y:S04]  /*137b0*/  LDL R65, [R1+0x840] ;  /* 0x0008400001417983 */ /* 0x001f280000100800 */
[----:B------:R-:W3:Y:S04]  /*137c0*/  LDL.LU R57, [R1+0x15e4] ;  /* 0x0015e40001397983 */ /* 0x000ee80000300800 */
[----:B--2---:R0:W2:Y:S04]  /*137d0*/  @P0 LDG.E.U8 R63, desc[UR18][R10.64] ;  /* 0x000000120a3f0981 */ /* 0x0040a8000c1e1100 */
[----:B------:R-:W3:Y:S01]  /*137e0*/  LDL R11, [R1+0x740] ;  /* 0x00074000010b7983 */ /* 0x000ee20000100800 */
[----:B------:R-:W-:Y:S01]  /*137f0*/  PRMT R61, RZ, 0x7610, R61 ;  /* 0x00007610ff3d7816 */ /* 0x000fe2000000003d */
[----:B0-----:R-:W-:-:S02]  /*13800*/  @P0 IMAD.MOV.U32 R10, RZ, RZ, R55 ;  /* 0x000000ffff0a0224 */ /* 0x001fc400078e0037 */
[----:B--2---:R0:W-:Y:S04]  /*13810*/  STL [R1+0x1498], R63 ;  /* 0x0014983f01007387 */ /* 0x0041e80000100800 */
[----:B---3--:R1:W2:Y:S04]  /*13820*/  @P0 LDG.E.U8 R61, desc[UR18][R10.64] ;  /* 0x000000120a3d0981 */ /* 0x0082a8000c1e1100 */
[----:B0-----:R-:W3:Y:S04]  /*13830*/  LDL R63, [R1+0x800] ;  /* 0x00080000013f7983 */ /* 0x001ee80000100800 */
[----:B------:R-:W3:Y:S04]  /*13840*/  LDL.LU R55, [R1+0x15e0] ;  /* 0x0015e00001377983 */ /* 0x000ee80000300800 */
[----:B------:R-:W3:Y:S01]  /*13850*/  LDL R11, [R1+0x780] ;  /* 0x00078000010b7983 */ /* 0x000ee20000100800 */
[----:B------:R-:W-:Y:S01]  /*13860*/  PRMT R59, RZ, 0x7610, R59 ;  /* 0x00007610ff3b7816 */ /* 0x000fe2000000003b */
[----:B-1----:R-:W-:-:S02]  /*13870*/  @P0 IMAD.MOV.U32 R10, RZ, RZ, R53 ;  /* 0x000000ffff0a0224 */ /* 0x002fc400078e0035 */
[----:B--2---:R0:W-:Y:S04]  /*13880*/  STL [R1+0x149c], R61 ;  /* 0x00149c3d01007387 */ /* 0x0041e80000100800 */
[----:B0-----:R-:W2:Y:S04]  /*13890*/  LDL R61, [R1+0x7c4] ;  /* 0x0007c400013d7983 */ /* 0x001ea80000100800 */
[----:B------:R-:W4:Y:S04]  /*138a0*/  LDL.LU R53, [R1+0x15dc] ;  /* 0x0015dc0001357983 */ /* 0x000f280000300800 */
[----:B---3--:R2:W3:Y:S04]  /*138b0*/  @P0 LDG.E.U8 R59, desc[UR18][R10.64] ;  /* 0x000000120a3b0981 */ /* 0x0084e8000c1e1100 */
[----:B------:R-:W3:Y:S01]  /*138c0*/  LDL R11, [R1+0x7c0] ;  /* 0x0007c000010b7983 */ /* 0x000ee20000100800 */
[----:B------:R-:W-:-:S02]  /*138d0*/  PRMT R57, RZ, 0x7610, R57 ;  /* 0x00007610ff397816 */ /* 0x000fc40000000039 */
[----:B------:R-:W-:Y:S02]  /*138e0*/  PRMT R55, RZ, 0x7610, R55 ;  /* 0x00007610ff377816 */ /* 0x000fe40000000037 */
[----:B------:R-:W-:Y:S01]  /*138f0*/  PRMT R54, RZ, 0x7610, R54 ;  /* 0x00007610ff367816 */ /* 0x000fe20000000036 */
[----:B--2---:R-:W-:-:S05]  /*13900*/  @P0 IMAD.MOV.U32 R10, RZ, RZ, R61 ;  /* 0x000000ffff0a0224 */ /* 0x004fca00078e003d */
[----:B---3--:R0:W2:Y:S02]  /*13910*/  @P0 LDG.E.U8 R57, desc[UR18][R10.64] ;  /* 0x000000120a390981 */ /* 0x0080a4000c1e1100 */
[----:B0-----:R-:W-:Y:S02]  /*13920*/  @P0 IMAD.MOV.U32 R10, RZ, RZ, R51 ;  /* 0x000000ffff0a0224 */ /* 0x001fe400078e0033 */
[----:B------:R-:W-:-:S05]  /*13930*/  @P0 IMAD.MOV.U32 R11, RZ, RZ, R63 ;  /* 0x000000ffff0b0224 */ /* 0x000fca00078e003f */
[----:B------:R0:W3:Y:S02]  /*13940*/  @P0 LDG.E.U8 R55, desc[UR18][R10.64] ;  /* 0x000000120a370981 */ /* 0x0000e4000c1e1100 */
[----:B0-----:R-:W-:Y:S02]  /*13950*/  @P0 IMAD.MOV.U32 R10, RZ, RZ, R67 ;  /* 0x000000ffff0a0224 */ /* 0x001fe400078e0043 */
[----:B----4-:R-:W-:-:S05]  /*13960*/  @P0 IMAD.MOV.U32 R11, RZ, RZ, R65 ;  /* 0x000000ffff0b0224 */ /* 0x010fca00078e0041 */
[----:B------:R0:W4:Y:S04]  /*13970*/  @P0 LDG.E.U8 R54, desc[UR18][R10.64] ;  /* 0x000000120a360981 */ /* 0x000128000c1e1100 */
[----:B------:R-:W-:Y:S01]  /*13980*/  STL [R1+0x14a0], R59 ;  /* 0x0014a03b01007387 */ /* 0x000fe20000100800 */
[----:B------:R-:W-:Y:S01]  /*13990*/  PRMT R53, RZ, 0x7610, R53 ;  /* 0x00007610ff357816 */ /* 0x000fe20000000035 */
[----:B0-----:R-:W-:Y:S02]  /*139a0*/  @P0 IMAD.MOV.U32 R10, RZ, RZ, R49 ;  /* 0x000000ffff0a0224 */ /* 0x001fe400078e0031 */
[----:B------:R-:W-:Y:S01]  /*139b0*/  @P0 IMAD.MOV.U32 R11, RZ, RZ, R69 ;  /* 0x000000ffff0b0224 */ /* 0x000fe200078e0045 */
[----:B------:R-:W-:-:S04]  /*139c0*/  PRMT R52, RZ, 0x7610, R52 ;  /* 0x00007610ff347816 */ /* 0x000fc80000000034 */
[----:B------:R0:W4:Y:S02]  /*139d0*/  @P0 LDG.E.U8 R53, desc[UR18][R10.64] ;  /* 0x000000120a350981 */ /* 0x000124000c1e1100 */
[----:B0-----:R-:W-:Y:S02]  /*139e0*/  @P0 IMAD.MOV.U32 R10, RZ, RZ, R73 ;  /* 0x000000ffff0a0224 */ /* 0x001fe400078e0049 */
[----:B------:R-:W-:-:S05]  /*139f0*/  @P0 IMAD.MOV.U32 R11, RZ, RZ, R71 ;  /* 0x000000ffff0b0224 */ /* 0x000fca00078e0047 */
[----:B------:R0:W4:Y:S04]  /*13a00*/  @P0 LDG.E.U8 R52, desc[UR18][R10.64] ;  /* 0x000000120a340981 */ /* 0x000128000c1e1100 */
[----:B--2---:R-:W-:Y:S04]  /*13a10*/  STL [R1+0x14a4], R57 ;  /* 0x0014a43901007387 */ /* 0x004fe80000100800 */
[----:B------:R-:W2:Y:S04]  /*13a20*/  LDL.LU R51, [R1+0x15d8] ;  /* 0x0015d80001337983 */ /* 0x000ea80000300800 */
[----:B---3--:R-:W-:Y:S04]  /*13a30*/  STL [R1+0x14a8], R55 ;  /* 0x0014a83701007387 */ /* 0x008fe80000100800 */
[----:B----4-:R-:W-:Y:S04]  /*13a40*/  STL [R1+0x14ac], R54 ;  /* 0x0014ac3601007387 */ /* 0x010fe80000100800 */
[----:B------:R-:W3:Y:S01]  /*13a50*/  LDL.LU R49, [R1+0x15d4] ;  /* 0x0015d40001317983 */ /* 0x000ee20000300800 */
[----:B0-----:R-:W-:-:S02]  /*13a60*/  @P0 IMAD.MOV.U32 R10, RZ, RZ, R47 ;  /* 0x000000ffff0a0224 */ /* 0x001fc400078e002f */
[----:B------:R-:W-:Y:S01]  /*13a70*/  @P0 IMAD.MOV.U32 R11, RZ, RZ, R29 ;  /* 0x000000ffff0b0224 */ /* 0x000fe200078e001d */
[----:B------:R-:W-:Y:S02]  /*13a80*/  PRMT R50, RZ, 0x7610, R50 ;  /* 0x00007610ff327816 */ /* 0x000fe40000000032 */
[----:B------:R-:W-:Y:S01]  /*13a90*/  PRMT R48, RZ, 0x7610, R48 ;  /* 0x00007610ff307816 */ /* 0x000fe20000000030 */
[----:B------:R-:W-:Y:S04]  /*13aa0*/  STL [R1+0x14b0], R53 ;  /* 0x0014b03501007387 */ /* 0x000fe80000100800 */
[----:B------:R-:W-:Y:S04]  /*13ab0*/  STL [R1+0x14b4], R52 ;  /* 0x0014b43401007387 */ /* 0x000fe80000100800 */
[----:B------:R-:W4:Y:S04]  /*13ac0*/  LDL.LU R29, [R1+0x15d0] ;  /* 0x0015d000011d7983 */ /* 0x000f280000300800 */
[----:B------:R-:W4:Y:S01]  /*13ad0*/  LDL.LU R47, [R1+0x15cc] ;  /* 0x0015cc00012f7983 */ /* 0x000f220000300800 */
[----:B--2---:R-:W-:-:S06]  /*13ae0*/  PRMT R51, RZ, 0x7610, R51 ;  /* 0x00007610ff337816 */ /* 0x004fcc0000000033 */
[----:B------:R0:W2:Y:S02]  /*13af0*/  @P0 LDG.E.U8 R51, desc[UR18][R10.64] ;  /* 0x000000120a330981 */ /* 0x0000a4000c1e1100 */
[----:B0-----:R-:W-:Y:S02]  /*13b00*/  @P0 IMAD.MOV.U32 R10, RZ, RZ, R31 ;  /* 0x000000ffff0a0224 */ /* 0x001fe400078e001f */
[----:B------:R-:W-:-:S05]  /*13b10*/  @P0 IMAD.MOV.U32 R11, RZ, RZ, R56 ;  /* 0x000000ffff0b0224 */ /* 0x000fca00078e0038 */
[----:B------:R0:W2:Y:S02]  /*13b20*/  @P0 LDG.E.U8 R50, desc[UR18][R10.64] ;  /* 0x000000120a320981 */ /* 0x0000a4000c1e1100 */
[----:B0-----:R-:W-:Y:S01]  /*13b30*/  @P0 IMAD.MOV.U32 R10, RZ, RZ, R58 ;  /* 0x000000ffff0a0224 */ /* 0x001fe200078e003a */
[----:B---3--:R-:W-:Y:S01]  /*13b40*/  PRMT R49, RZ, 0x7610, R49 ;  /* 0x00007610ff317816 */ /* 0x008fe20000000031 */
[----:B------:R-:W-:-:S05]  /*13b50*/  @P0 IMAD.MOV.U32 R11, RZ, RZ, R33 ;  /* 0x000000ffff0b0224 */ /* 0x000fca00078e0021 */
[----:B------:R0:W3:Y:S02]  /*13b60*/  @P0 LDG.E.U8 R49, desc[UR18][R10.64] ;  /* 0x000000120a310981 */ /* 0x0000e4000c1e1100 */
[----:B0-----:R-:W-:Y:S02]  /*13b70*/  @P0 IMAD.MOV.U32 R10, RZ, RZ, R5 ;  /* 0x000000ffff0a0224 */ /* 0x001fe400078e0005 */
[----:B------:R-:W-:-:S05]  /*13b80*/  @P0 IMAD.MOV.U32 R11, RZ, RZ, R35 ;  /* 0x000000ffff0b0224 */ /* 0x000fca00078e0023 */
[----:B------:R0:W3:Y:S01]  /*13b90*/  @P0 LDG.E.U8 R48, desc[UR18][R10.64] ;  /* 0x000000120a300981 */ /* 0x0000e2000c1e1100 */
[----:B------:R-:W-:Y:S01]  /*13ba0*/  PRMT R46, RZ, 0x7610, R46 ;  /* 0x00007610ff2e7816 */ /* 0x000fe2000000002e */
[----:B0-----:R-:W-:Y:S02]  /*13bb0*/  @P0 IMAD.MOV.U32 R10, RZ, RZ, R93 ;  /* 0x000000ffff0a0224 */ /* 0x001fe400078e005d */
[----:B------:R-:W-:Y:S01]  /*13bc0*/  @P0 IMAD.MOV.U32 R11, RZ, RZ, R37 ;  /* 0x000000ffff0b0224 */ /* 0x000fe200078e0025 */
[----:B----4-:R-:W-:-:S06]  /*13bd0*/  PRMT R47, RZ, 0x7610, R47 ;  /* 0x00007610ff2f7816 */ /* 0x010fcc000000002f */
[----:B------:R0:W4:Y:S02]  /*13be0*/  @P0 LDG.E.U8 R47, desc[UR18][R10.64] ;  /* 0x000000120a2f0981 */ /* 0x000124000c1e1100 */
[----:B0-----:R-:W-:Y:S02]  /*13bf0*/  @P0 IMAD.MOV.U32 R10, RZ, RZ, R83 ;  /* 0x000000ffff0a0224 */ /* 0x001fe400078e0053 */
[----:B------:R-:W-:-:S05]  /*13c00*/  @P0 IMAD.MOV.U32 R11, RZ, RZ, R60 ;  /* 0x000000ffff0b0224 */ /* 0x000fca00078e003c */
[----:B------:R0:W4:Y:S04]  /*13c10*/  @P0 LDG.E.U8 R46, desc[UR18][R10.64] ;  /* 0x000000120a2e0981 */ /* 0x000128000c1e1100 */
[----:B--2---:R-:W-:Y:S04]  /*13c20*/  STL [R1+0x14b8], R51 ;  /* 0x0014b83301007387 */ /* 0x004fe80000100800 */
[----:B------:R-:W2:Y:S04]  /*13c30*/  LDL.LU R56, [R1+0x15c8] ;  /* 0x0015c80001387983 */ /* 0x000ea80000300800 */
[----:B------:R-:W2:Y:S04]  /*13c40*/  LDL.LU R31, [R1+0x15c4] ;  /* 0x0015c400011f7983 */ /* 0x000ea80000300800 */
[----:B------:R-:W-:Y:S04]  /*13c50*/  STL [R1+0x14bc], R50 ;  /* 0x0014bc3201007387 */ /* 0x000fe80000100800 */
[----:B------:R-:W2:Y:S04]  /*13c60*/  LDL.LU R33, [R1+0x15c0] ;  /* 0x0015c00001217983 */ /* 0x000ea80000300800 */
[----:B------:R-:W2:Y:S04]  /*13c70*/  LDL.LU R58, [R1+0x15bc] ;  /* 0x0015bc00013a7983 */ /* 0x000ea80000300800 */
[----:B---3--:R-:W-:Y:S04]  /*13c80*/  STL [R1+0x14c0], R49 ;  /* 0x0014c03101007387 */ /* 0x008fe80000100800 */
[----:B------:R-:W3:Y:S04]  /*13c90*/  LDL.LU R35, [R1+0x15b8] ;  /* 0x0015b80001237983 */ /* 0x000ee80000300800 */
[----:B------:R-:W2:Y:S04]  /*13ca0*/  LDL.LU R5, [R1+0x15b4] ;  /* 0x0015b40001057983 */ /* 0x000ea80000300800 */
[----:B------:R1:W-:Y:S04]  /*13cb0*/  STL [R1+0x14c4], R48 ;  /* 0x0014c43001007387 */ /* 0x0003e80000100800 */
[----:B------:R-:W3:Y:S04]  /*13cc0*/  LDL.LU R37, [R1+0x15b0] ;  /* 0x0015b00001257983 */ /* 0x000ee80000300800 */
[----:B------:R-:W3:Y:S01]  /*13cd0*/  LDL.LU R93, [R1+0x15ac] ;  /* 0x0015ac00015d7983 */ /* 0x000ee20000300800 */
[----:B0-----:R-:W-:Y:S01]  /*13ce0*/  @P0 IMAD.MOV.U32 R10, RZ, RZ, R82 ;  /* 0x000000ffff0a0224 */ /* 0x001fe200078e0052 */
[----:B-1----:R-:W-:Y:S01]  /*13cf0*/  PRMT R48, RZ, 0x7610, R48 ;  /* 0x00007610ff307816 */ /* 0x002fe20000000030 */
[----:B------:R-:W-:-:S05]  /*13d00*/  @P0 IMAD.MOV.U32 R11, RZ, RZ, R39 ;  /* 0x000000ffff0b0224 */ /* 0x000fca00078e0027 */
[----:B------:R0:W3:Y:S02]  /*13d10*/  @P0 LDG.E.U8 R48, desc[UR18][R10.64] ;  /* 0x000000120a300981 */ /* 0x0000e4000c1e1100 */
[----:B0-----:R-:W-:Y:S02]  /*13d20*/  @P0 IMAD.MOV.U32 R10, RZ, RZ, R91 ;  /* 0x000000ffff0a0224 */ /* 0x001fe400078e005b */
[----:B------:R-:W-:Y:S01]  /*13d30*/  @P0 IMAD.MOV.U32 R11, RZ, RZ, R41 ;  /* 0x000000ffff0b0224 */ /* 0x000fe200078e0029 */
[----:B----4-:R-:W-:Y:S04]  /*13d40*/  STL [R1+0x14c8], R47 ;  /* 0x0014c82f01007387 */ /* 0x010fe80000100800 */
[----:B------:R-:W4:Y:S04]  /*13d50*/  LDL.LU R60, [R1+0x15a8] ;  /* 0x0015a800013c7983 */ /* 0x000f280000300800 */
[----:B------:R-:W4:Y:S04]  /*13d60*/  LDL.LU R83, [R1+0x15a4] ;  /* 0x0015a40001537983 */ /* 0x000f280000300800 */
[----:B------:R-:W-:Y:S04]  /*13d70*/  STL [R1+0x14cc], R46 ;  /* 0x0014cc2e01007387 */ /* 0x000fe80000100800 */
[----:B------:R-:W4:Y:S04]  /*13d80*/  LDL.LU R39, [R1+0x15a0] ;  /* 0x0015a00001277983 */ /* 0x000f280000300800 */
[----:B------:R-:W4:Y:S04]  /*13d90*/  LDL.LU R82, [R1+0x159c] ;  /* 0x00159c0001527983 */ /* 0x000f280000300800 */
[----:B------:R-:W4:Y:S04]  /*13da0*/  LDL.LU R41, [R1+0x1598] ;  /* 0x0015980001297983 */ /* 0x000f280000300800 */
[----:B------:R-:W4:Y:S01]  /*13db0*/  LDL.LU R91, [R1+0x1594] ;  /* 0x00159400015b7983 */ /* 0x000f220000300800 */
[----:B--2---:R-:W-:-:S06]  /*13dc0*/  PRMT R5, RZ, 0x7610, R5 ;  /* 0x00007610ff057816 */ /* 0x004fcc0000000005 */
[----:B------:R0:W2:Y:S02]  /*13dd0*/  @P0 LDG.E.U8 R5, desc[UR18][R10.64] ;  /* 0x000000120a050981 */ /* 0x0000a4000c1e1100 */
[----:B0-----:R-:W-:Y:S01]  /*13de0*/  @P0 IMAD.MOV.U32 R10, RZ, RZ, R84 ;  /* 0x000000ffff0a0224 */ /* 0x001fe200078e0054 */
[----:B---3--:R-:W-:Y:S01]  /*13df0*/  PRMT R93, RZ, 0x7610, R93 ;  /* 0x00007610ff5d7816 */ /* 0x008fe2000000005d */
[----:B------:R-:W-:-:S05]  /*13e00*/  @P0 IMAD.MOV.U32 R11, RZ, RZ, R62 ;  /* 0x000000ffff0b0224 */ /* 0x000fca00078e003e */
[----:B------:R0:W3:Y:S02]  /*13e10*/  @P0 LDG.E.U8 R93, desc[UR18][R10.64] ;  /* 0x000000120a5d0981 */ /* 0x0000e4000c1e1100 */
[----:B0-----:R-:W-:Y:S02]  /*13e20*/  @P0 IMAD.MOV.U32 R10, RZ, RZ, R85 ;  /* 0x000000ffff0a0224 */ /* 0x001fe400078e0055 */
[----:B------:R-:W-:Y:S01]  /*13e30*/  @P0 IMAD.MOV.U32 R11, RZ, RZ, R43 ;  /* 0x000000ffff0b0224 */ /* 0x000fe200078e002b */
[----:B----4-:R-:W-:-:S06]  /*13e40*/  PRMT R83, RZ, 0x7610, R83 ;  /* 0x00007610ff537816 */ /* 0x010fcc0000000053 */
[----:B------:R0:W4:Y:S01]  /*13e50*/  @P0 LDG.E.U8 R83, desc[UR18][R10.64] ;  /* 0x000000120a530981 */ /* 0x000122000c1e1100 */
[----:B------:R-:W-:Y:S01]  /*13e60*/  PRMT R82, RZ, 0x7610, R82 ;  /* 0x00007610ff527816 */ /* 0x000fe20000000052 */
[----:B0-----:R-:W-:Y:S02]  /*13e70*/  @P0 IMAD.MOV.U32 R10, RZ, RZ, R86 ;  /* 0x000000ffff0a0224 */ /* 0x001fe400078e0056 */
[----:B------:R-:W-:-:S05]  /*13e80*/  @P0 IMAD.MOV.U32 R11, RZ, RZ, R45 ;  /* 0x000000ffff0b0224 */ /* 0x000fca00078e002d */
[----:B------:R0:W4:Y:S04]  /*13e90*/  @P0 LDG.E.U8 R82, desc[UR18][R10.64] ;  /* 0x000000120a520981 */ /* 0x000128000c1e1100 */
[----:B--2---:R1:W-:Y:S04]  /*13ea0*/  STL [R1+0x1480], R5 ;  /* 0x0014800501007387 */ /* 0x0043e80000100800 */
[----:B------:R-:W2:Y:S04]  /*13eb0*/  LDL.LU R62, [R1+0x1590] ;  /* 0x00159000013e7983 */ /* 0x000ea80000300800 */
[----:B------:R-:W2:Y:S04]  /*13ec0*/  LDL.LU R84, [R1+0x158c] ;  /* 0x00158c0001547983 */ /* 0x000ea80000300800 */
[----:B---3--:R-:W-:Y:S04]  /*13ed0*/  STL [R1+0x14d0], R93 ;  /* 0x0014d05d01007387 */ /* 0x008fe80000100800 */
[----:B------:R-:W3:Y:S04]  /*13ee0*/  LDL.LU R43, [R1+0x1588] ;  /* 0x00158800012b7983 */ /* 0x000ee80000300800 */
[----:B------:R-:W3:Y:S01]  /*13ef0*/  LDL.LU R85, [R1+0x1584] ;  /* 0x0015840001557983 */ /* 0x000ee20000300800 */
[----:B------:R-:W-:Y:S01]  /*13f00*/  PRMT R91, RZ, 0x7610, R91 ;  /* 0x00007610ff5b7816 */ /* 0x000fe2000000005b */
[----:B0-----:R-:W-:-:S02]  /*13f10*/  @P0 IMAD.MOV.U32 R10, RZ, RZ, R87 ;  /* 0x000000ffff0a0224 */ /* 0x001fc400078e0057 */
        /* <DEDUP_REMOVED lines=9> */
[----:B------:R-:W4:Y:S01]  /*13fb0*/  LDL.LU R87, [R1+0x1574] ;  /* 0x0015740001577983 */ /* 0x000f220000300800 */
[----:B--2---:R-:W-:-:S06]  /*13fc0*/  PRMT R84, RZ, 0x7610, R84 ;  /* 0x00007610ff547816 */ /* 0x004fcc0000000054 */
[----:B------:R0:W2:Y:S02]  /*13fd0*/  @P0 LDG.E.U8 R84, desc[UR18][R10.64] ;  /* 0x000000120a540981 */ /* 0x0000a4000c1e1100 */
[----:B0-----:R-:W-:Y:S01]  /*13fe0*/  @P0 IMAD.MOV.U32 R10, RZ, RZ, R89 ;  /* 0x000000ffff0a0224 */ /* 0x001fe200078e0059 */
[----:B---3--:R-:W-:Y:S01]  /*13ff0*/  PRMT R85, RZ, 0x7610, R85 ;  /* 0x00007610ff557816 */ /* 0x008fe20000000055 */
[----:B------:R-:W-:-:S05]  /*14000*/  @P0 IMAD.MOV.U32 R11, RZ, RZ, R68 ;  /* 0x000000ffff0b0224 */ /* 0x000fca00078e0044 */
[----:B------:R0:W3:Y:S04]  /*14010*/  @P0 LDG.E.U8 R85, desc[UR18][R10.64] ;  /* 0x000000120a550981 */ /* 0x0000e8000c1e1100 */
[----:B------:R-:W-:Y:S04]  /*14020*/  STL [R1+0x14dc], R91 ;  /* 0x0014dc5b01007387 */ /* 0x000fe80000100800 */
[----:B------:R-:W-:Y:S04]  /*14030*/  STL [R1+0x324], R48 ;  /* 0x0003243001007387 */ /* 0x000fe80000100800 */
[----:B------:R-:W3:Y:S04]  /*14040*/  LDL.LU R66, [R1+0x1570] ;  /* 0x0015700001427983 */ /* 0x000ee80000300800 */
[----:B------:R-:W3:Y:S01]  /*14050*/  LDL.LU R88, [R1+0x156c] ;  /* 0x00156c0001587983 */ /* 0x000ee20000300800 */
[----:B0-----:R-:W-:-:S02]  /*14060*/  @P0 IMAD.MOV.U32 R10, RZ, RZ, R90 ;  /* 0x000000ffff0a0224 */ /* 0x001fc400078e005a */
[----:B------:R-:W-:Y:S01]  /*14070*/  @P0 IMAD.MOV.U32 R11, RZ, RZ, R81 ;  /* 0x000000ffff0b0224 */ /* 0x000fe200078e0051 */
[----:B----4-:R-:W-:-:S06]  /*14080*/  PRMT R86, RZ, 0x7610, R86 ;  /* 0x00007610ff567816 */ /* 0x010fcc0000000056 */
[----:B------:R0:W4:Y:S01]  /*14090*/  @P0 LDG.E.U8 R86, desc[UR18][R10.64] ;  /* 0x000000120a560981 */ /* 0x000122000c1e1100 */
[----:B------:R-:W-:Y:S01]  /*140a0*/  PRMT R87, RZ, 0x7610, R87 ;  /* 0x00007610ff577816 */ /* 0x000fe20000000057 */
[----:B0-----:R-:W-:Y:S02]  /*140b0*/  @P0 IMAD.MOV.U32 R10, RZ, RZ, R9 ;  /* 0x000000ffff0a0224 */ /* 0x001fe400078e0009 */
[----:B------:R-:W-:-:S05]  /*140c0*/  @P0 IMAD.MOV.U32 R11, RZ, RZ, R3 ;  /* 0x000000ffff0b0224 */ /* 0x000fca00078e0003 */
[----:B------:R0:W4:Y:S04]  /*140d0*/  @P0 LDG.E.U8 R87, desc[UR18][R10.64] ;  /* 0x000000120a570981 */ /* 0x000128000c1e1100 */
[----:B--2---:R-:W-:Y:S04]  /*140e0*/  STL [R1+0x14e0], R84 ;  /* 0x0014e05401007387 */ /* 0x004fe80000100800 */
[----:B------:R-:W2:Y:S04]  /*140f0*/  LDL.LU R68, [R1+0x1568] ;  /* 0x0015680001447983 */ /* 0x000ea80000300800 */
[----:B------:R-:W2:Y:S04]  /*14100*/  LDL.LU R89, [R1+0x1564] ;  /* 0x0015640001597983 */ /* 0x000ea80000300800 */
[----:B---3--:R-:W-:Y:S04]  /*14110*/  STL [R1+0x14e4], R85 ;  /* 0x0014e45501007387 */ /* 0x008fe80000100800 */
[----:B------:R-:W3:Y:S04]  /*14120*/  LDL.LU R81, [R1+0x1560] ;  /* 0x0015600001517983 */ /* 0x000ee80000300800 */
[----:B------:R-:W3:Y:S01]  /*14130*/  LDL.LU R90, [R1+0x155c] ;  /* 0x00155c00015a7983 */ /* 0x000ee20000300800 */
[----:B0-----:R-:W-:-:S02]  /*14140*/  @P0 IMAD.MOV.U32 R10, RZ, RZ, R2 ;  /* 0x000000ffff0a0224 */ /* 0x001fc400078e0002 */
[----:B------:R-:W-:Y:S01]  /*14150*/  @P0 IMAD.MOV.U32 R11, RZ, RZ, R78 ;  /* 0x000000ffff0b0224 */ /* 0x000fe200078e004e */
[----:B------:R-:W-:-:S06]  /*14160*/  PRMT R88, RZ, 0x7610, R88 ;  /* 0x00007610ff587816 */ /* 0x000fcc0000000058 */
[----:B------:R0:W3:Y:S02]  /*14170*/  @P0 LDG.E.U8 R88, desc[UR18][R10.64] ;  /* 0x000000120a580981 */ /* 0x0000e4000c1e1100 */
[----:B0-----:R-:W-:Y:S02]  /*14180*/  @P0 IMAD.MOV.U32 R10, RZ, RZ, R21 ;  /* 0x000000ffff0a0224 */ /* 0x001fe400078e0015 */
[----:B------:R-:W-:Y:S01]  /*14190*/  @P0 IMAD.MOV.U32 R11, RZ, RZ, R80 ;  /* 0x000000ffff0b0224 */ /* 0x000fe200078e0050 */
[----:B----4-:R-:W-:Y:S01]  /*141a0*/  STL [R1+0x14e8], R86 ;  /* 0x0014e85601007387 */ /* 0x010fe20000100800 */
[----:B------:R-:W-:-:S03]  /*141b0*/  PRMT R72, RZ, 0x7610, R72 ;  /* 0x00007610ff487816 */ /* 0x000fc60000000048 */
[----:B------:R-:W4:Y:S04]  /*141c0*/  LDL.LU R3, [R1+0x1558] ;  /* 0x0015580001037983 */ /* 0x000f280000300800 */
[----:B------:R-:W4:Y:S01]  /*141d0*/  LDL.LU R9, [R1+0x1554] ;  /* 0x0015540001097983 */ /* 0x000f220000300800 */
[----:B------:R-:W-:-:S03]  /*141e0*/  PRMT R70, RZ, 0x7610, R70 ;  /* 0x00007610ff467816 */ /* 0x000fc60000000046 */
        /* <DEDUP_REMOVED lines=9> */
[----:B------:R-:W-:Y:S02]  /*14280*/  @P0 IMAD.MOV.U32 R11, RZ, RZ, R4 ;  /* 0x000000ffff0b0224 */ /* 0x000fe400078e0004 */
[----:B------:R-:W3:Y:S04]  /*14290*/  LDL.LU R4, [R1+0x1540] ;  /* 0x0015400001047983 */ /* 0x000ee80000300800 */
[----:B------:R0:W2:Y:S04]  /*142a0*/  @P0 LDG.E.U8 R90, desc[UR18][R10.64] ;  /* 0x000000120a5a0981 */ /* 0x0000a8000c1e1100 */
[----:B------:R-:W2:Y:S01]  /*142b0*/  LDL.LU R12, [R1+0x153c] ;  /* 0x00153c00010c7983 */ /* 0x000ea20000300800 */
[----:B0-----:R-:W-:-:S02]  /*142c0*/  @P0 IMAD.MOV.U32 R10, RZ, RZ, R16 ;  /* 0x000000ffff0a0224 */ /* 0x001fc400078e0010 */
[----:B------:R-:W-:Y:S02]  /*142d0*/  @P0 IMAD.MOV.U32 R11, RZ, RZ, R14 ;  /* 0x000000ffff0b0224 */ /* 0x000fe400078e000e */
[----:B------:R-:W2:Y:S04]  /*142e0*/  LDL.LU R14, [R1+0x1538] ;  /* 0x00153800010e7983 */ /* 0x000ea80000300800 */
[----:B------:R0:W2:Y:S04]  /*142f0*/  @P0 LDG.E.U8 R72, desc[UR18][R10.64] ;  /* 0x000000120a480981 */ /* 0x0000a8000c1e1100 */
[----:B------:R-:W2:Y:S01]  /*14300*/  LDL.LU R16, [R1+0x1534] ;  /* 0x0015340001107983 */ /* 0x000ea20000300800 */
[----:B0-----:R-:W-:-:S02]  /*14310*/  @P0 IMAD.MOV.U32 R10, RZ, RZ, R22 ;  /* 0x000000ffff0a0224 */ /* 0x001fc400078e0016 */
[----:B------:R-:W-:Y:S02]  /*14320*/  @P0 IMAD.MOV.U32 R11, RZ, RZ, R18 ;  /* 0x000000ffff0b0224 */ /* 0x000fe400078e0012 */
[----:B------:R-:W2:Y:S04]  /*14330*/  LDL.LU R18, [R1+0x1530] ;  /* 0x0015300001127983 */ /* 0x000ea80000300800 */
[----:B------:R0:W3:Y:S04]  /*14340*/  @P0 LDG.E.U8 R70, desc[UR18][R10.64] ;  /* 0x000000120a460981 */ /* 0x0000e8000c1e1100 */
[----:B------:R-:W3:Y:S01]  /*14350*/  LDL.LU R22, [R1+0x152c] ;  /* 0x00152c0001167983 */ /* 0x000ee20000300800 */
[----:B0-----:R-:W-:-:S02]  /*14360*/  @P0 IMAD.MOV.U32 R11, RZ, RZ, R24 ;  /* 0x000000ffff0b0224 */ /* 0x001fc400078e0018 */
[----:B------:R-:W-:Y:S01]  /*14370*/  @P0 IMAD.MOV.U32 R10, RZ, RZ, R26 ;  /* 0x000000ffff0a0224 */ /* 0x000fe200078e001a */
[----:B------:R-:W3:Y:S04]  /*14380*/  LDL.LU R24, [R1+0x1528] ;  /* 0x0015280001187983 */ /* 0x000ee80000300800 */
[----:B------:R-:W3:Y:S01]  /*14390*/  LDL.LU R26, [R1+0x1524] ;  /* 0x00152400011a7983 */ /* 0x000ee20000300800 */
[----:B------:R-:W-:Y:S02]  /*143a0*/  PRMT R68, RZ, 0x7610, R68 ;  /* 0x00007610ff447816 */ /* 0x000fe40000000044 */
[----:B------:R-:W-:-:S04]  /*143b0*/  PRMT R66, RZ, 0x7610, R66 ;  /* 0x00007610ff427816 */ /* 0x000fc80000000042 */
[----:B------:R0:W3:Y:S01]  /*143c0*/  @P0 LDG.E.U8 R68, desc[UR18][R10.64] ;  /* 0x000000120a440981 */ /* 0x0000e2000c1e1100 */
[----:B------:R-:W-:Y:S01]  /*143d0*/  PRMT R64, RZ, 0x7610, R64 ;  /* 0x00007610ff407816 */ /* 0x000fe20000000040 */
[----:B0-----:R-:W-:Y:S02]  /*143e0*/  @P0 IMAD.MOV.U32 R10, RZ, RZ, R8 ;  /* 0x000000ffff0a0224 */ /* 0x001fe400078e0008 */
[----:B------:R-:W-:Y:S01]  /*143f0*/  @P0 IMAD.MOV.U32 R11, RZ, RZ, R20 ;  /* 0x000000ffff0b0224 */ /* 0x000fe200078e0014 */
[----:B------:R-:W-:Y:S01]  /*14400*/  PRMT R62, RZ, 0x7610, R62 ;  /* 0x00007610ff3e7816 */ /* 0x000fe2000000003e */
[----:B------:R-:W3:Y:S04]  /*14410*/  LDL.LU R20, [R1+0x1520] ;  /* 0x0015200001147983 */ /* 0x000ee80000300800 */
[----:B------:R0:W3:Y:S01]  /*14420*/  @P0 LDG.E.U8 R66, desc[UR18][R10.64] ;  /* 0x000000120a420981 */ /* 0x0000e2000c1e1100 */
[----:B------:R-:W-:-:S02]  /*14430*/  PRMT R60, RZ, 0x7610, R60 ;  /* 0x00007610ff3c7816 */ /* 0x000fc4000000003c */
[----:B------:R-:W-:Y:S01]  /*14440*/  PRMT R58, RZ, 0x7610, R58 ;  /* 0x00007610ff3a7816 */ /* 0x000fe2000000003a */
[----:B------:R-:W3:Y:S01]  /*14450*/  LDL.LU R8, [R1+0x151c] ;  /* 0x00151c0001087983 */ /* 0x000ee20000300800 */
        /* <DEDUP_REMOVED lines=9> */
[----:B------:R-:W-:Y:S02]  /*144f0*/  @P0 IMAD.MOV.U32 R11, RZ, RZ, R92 ;  /* 0x000000ffff0b0224 */ /* 0x000fe400078e005c */
[----:B------:R-:W3:Y:S04]  /*14500*/  LDL.LU R92, [R1+0x1510] ;  /* 0x00151000015c7983 */ /* 0x000ee80000300800 */
[----:B------:R0:W3:Y:S04]  /*14510*/  @P0 LDG.E.U8 R62, desc[UR18][R10.64] ;  /* 0x000000120a3e0981 */ /* 0x0000e8000c1e1100 */
[----:B------:R-:W3:Y:S01]  /*14520*/  LDL.LU R75, [R1+0x150c] ;  /* 0x00150c00014b7983 */ /* 0x000ee20000300800 */
[----:B0-----:R-:W-:-:S02]  /*14530*/  @P0 IMAD.MOV.U32 R10, RZ, RZ, R77 ;  /* 0x000000ffff0a0224 */ /* 0x001fc400078e004d */
[----:B------:R-:W-:Y:S02]  /*14540*/  @P0 IMAD.MOV.U32 R11, RZ, RZ, R76 ;  /* 0x000000ffff0b0224 */ /* 0x000fe400078e004c */
[----:B------:R-:W3:Y:S04]  /*14550*/  LDL.LU R76, [R1+0x1508] ;  /* 0x00150800014c7983 */ /* 0x000ee80000300800 */
[----:B------:R0:W3:Y:S04]  /*14560*/  @P0 LDG.E.U8 R60, desc[UR18][R10.64] ;  /* 0x000000120a3c0981 */ /* 0x0000e8000c1e1100 */
[----:B------:R-:W3:Y:S01]  /*14570*/  LDL.LU R77, [R1+0x1504] ;  /* 0x00150400014d7983 */ /* 0x000ee20000300800 */
[----:B0-----:R-:W-:-:S02]  /*14580*/  @P0 IMAD.MOV.U32 R10, RZ, RZ, R79 ;  /* 0x000000ffff0a0224 */ /* 0x001fc400078e004f */
[----:B------:R-:W-:Y:S01]  /*14590*/  @P0 IMAD.MOV.U32 R11, RZ, RZ, R17 ;  /* 0x000000ffff0b0224 */ /* 0x000fe200078e0011 */
[----:B------:R-:W3:Y:S04]  /*145a0*/  LDL.LU R79, [R1+0x1500] ;  /* 0x00150000014f7983 */ /* 0x000ee80000300800 */
[----:B------:R0:W3:Y:S02]  /*145b0*/  @P0 LDG.E.U8 R58, desc[UR18][R10.64] ;  /* 0x000000120a3a0981 */ /* 0x0000e4000c1e1100 */
[----:B0-----:R-:W-:Y:S02]  /*145c0*/  @P0 IMAD.MOV.U32 R10, RZ, RZ, R19 ;  /* 0x000000ffff0a0224 */ /* 0x001fe400078e0013 */
[----:B------:R-:W-:-:S05]  /*145d0*/  @P0 IMAD.MOV.U32 R11, RZ, RZ, R23 ;  /* 0x000000ffff0b0224 */ /* 0x000fca00078e0017 */
[----:B------:R0:W3:Y:S02]  /*145e0*/  @P0 LDG.E.U8 R56, desc[UR18][R10.64] ;  /* 0x000000120a380981 */ /* 0x0000e4000c1e1100 */
[----:B0-----:R-:W-:Y:S02]  /*145f0*/  @P0 IMAD.MOV.U32 R10, RZ, RZ, R15 ;  /* 0x000000ffff0a0224 */ /* 0x001fe400078e000f */
[----:B------:R-:W-:-:S05]  /*14600*/  @P0 IMAD.MOV.U32 R11, RZ, RZ, R13 ;  /* 0x000000ffff0b0224 */ /* 0x000fca00078e000d */
[----:B------:R4:W3:Y:S02]  /*14610*/  @P0 LDG.E.U8 R44, desc[UR18][R10.64] ;  /* 0x000000120a2c0981 */ /* 0x0008e4000c1e1100 */
[----:B----4-:R-:W-:Y:S02]  /*14620*/  @!P1 IMAD.MOV.U32 R10, RZ, RZ, R80 ;  /* 0x000000ffff0a9224 */ /* 0x010fe400078e0050 */
[----:B------:R-:W-:Y:S02]  /*14630*/  @!P1 IMAD.MOV.U32 R11, RZ, RZ, R78 ;  /* 0x000000ffff0b9224 */ /* 0x000fe400078e004e */
[----:B------:R-:W4:Y:S04]  /*14640*/  LDL.LU R78, [R1+0x14fc] ;  /* 0x0014fc00014e7983 */ /* 0x000f280000300800 */
[----:B------:R0:W4:Y:S04]  /*14650*/  @!P1 LDG.E.U8 R45, desc[UR18][R10.64] ;  /* 0x000000120a2d9981 */ /* 0x000128000c1e1100 */
[----:B------:R-:W4:Y:S04]  /*14660*/  LDL.LU R80, [R1+0x14f8] ;  /* 0x0014f80001507983 */ /* 0x000f280000300800 */
[----:B------:R-:W4:Y:S01]  /*14670*/  LDL R15, [R1+0x122c] ;  /* 0x00122c00010f7983 */ /* 0x000f220000100800 */
[----:B------:R-:W-:-:S02]  /*14680*/  PRMT R43, RZ, 0x7610, R43 ;  /* 0x00007610ff2b7816 */ /* 0x000fc4000000002b */
[----:B------:R-:W-:Y:S02]  /*14690*/  PRMT R42, RZ, 0x7610, R42 ;  /* 0x00007610ff2a7816 */ /* 0x000fe4000000002a */
[C---:B--2---:R-:W-:Y:S02]  /*146a0*/  SEL R18, R21.reuse, R18, !P4 ;  /* 0x0000001215127207 */ /* 0x044fe40006000000 */
[C---:B---3--:R-:W-:Y:S02]  /*146b0*/  SEL R22, R21.reuse, R22, !P4 ;  /* 0x0000001615167207 */ /* 0x048fe40006000000 */
[C---:B------:R-:W-:Y:S02]  /*146c0*/  SEL R26, R21.reuse, R26, !P4 ;  /* 0x0000001a151a7207 */ /* 0x040fe40006000000 */
[----:B------:R-:W-:-:S03]  /*146d0*/  SEL R24, R21, R24, !P4 ;  /* 0x0000001815187207 */ /* 0x000fc60006000000 */
[----:B------:R-:W-:Y:S01]  /*146e0*/  IMAD R26, R26, UR5, RZ ;  /* 0x000000051a1a7c24 */ /* 0x000fe2000f8e02ff */
[----:B------:R-:W2:Y:S01]  /*146f0*/  LDCU UR5, c[0x0][0x3b0] ;  /* 0x00007600ff0577ac */ /* 0x000ea20008000800 */
[----:B------:R-:W-:-:S03]  /*14700*/  IMAD R24, R24, UR12, RZ ;  /* 0x0000000c18187c24 */ /* 0x000fc6000f8e02ff */
[-C--:B-1----:R-:W-:Y:S01]  /*14710*/  IADD3 R5, P1, PT, R26, R7.reuse, RZ ;  /* 0x000000071a057210 */ /* 0x082fe20007f3e0ff */
[----:B------:R-:W-:Y:S01]  /*14720*/  IMAD R22, R22, UR13, RZ ;  /* 0x0000000d16167c24 */ /* 0x000fe2000f8e02ff */
[----:B------:R-:W-:Y:S01]  /*14730*/  SEL R16, R21, R16, !P4 ;  /* 0x0000001015107207 */ /* 0x000fe20006000000 */
[----:B------:R-:W-:Y:S01]  /*14740*/  IMAD R18, R18, UR14, RZ ;  /* 0x0000000e12127c24 */ /* 0x000fe2000f8e02ff */
[-C--:B------:R-:W-:Y:S01]  /*14750*/  LEA.HI.X.SX32 R19, R26, R6.reuse, 0x1, P1 ;  /* 0x000000061a137211 */ /* 0x080fe200008f0eff */
[----:B0-----:R-:W-:Y:S01]  /*14760*/  @P0 IMAD.MOV.U32 R10, RZ, RZ, R5 ;  /* 0x000000ffff0a0224 */ /* 0x001fe200078e0005 */
[CC--:B------:R-:W-:Y:S01]  /*14770*/  IADD3 R13, P1, PT, R24.reuse, R7.reuse, RZ ;  /* 0x00000007180d7210 */ /* 0x0c0fe20007f3e0ff */
[----:B------:R0:W-:Y:S01]  /*14780*/  STL [R1+0x84c], R5 ;  /* 0x00084c0501007387 */ /* 0x0001e20000100800 */
[----:B------:R-:W-:Y:S01]  /*14790*/  PRMT R41, RZ, 0x7610, R41 ;  /* 0x00007610ff297816 */ /* 0x000fe20000000029 */
[----:B------:R-:W-:Y:S01]  /*147a0*/  @P0 IMAD.MOV.U32 R11, RZ, RZ, R19 ;  /* 0x000000ffff0b0224 */ /* 0x000fe200078e0013 */
[-C--:B------:R-:W-:Y:S01]  /*147b0*/  LEA.HI.X.SX32 R17, R24, R6.reuse, 0x1, P1 ;  /* 0x0000000618117211 */ /* 0x080fe200008f0eff */
[----:B------:R1:W-:Y:S01]  /*147c0*/  STL [R1+0x848], R19 ;  /* 0x0008481301007387 */ /* 0x0003e20000100800 */
[----:B------:R-:W3:Y:S03]  /*147d0*/  LDCU UR12, c[0x0][0x3b0] ;  /* 0x00007600ff0c77ac */ /* 0x000ee60008000800 */
[----:B------:R2:W4:Y:S01]  /*147e0*/  @P0 LDG.E.U8 R43, desc[UR18][R10.64] ;  /* 0x000000120a2b0981 */ /* 0x000522000c1e1100 */
[----:B------:R-:W-:Y:S01]  /*147f0*/  PRMT R40, RZ, 0x7610, R40 ;  /* 0x00007610ff287816 */ /* 0x000fe20000000028 */
[----:B------:R-:W3:Y:S01]  /*14800*/  LDCU UR13, c[0x0][0x3b0] ;  /* 0x00007600ff0d77ac */ /* 0x000ee20008000800 */
[CC--:B0-----:R-:W-:Y:S01]  /*14810*/  IADD3 R5, P1, PT, R22.reuse, R7.reuse, RZ ;  /* 0x0000000716057210 */ /* 0x0c1fe20007f3e0ff */
[----:B------:R0:W-:Y:S03]  /*14820*/  STL [R1+0x88c], R13 ;  /* 0x00088c0d01007387 */ /* 0x0001e60000100800 */
[----:B-1----:R-:W-:Y:S01]  /*14830*/  LEA.HI.X.SX32 R19, R22, R6, 0x1, P1 ;  /* 0x0000000616137211 */ /* 0x002fe200008f0eff */
[----:B--2---:R-:W-:Y:S01]  /*14840*/  @P0 IMAD.MOV.U32 R10, RZ, RZ, R13 ;  /* 0x000000ffff0a0224 */ /* 0x004fe200078e000d */
[----:B------:R1:W-:Y:S01]  /*14850*/  STL [R1+0x888], R17 ;  /* 0x0008881101007387 */ /* 0x0003e20000100800 */
[----:B0-----:R-:W-:Y:S01]  /*14860*/  IADD3 R13, P1, PT, R18, R7, RZ ;  /* 0x00000007120d7210 */ /* 0x001fe20007f3e0ff */
[----:B------:R-:W-:-:S02]  /*14870*/  @P0 IMAD.MOV.U32 R11, RZ, RZ, R17 ;  /* 0x000000ffff0b0224 */ /* 0x000fc400078e0011 */
[----:B------:R-:W-:Y:S01]  /*14880*/  STL [R1+0x8cc], R5 ;  /* 0x0008cc0501007387 */ /* 0x000fe20000100800 */
[----:B-1----:R-:W-:-:S03]  /*14890*/  LEA.HI.X.SX32 R17, R18, R6, 0x1, P1 ;  /* 0x0000000612117211 */ /* 0x002fc600008f0eff */
[----:B------:R0:W-:Y:S04]  /*148a0*/  STL [R1+0x8c8], R19 ;  /* 0x0008c81301007387 */ /* 0x0001e80000100800 */
[----:B------:R1:W2:Y:S04]  /*148b0*/  @P0 LDG.E.U8 R42, desc[UR18][R10.64] ;  /* 0x000000120a2a0981 */ /* 0x0002a8000c1e1100 */
[----:B------:R0:W-:Y:S04]  /*148c0*/  STL [R1+0x90c], R13 ;  /* 0x00090c0d01007387 */ /* 0x0001e80000100800 */
[----:B------:R-:W-:Y:S01]  /*148d0*/  STL [R1+0x908], R17 ;  /* 0x0009081101007387 */ /* 0x000fe20000100800 */
[----:B-1----:R-:W-:-:S03]  /*148e0*/  @P0 IMAD.MOV.U32 R11, RZ, RZ, R19 ;  /* 0x000000ffff0b0224 */ /* 0x002fc600078e0013 */
[----:B0-----:R-:W2:Y:S01]  /*148f0*/  LDL R19, [R1+0x11c8] ;  /* 0x0011c80001137983 */ /* 0x001ea20000100800 */
[----:B------:R-:W-:Y:S01]  /*14900*/  IMAD R16, R16, UR5, RZ ;  /* 0x0000000510107c24 */ /* 0x000fe2000f8e02ff */
[----:B------:R-:W0:Y:S01]  /*14910*/  LDCU UR5, c[0x0][0x3b0] ;  /* 0x00007600ff0577ac */ /* 0x000e220008000800 */
[----:B------:R-:W-:Y:S01]  /*14920*/  @P0 IMAD.MOV.U32 R10, RZ, RZ, R5 ;  /* 0x000000ffff0a0224 */ /* 0x000fe200078e0005 */
[----:B------:R-:W2:Y:S02]  /*14930*/  LDL R23, [R1+0xf70] ;  /* 0x000f700001177983 */ /* 0x000ea40000100800 */
[C---:B------:R-:W-:Y:S02]  /*14940*/  IADD3 R5, P1, PT, R16.reuse, R7, RZ ;  /* 0x0000000710057210 */ /* 0x040fe40007f3e0ff */
[----:B------:R1:W2:Y:S01]  /*14950*/  @P0 LDG.E.U8 R41, desc[UR18][R10.64] ;  /* 0x000000120a290981 */ /* 0x0002a2000c1e1100 */
[----:B------:R-:W-:Y:S01]  /*14960*/  PRMT R38, RZ, 0x7610, R38 ;  /* 0x00007610ff267816 */ /* 0x000fe20000000026 */
[----:B-1----:R-:W-:Y:S01]  /*14970*/  @P0 IMAD.MOV.U32 R10, RZ, RZ, R13 ;  /* 0x000000ffff0a0224 */ /* 0x002fe200078e000d */
[----:B------:R-:W-:Y:S01]  /*14980*/  LEA.HI.X.SX32 R13, R16, R6, 0x1, P1 ;  /* 0x00000006100d7211 */ /* 0x000fe200008f0eff */
[----:B------:R-:W-:Y:S01]  /*14990*/  @P0 IMAD.MOV.U32 R11, RZ, RZ, R17 ;  /* 0x000000ffff0b0224 */ /* 0x000fe200078e0011 */
[----:B------:R-:W-:-:S04]  /*149a0*/  SEL R14, R21, R14, !P4 ;  /* 0x0000000e150e7207 */ /* 0x000fc80006000000 */
[----:B------:R1:W2:Y:S01]  /*149b0*/  @P0 LDG.E.U8 R40, desc[UR18][R10.64] ;  /* 0x000000120a280981 */ /* 0x0002a2000c1e1100 */
[----:B------:R-:W-:Y:S01]  /*149c0*/  PRMT R39, RZ, 0x7610, R39 ;  /* 0x00007610ff277816 */ /* 0x000fe20000000027 */
[----:B---3--:R-:W-:Y:S01]  /*149d0*/  IMAD R14, R14, UR12, RZ ;  /* 0x0000000c0e0e7c24 */ /* 0x008fe2000f8e02ff */
[----:B------:R-:W-:Y:S01]  /*149e0*/  SEL R12, R21, R12, !P4 ;  /* 0x0000000c150c7207 */ /* 0x000fe20006000000 */
[----:B------:R-:W-:Y:S01]  /*149f0*/  STL [R1+0x94c], R5 ;  /* 0x00094c0501007387 */ /* 0x000fe20000100800 */
[----:B------:R-:W3:Y:S01]  /*14a00*/  LDCU UR12, c[0x0][0x3b0] ;  /* 0x00007600ff0c77ac */ /* 0x000ee20008000800 */
[----:B-1----:R-:W-:Y:S02]  /*14a10*/  @P0 IMAD.MOV.U32 R10, RZ, RZ, R5 ;  /* 0x000000ffff0a0224 */ /* 0x002fe400078e0005 */
[----:B------:R-:W-:-:S05]  /*14a20*/  @P0 IMAD.MOV.U32 R11, RZ, RZ, R13 ;  /* 0x000000ffff0b0224 */ /* 0x000fca00078e000d */
[----:B------:R1:W2:Y:S01]  /*14a30*/  @P0 LDG.E.U8 R38, desc[UR18][R10.64] ;  /* 0x000000120a260981 */ /* 0x0002a2000c1e1100 */
[----:B0-----:R-:W-:Y:S01]  /*14a40*/  IMAD R12, R12, UR5, RZ ;  /* 0x000000050c0c7c24 */ /* 0x001fe2000f8e02ff */
[----:B------:R-:W-:Y:S01]  /*14a50*/  PRMT R36, RZ, 0x7610, R36 ;  /* 0x00007610ff247816 */ /* 0x000fe20000000024 */
[----:B------:R-:W0:Y:S01]  /*14a60*/  LDCU UR5, c[0x0][0x3b0] ;  /* 0x00007600ff0577ac */ /* 0x000e220008000800 */
[----:B------:R1:W-:Y:S02]  /*14a70*/  STL [R1+0x948], R13 ;  /* 0x0009480d01007387 */ /* 0x0003e40000100800 */
[----:B-1----:R-:W-:Y:S02]  /*14a80*/  @!P3 IMAD.MOV.U32 R10, RZ, RZ, R9 ;  /* 0x000000ffff0ab224 */ /* 0x002fe400078e0009 */
[----:B------:R-:W-:Y:S02]  /*14a90*/  @!P3 IMAD.MOV.U32 R11, RZ, RZ, R81 ;  /* 0x000000ffff0bb224 */ /* 0x000fe400078e0051 */
[----:B------:R-:W-:Y:S01]  /*14aa0*/  IMAD R13, R4, 0x77, RZ ;  /* 0x00000077040d7824 */ /* 0x000fe200078e02ff */
[----:B------:R-:W2:Y:S04]  /*14ab0*/  LDL.LU R81, [R1+0x14f4] ;  /* 0x0014f40001517983 */ /* 0x000ea80000300800 */
[----:B------:R1:W2:Y:S01]  /*14ac0*/  @!P3 LDG.E.U8 R39, desc[UR18][R10.64] ;  /* 0x000000120a27b981 */ /* 0x0002a2000c1e1100 */
[----:B------:R-:W-:-:S03]  /*14ad0*/  IADD3 R5, P3, PT, R14, R7, RZ ;  /* 0x000000070e057210 */ /* 0x000fc60007f7e0ff */
[----:B------:R-:W2:Y:S01]  /*14ae0*/  LDL.LU R9, [R1+0x14f0] ;  /* 0x0014f00001097983 */ /* 0x000ea20000300800 */
[----:B------:R-:W-:-:S03]  /*14af0*/  LEA.HI.X.SX32 R16, R14, R6, 0x1, P3 ;  /* 0x000000060e107211 */ /* 0x000fc600018f0eff */
[----:B------:R0:W-:Y:S01]  /*14b00*/  STL [R1+0x98c], R5 ;  /* 0x00098c0501007387 */ /* 0x0001e20000100800 */
[----:B-1----:R-:W-:-:S03]  /*14b10*/  @P0 IMAD.MOV.U32 R10, RZ, RZ, R5 ;  /* 0x000000ffff0a0224 */ /* 0x002fc600078e0005 */
[----:B------:R-:W-:Y:S01]  /*14b20*/  STL [R1+0x988], R16 ;  /* 0x0009881001007387 */ /* 0x000fe20000100800 */
[----:B----4-:R-:W-:Y:S02]  /*14b30*/  ISETP.GE.AND P1, PT, R15, RZ, PT ;  /* 0x000000ff0f00720c */ /* 0x010fe40003f26270 */
[----:B------:R-:W-:-:S04]  /*14b40*/  IADD3 R15, P3, PT, R12, R7, RZ ;  /* 0x000000070c0f7210 */ /* 0x000fc80007f7e0ff */
[----:B------:R-:W-:-:S07]  /*14b50*/  LEA.HI.X.SX32 R12, R12, R6, 0x1, P3 ;  /* 0x000000060c0c7211 */ /* 0x000fce00018f0eff */
[----:B------:R-:W-:Y:S01]  /*14b60*/  @!P1 IMAD.MOV R74, RZ, RZ, -R74 ;  /* 0x000000ffff4a9224 */ /* 0x000fe200078e0a4a */
[C---:B0-----:R-:W-:Y:S01]  /*14b70*/  IADD3 R5, P1, PT, R13.reuse, R2, RZ ;  /* 0x000000020d057210 */ /* 0x041fe20007f3e0ff */
[----:B------:R-:W-:Y:S03]  /*14b80*/  STL [R1+0x9cc], R15 ;  /* 0x0009cc0f01007387 */ /* 0x000fe60000100800 */
[----:B------:R-:W-:Y:S01]  /*14b90*/  LEA.HI.X.SX32 R14, R13, R3, 0x1, P1 ;  /* 0x000000030d0e7211 */ /* 0x000fe200008f0eff */
[----:B------:R-:W-:Y:S04]  /*14ba0*/  STL [R1+0x254], R5 ;  /* 0x0002540501007387 */ /* 0x000fe80000100800 */
[----:B------:R-:W-:Y:S04]  /*14bb0*/  STL [R1+0x9c8], R12 ;  /* 0x0009c80c01007387 */ /* 0x000fe80000100800 */
[----:B------:R0:W-:Y:S01]  /*14bc0*/  STL [R1+0x250], R14 ;  /* 0x0002500e01007387 */ /* 0x0001e20000100800 */
[----:B--2---:R-:W-:Y:S01]  /*14bd0*/  ISETP.GE.AND P3, PT, R19, RZ, PT ;  /* 0x000000ff1300720c */ /* 0x004fe20003f66270 */
[----:B------:R-:W-:-:S02]  /*14be0*/  @P0 IMAD.MOV.U32 R11, RZ, RZ, R16 ;  /* 0x000000ffff0b0224 */ /* 0x000fc400078e0010 */
[----:B------:R-:W2:Y:S01]  /*14bf0*/  LDL R19, [R1+0xf88] ;  /* 0x000f880001137983 */ /* 0x000ea20000100800 */
[----:B------:R-:W-:-:S03]  /*14c00*/  PRMT R35, RZ, 0x7610, R35 ;  /* 0x00007610ff237816 */ /* 0x000fc60000000023 */
[----:B------:R1:W4:Y:S01]  /*14c10*/  @P0 LDG.E.U8 R36, desc[UR18][R10.64] ;  /* 0x000000120a240981 */ /* 0x000322000c1e1100 */
[----:B------:R-:W-:Y:S02]  /*14c20*/  ISETP.GE.AND P1, PT, R23, RZ, PT ;  /* 0x000000ff1700720c */ /* 0x000fe40003f26270 */
[----:B------:R-:W-:Y:S01]  /*14c30*/  SEL R74, R21, R74, !P4 ;  /* 0x0000004a154a7207 */ /* 0x000fe20006000000 */
[----:B------:R-:W4:Y:S01]  /*14c40*/  LDL R17, [R1+0xfa8] ;  /* 0x000fa80001117983 */ /* 0x000f220000100800 */
[----:B------:R-:W-:Y:S01]  /*14c50*/  PRMT R37, RZ, 0x7610, R37 ;  /* 0x00007610ff257816 */ /* 0x000fe20000000025 */
[----:B-1----:R-:W-:Y:S02]  /*14c60*/  @P0 IMAD.MOV.U32 R10, RZ, RZ, R15 ;  /* 0x000000ffff0a0224 */ /* 0x002fe400078e000f */
[----:B------:R-:W-:Y:S01]  /*14c70*/  @P0 IMAD.MOV.U32 R11, RZ, RZ, R12 ;  /* 0x000000ffff0b0224 */ /* 0x000fe200078e000c */
[----:B------:R-:W-:Y:S04]  /*14c80*/  STL [R1+0x12e4], R4 ;  /* 0x0012e40401007387 */ /* 0x000fe80000100800 */
[----:B------:R1:W4:Y:S01]  /*14c90*/  @P0 LDG.E.U8 R35, desc[UR18][R10.64] ;  /* 0x000000120a230981 */ /* 0x000322000c1e1100 */
[----:B---3--:R-:W-:Y:S01]  /*14ca0*/  IMAD R74, R74, UR12, RZ ;  /* 0x0000000c4a4a7c24 */ /* 0x008fe2000f8e02ff */
[----:B------:R-:W-:Y:S01]  /*14cb0*/  PRMT R33, RZ, 0x7610, R33 ;  /* 0x00007610ff217816 */ /* 0x000fe20000000021 */
[----:B------:R-:W-:Y:S01]  /*14cc0*/  @!P3 IMAD.MOV R20, RZ, RZ, -R20 ;  /* 0x000000ffff14b224 */ /* 0x000fe200078e0a14 */
[----:B------:R-:W-:Y:S01]  /*14cd0*/  STL [R1+0x1338], R4 ;  /* 0x0013380401007387 */ /* 0x000fe20000100800 */
[----:B------:R-:W-:Y:S01]  /*14ce0*/  @!P1 IMAD.MOV R75, RZ, RZ, -R75 ;  /* 0x000000ffff4b9224 */ /* 0x000fe200078e0a4b */
[----:B------:R-:W-:Y:S01]  /*14cf0*/  PRMT R34, RZ, 0x7610, R34 ;  /* 0x00007610ff227816 */ /* 0x000fe20000000022 */
[----:B------:R-:W3:Y:S01]  /*14d00*/  LDCU UR12, c[0x0][0x3b0] ;  /* 0x00007600ff0c77ac */ /* 0x000ee20008000800 */
[----:B-1----:R-:W-:-:S02]  /*14d10*/  @!P6 IMAD.MOV.U32 R10, RZ, RZ, R5 ;  /* 0x000000ffff0ae224 */ /* 0x002fc400078e0005 */
[----:B------:R-:W-:Y:S01]  /*14d20*/  @!P6 IMAD.MOV.U32 R11, RZ, RZ, R14 ;  /* 0x000000ffff0be224 */ /* 0x000fe200078e000e */
[----:B------:R-:W-:Y:S01]  /*14d30*/  STL [R1+0x1348], R4 ;  /* 0x0013480401007387 */ /* 0x000fe20000100800 */
[----:B------:R-:W-:-:S03]  /*14d40*/  IADD3 R13, P3, PT, R74, R7, RZ ;  /* 0x000000074a0d7210 */ /* 0x000fc60007f7e0ff */
[----:B------:R1:W3:Y:S04]  /*14d50*/  @!P6 LDG.E.U8 R37, desc[UR18][R10.64] ;  /* 0x000000120a25e981 */ /* 0x0002e8000c1e1100 */
[----:B------:R-:W-:Y:S04]  /*14d60*/  STL [R1+0x134c], R4 ;  /* 0x00134c0401007387 */ /* 0x000fe80000100800 */
[----:B------:R-:W-:Y:S01]  /*14d70*/  STL [R1+0x1368], R4 ;  /* 0x0013680401007387 */ /* 0x000fe20000100800 */
[----:B-1----:R-:W-:-:S03]  /*14d80*/  IMAD R10, R4, 0x7f, RZ ;  /* 0x0000007f040a7824 */ /* 0x002fc600078e02ff */
[----:B------:R-:W-:Y:S01]  /*14d90*/  STL [R1+0x13b0], R4 ;  /* 0x0013b00401007387 */ /* 0x000fe20000100800 */
[----:B0-----:R-:W-:-:S03]  /*14da0*/  LEA.HI.X.SX32 R14, R74, R6, 0x1, P3 ;  /* 0x000000064a0e7211 */ /* 0x001fc600018f0eff */
[----:B------:R-:W-:Y:S01]  /*14db0*/  STL [R1+0x1400], R4 ;  /* 0x0014000401007387 */ /* 0x000fe20000100800 */
[----:B------:R-:W-:-:S03]  /*14dc0*/  IADD3 R5, P1, PT, R10, R2, RZ ;  /* 0x000000020a057210 */ /* 0x000fc60007f3e0ff */
[----:B------:R-:W-:Y:S04]  /*14dd0*/  STL [R1+0x1414], R4 ;  /* 0x0014140401007387 */ /* 0x000fe80000100800 */
[----:B------:R-:W-:Y:S04]  /*14de0*/  STL [R1+0x1420], R4 ;  /* 0x0014200401007387 */ /* 0x000fe80000100800 */
[----:B------:R-:W-:Y:S01]  /*14df0*/  STL [R1+0x12e8], R2 ;  /* 0x0012e80201007387 */ /* 0x000fe20000100800 */
[----:B------:R-:W-:-:S03]  /*14e00*/  LEA.HI.X.SX32 R12, R10, R3, 0x1, P1 ;  /* 0x000000030a0c7211 */ /* 0x000fc600008f0eff */
[----:B------:R-:W-:Y:S01]  /*14e10*/  STL [R1+0xa04], R13 ;  /* 0x000a040d01007387 */ /* 0x000fe20000100800 */
[----:B------:R-:W-:-:S03]  /*14e20*/  @P0 IMAD.MOV.U32 R10, RZ, RZ, R13 ;  /* 0x000000ffff0a0224 */ /* 0x000fc600078e000d */
[----:B------:R-:W-:Y:S01]  /*14e30*/  STL [R1+0x1350], R2 ;  /* 0x0013500201007387 */ /* 0x000fe20000100800 */
[----:B------:R-:W-:-:S03]  /*14e40*/  @P0 IMAD.MOV.U32 R11, RZ, RZ, R14 ;  /* 0x000000ffff0b0224 */ /* 0x000fc600078e000e */
        /* <DEDUP_REMOVED lines=8> */
[----:B------:R1:W3:Y:S04]  /*14ed0*/  @P0 LDG.E.U8 R33, desc[UR18][R10.64] ;  /* 0x000000120a210981 */ /* 0x0002e8000c1e1100 */
[----:B------:R-:W-:Y:S04]  /*14ee0*/  STL [R1+0xa00], R14 ;  /* 0x000a000e01007387 */ /* 0x000fe80000100800 */
[----:B------:R-:W-:Y:S01]  /*14ef0*/  STL [R1+0x136c], R3 ;  /* 0x00136c0301007387 */ /* 0x000fe20000100800 */
[----:B-1----:R-:W-:-:S02]  /*14f00*/  @!P5 IMAD.MOV.U32 R10, RZ, RZ, R5 ;  /* 0x000000ffff0ad224 */ /* 0x002fc400078e0005 */
[----:B------:R-:W-:Y:S01]  /*14f10*/  @!P5 IMAD.MOV.U32 R11, RZ, RZ, R12 ;  /* 0x000000ffff0bd224 */ /* 0x000fe200078e000c */
[----:B------:R-:W-:Y:S04]  /*14f20*/  STL [R1+0x139c], R3 ;  /* 0x00139c0301007387 */ /* 0x000fe80000100800 */
[----:B------:R1:W-:Y:S04]  /*14f30*/  STL [R1+0x258], R12 ;  /* 0x0002580c01007387 */ /* 0x0003e80000100800 */
[----:B------:R-:W-:Y:S04]  /*14f40*/  STL [R1+0x13b8], R3 ;  /* 0x0013b80301007387 */ /* 0x000fe80000100800 */
[----:B------:R-:W-:Y:S04]  /*14f50*/  STL [R1+0x13e4], R3 ;  /* 0x0013e40301007387 */ /* 0x000fe80000100800 */
[----:B------:R0:W3:Y:S04]  /*14f60*/  @!P5 LDG.E.U8 R34, desc[UR18][R10.64] ;  /* 0x000000120a22d981 */ /* 0x0000e8000c1e1100 */
[----:B------:R-:W-:Y:S04]  /*14f70*/  STL [R1+0x1434], R3 ;  /* 0x0014340301007387 */ /* 0x000fe80000100800 */
[----:B------:R-:W3:Y:S01]  /*14f80*/  LDL R23, [R1+0xfcc] ;  /* 0x000fcc0001177983 */ /* 0x000ee20000100800 */
[----:B------:R-:W-:-:S03]  /*14f90*/  ISETP.GT.U32.AND P6, PT, R8, R76, PT ;  /* 0x0000004c0800720c */ /* 0x000fc60003fc4070 */
[----:B------:R-:W3:Y:S01]  /*14fa0*/  LDL R15, [R1+0x1094] ;  /* 0x00109400010f7983 */ /* 0x000ee20000100800 */
[----:B--2---:R-:W-:-:S03]  /*14fb0*/  ISETP.GE.AND P5, PT, R19, RZ, PT ;  /* 0x000000ff1300720c */ /* 0x004fc60003fa6270 */
[----:B------:R-:W2:Y:S01]  /*14fc0*/  LDL R19, [R1+0x116c] ;  /* 0x00116c0001137983 */ /* 0x000ea20000100800 */
[----:B------:R-:W-:Y:S02]  /*14fd0*/  ISETP.GT.U32.AND P3, PT, R8, R79, PT ;  /* 0x0000004f0800720c */ /* 0x000fe40003f64070 */
[C---:B------:R-:W-:Y:S02]  /*14fe0*/  SEL R20, R21.reuse, R20, !P4 ;  /* 0x0000001415147207 */ /* 0x040fe40006000000 */
[----:B------:R-:W-:Y:S01]  /*14ff0*/  SEL R75, R21, R75, !P4 ;  /* 0x0000004b154b7207 */ /* 0x000fe20006000000 */
[----:B------:R-:W-:Y:S01]  /*15000*/  @!P6 IMAD.IADD R76, R76, 0x1, -R8 ;  /* 0x000000014c4ce824 */ /* 0x000fe200078e0a08 */
[----:B------:R-:W-:Y:S01]  /*15010*/  ISETP.GT.U32.AND P1, PT, R8, R77, PT ;  /* 0x0000004d0800720c */ /* 0x000fe20003f24070 */
[----:B------:R-:W-:Y:S01]  /*15020*/  IMAD R20, R20, UR5, RZ ;  /* 0x0000000514147c24 */ /* 0x000fe2000f8e02ff */
[----:B------:R-:W-:Y:S01]  /*15030*/  PRMT R31, RZ, 0x7610, R31 ;  /* 0x00007610ff1f7816 */ /* 0x000fe2000000001f */
[----:B------:R-:W-:Y:S01]  /*15040*/  IMAD R75, R75, UR11, RZ ;  /* 0x0000000b4b4b7c24 */ /* 0x000fe2000f8e02ff */
[----:B------:R-:W-:Y:S01]  /*15050*/  PRMT R32, RZ, 0x7610, R32 ;  /* 0x00007610ff207816 */ /* 0x000fe20000000020 */
[----:B------:R-:W-:Y:S01]  /*15060*/  @!P5 IMAD.MOV R76, RZ, RZ, -R76 ;  /* 0x000000ffff4cd224 */ /* 0x000fe200078e0a4c */
[----:B----4-:R-:W-:Y:S01]  /*15070*/  ISETP.GE.AND P5, PT, R17, RZ, PT ;  /* 0x000000ff1100720c */ /* 0x010fe20003fa6270 */
[----:B------:R-:W-:Y:S01]  /*15080*/  @!P3 IMAD.IADD R79, R79, 0x1, -R8 ;  /* 0x000000014f4fb824 */ /* 0x000fe200078e0a08 */
[-C--:B0-----:R-:W-:Y:S01]  /*15090*/  IADD3 R10, P6, PT, R20, R7.reuse, RZ ;  /* 0x00000007140a7210 */ /* 0x081fe20007fde0ff */
[----:B------:R-:W0:Y:S01]  /*150a0*/  LDCU UR5, c[0x0][0x3b0] ;  /* 0x00007600ff0577ac */ /* 0x000e220008000800 */
[----:B------:R-:W-:-:S02]  /*150b0*/  IADD3 R5, P3, PT, R75, R7, RZ ;  /* 0x000000074b057210 */ /* 0x000fc40007f7e0ff */
[----:B------:R-:W-:Y:S02]  /*150c0*/  SEL R76, R21, R76, !P4 ;  /* 0x0000004c154c7207 */ /* 0x000fe40006000000 */
[-C--:B------:R-:W-:Y:S02]  /*150d0*/  LEA.HI.X.SX32 R11, R20, R6.reuse, 0x1, P6 ;  /* 0x00000006140b7211 */ /* 0x080fe400030f0eff */
[----:B-1----:R-:W-:Y:S01]  /*150e0*/  LEA.HI.X.SX32 R12, R75, R6, 0x1, P3 ;  /* 0x000000064b0c7211 */ /* 0x002fe200018f0eff */
[----:B------:R-:W-:Y:S01]  /*150f0*/  @!P1 IMAD.IADD R77, R77, 0x1, -R8 ;  /* 0x000000014d4d9824 */ /* 0x000fe200078e0a08 */
[----:B------:R1:W-:Y:S01]  /*15100*/  STL [R1+0xa3c], R10 ;  /* 0x000a3c0a01007387 */ /* 0x0003e20000100800 */
[----:B------:R-:W-:-:S03]  /*15110*/  IMAD R76, R76, UR11, RZ ;  /* 0x0000000b4c4c7c24 */ /* 0x000fc6000f8e02ff */
[----:B------:R-:W-:Y:S01]  /*15120*/  STL [R1+0x274], R5 ;  /* 0x0002740501007387 */ /* 0x000fe20000100800 */
[----:B------:R-:W-:-:S03]  /*15130*/  @!P5 IMAD.MOV R77, RZ, RZ, -R77 ;  /* 0x000000ffff4dd224 */ /* 0x000fc600078e0a4d */
[----:B------:R4:W-:Y:S04]  /*15140*/  STL [R1+0xa38], R11 ;  /* 0x000a380b01007387 */ /* 0x0009e80000100800 */
[----:B------:R1:W3:Y:S02]  /*15150*/  @P0 LDG.E.U8 R31, desc[UR18][R10.64] ;  /* 0x000000120a1f0981 */ /* 0x0002e4000c1e1100 */
[----:B-1----:R-:W-:Y:S02]  /*15160*/  @P0 IMAD.MOV.U32 R10, RZ, RZ, R5 ;  /* 0x000000ffff0a0224 */ /* 0x002fe400078e0005 */
[----:B----4-:R-:W-:Y:S01]  /*15170*/  @P0 IMAD.MOV.U32 R11, RZ, RZ, R12 ;  /* 0x000000ffff0b0224 */ /* 0x010fe200078e000c */
[----:B------:R-:W-:-:S04]  /*15180*/  IADD3 R5, P5, PT, R76, R7, RZ ;  /* 0x000000074c057210 */ /* 0x000fc80007fbe0ff */
[----:B------:R1:W4:Y:S04]  /*15190*/  @P0 LDG.E.U8 R32, desc[UR18][R10.64] ;  /* 0x000000120a200981 */ /* 0x000328000c1e1100 */
[----:B------:R-:W-:Y:S01]  /*151a0*/  STL [R1+0x270], R12 ;  /* 0x0002700c01007387 */ /* 0x000fe20000100800 */
[----:B-1----:R-:W-:-:S03]  /*151b0*/  LEA.HI.X.SX32 R10, R76, R6, 0x1, P5 ;  /* 0x000000064c0a7211 */ /* 0x002fc600028f0eff */
[----:B------:R-:W-:Y:S04]  /*151c0*/  STL [R1+0x2b4], R5 ;  /* 0x0002b40501007387 */ /* 0x000fe80000100800 */
[----:B------:R1:W-:Y:S01]  /*151d0*/  STL [R1+0x2b0], R10 ;  /* 0x0002b00a01007387 */ /* 0x0003e20000100800 */
[----:B--2---:R-:W-:-:S03]  /*151e0*/  ISETP.GE.AND P5, PT, R19, RZ, PT ;  /* 0x000000ff1300720c */ /* 0x004fc60003fa6270 */
[----:B------:R-:W2:Y:S01]  /*151f0*/  LDL R19, [R1+0x10a8] ;  /* 0x0010a80001137983 */ /* 0x000ea20000100800 */
[C---:B------:R-:W-:Y:S02]  /*15200*/  ISETP.GT.U32.AND P1, PT, R8.reuse, R78, PT ;  /* 0x0000004e0800720c */ /* 0x040fe40003f24070 */
[----:B---3--:R-:W-:Y:S02]  /*15210*/  ISETP.GE.AND P3, PT, R15, RZ, PT ;  /* 0x000000ff0f00720c */ /* 0x008fe40003f66270 */
[----:B------:R-:W-:-:S09]  /*15220*/  ISETP.GT.U32.AND P6, PT, R8, R80, PT ;  /* 0x000000500800720c */ /* 0x000fd20003fc4070 */
[----:B------:R-:W-:Y:S01]  /*15230*/  @!P1 IMAD.IADD R78, R78, 0x1, -R8 ;  /* 0x000000014e4e9824 */ /* 0x000fe200078e0a08 */
[----:B------:R-:W-:Y:S02]  /*15240*/  ISETP.GE.AND P1, PT, R23, RZ, PT ;  /* 0x000000ff1700720c */ /* 0x000fe40003f26270 */
[----:B------:R-:W-:Y:S01]  /*15250*/  SEL R77, R21, R77, !P4 ;  /* 0x0000004d154d7207 */ /* 0x000fe20006000000 */
[----:B------:R-:W-:-:S04]  /*15260*/  @P0 IMAD.MOV.U32 R11, RZ, RZ, R10 ;  /* 0x000000ffff0b0224 */ /* 0x000fc800078e000a */
[----:B0-----:R-:W-:Y:S01]  /*15270*/  IMAD R77, R77, UR5, RZ ;  /* 0x000000054d4d7c24 */ /* 0x001fe2000f8e02ff */
[----:B------:R-:W0:Y:S01]  /*15280*/  LDCU UR5, c[0x0][0x3b0] ;  /* 0x00007600ff0577ac */ /* 0x000e220008000800 */
[----:B-1----:R-:W-:-:S04]  /*15290*/  @P0 IMAD.MOV.U32 R10, RZ, RZ, R5 ;  /* 0x000000ffff0a0224 */ /* 0x002fc800078e0005 */
[----:B------:R-:W-:Y:S02]  /*152a0*/  @!P1 IMAD.MOV R79, RZ, RZ, -R79 ;  /* 0x000000ffff4f9224 */ /* 0x000fe400078e0a4f */
[----:B------:R-:W-:Y:S01]  /*152b0*/  @!P3 IMAD.MOV R78, RZ, RZ, -R78 ;  /* 0x000000ffff4eb224 */ /* 0x000fe200078e0a4e */
[----:B------:R-:W-:Y:S02]  /*152c0*/  IADD3 R5, P3, PT, R77, R7, RZ ;  /* 0x000000074d057210 */ /* 0x000fe40007f7e0ff */
[----:B------:R-:W-:Y:S01]  /*152d0*/  SEL R79, R21, R79, !P4 ;  /* 0x0000004f154f7207 */ /* 0x000fe20006000000 */
[----:B------:R-:W-:Y:S01]  /*152e0*/  @!P6 IMAD.IADD R80, R80, 0x1, -R8 ;  /* 0x000000015050e824 */ /* 0x000fe200078e0a08 */
[----:B------:R-:W-:Y:S02]  /*152f0*/  PRMT R30, RZ, 0x7610, R30 ;  /* 0x00007610ff1e7816 */ /* 0x000fe4000000001e */
[----:B------:R-:W-:Y:S01]  /*15300*/  LEA.HI.X.SX32 R12, R77, R6, 0x1, P3 ;  /* 0x000000064d0c7211 */ /* 0x000fe200018f0eff */
[----:B------:R-:W-:Y:S01]  /*15310*/  IMAD R79, R79, UR12, RZ ;  /* 0x0000000c4f4f7c24 */ /* 0x000fe2000f8e02ff */
[----:B------:R-:W-:Y:S01]  /*15320*/  SEL R78, R21, R78, !P4 ;  /* 0x0000004e154e7207 */ /* 0x000fe20006000000 */
[----:B------:R-:W-:Y:S01]  /*15330*/  @!P5 IMAD.MOV R80, RZ, RZ, -R80 ;  /* 0x000000ffff50d224 */ /* 0x000fe200078e0a50 */
[----:B------:R1:W3:Y:S01]  /*15340*/  @P0 LDG.E.U8 R30, desc[UR18][R10.64] ;  /* 0x000000120a1e0981 */ /* 0x0002e2000c1e1100 */
[----:B------:R-:W-:-:S02]  /*15350*/  ISETP.GT.U32.AND P1, PT, R8, R81, PT ;  /* 0x000000510800720c */ /* 0x000fc40003f24070 */
[----:B------:R-:W-:Y:S01]  /*15360*/  PRMT R29, RZ, 0x7610, R29 ;  /* 0x00007610ff1d7816 */ /* 0x000fe2000000001d */
[----:B------:R-:W-:Y:S01]  /*15370*/  STL [R1+0x2f4], R5 ;  /* 0x0002f40501007387 */ /* 0x000fe20000100800 */
[----:B------:R-:W-:Y:S01]  /*15380*/  IMAD R78, R78, UR13, RZ ;  /* 0x0000000d4e4e7c24 */ /* 0x000fe2000f8e02ff */
[----:B------:R-:W-:Y:S02]  /*15390*/  PRMT R28, RZ, 0x7610, R28 ;  /* 0x00007610ff1c7816 */ /* 0x000fe4000000001c */
[----:B------:R-:W-:Y:S01]  /*153a0*/  PRMT R27, RZ, 0x7610, R27 ;  /* 0x00007610ff1b7816 */ /* 0x000fe2000000001b */
[----:B------:R0:W-:Y:S01]  /*153b0*/  STL [R1+0x2f0], R12 ;  /* 0x0002f00c01007387 */ /* 0x0001e20000100800 */
[----:B-1----:R-:W-:Y:S01]  /*153c0*/  @P0 IMAD.MOV.U32 R11, RZ, RZ, R12 ;  /* 0x000000ffff0b0224 */ /* 0x002fe200078e000c */
[----:B------:R-:W-:Y:S01]  /*153d0*/  SEL R80, R21, R80, !P4 ;  /* 0x0000005015507207 */ /* 0x000fe20006000000 */
[----:B------:R-:W-:Y:S01]  /*153e0*/  @P0 IMAD.MOV.U32 R10, RZ, RZ, R5 ;  /* 0x000000ffff0a0224 */ /* 0x000fe200078e0005 */
[----:B------:R-:W-:-:S02]  /*153f0*/  IADD3 R13, P5, PT, R78, R7, RZ ;  /* 0x000000074e0d7210 */ /* 0x000fc40007fbe0ff */
[----:B------:R-:W-:Y:S01]  /*15400*/  PRMT R25, RZ, 0x7610, R25 ;  /* 0x00007610ff197816 */ /* 0x000fe20000000019 */
[----:B------:R-:W-:Y:S01]  /*15410*/  VIADD R46, R0, 0xe4 ;  /* 0x000000e4002e7836 */ /* 0x000fe20000000000 */
[----:B------:R1:W3:Y:S01]  /*15420*/  @P0 LDG.E.U8 R29, desc[UR18][R10.64] ;  /* 0x000000120a1d0981 */ /* 0x0002e2000c1e1100 */
[----:B------:R-:W-:Y:S01]  /*15430*/  PRMT R26, RZ, 0x7610, R26 ;  /* 0x00007610ff1a7816 */ /* 0x000fe2000000001a */
[----:B------:R-:W2:Y:S01]  /*15440*/  LDCU UR12, c[0x0][0x3b0] ;  /* 0x00007600ff0c77ac */ /* 0x000ea20008000800 */
[-C--:B0-----:R-:W-:Y:S01]  /*15450*/  IADD3 R12, P3, PT, R79, R7.reuse, RZ ;  /* 0x000000074f0c7210 */ /* 0x081fe20007f7e0ff */
[----:B------:R-:W-:Y:S01]  /*15460*/  IMAD R80, R80, UR5, RZ ;  /* 0x0000000550507c24 */ /* 0x000fe2000f8e02ff */
[-C--:B------:R-:W-:Y:S01]  /*15470*/  LEA.HI.X.SX32 R14, R78, R6.reuse, 0x1, P5 ;  /* 0x000000064e0e7211 */ /* 0x080fe200028f0eff */
[----:B------:R-:W-:Y:S01]  /*15480*/  @!P1 IMAD.IADD R81, R81, 0x1, -R8 ;  /* 0x0000000151519824 */ /* 0x000fe200078e0a08 */
[----:B------:R-:W-:Y:S01]  /*15490*/  LEA.HI.X.SX32 R15, R79, R6, 0x1, P3 ;  /* 0x000000064f0f7211 */ /* 0x000fe200018f0eff */
[----:B-1----:R-:W-:Y:S01]  /*154a0*/  @P0 IMAD.MOV.U32 R10, RZ, RZ, R12 ;  /* 0x000000ffff0a0224 */ /* 0x002fe200078e000c */
[----:B------:R0:W-:Y:S03]  /*154b0*/  STL [R1+0x354], R12 ;  /* 0x0003540c01007387 */ /* 0x0001e60000100800 */
[----:B------:R-:W-:Y:S01]  /*154c0*/  @P0 IMAD.MOV.U32 R11, RZ, RZ, R15 ;  /* 0x000000ffff0b0224 */ /* 0x000fe200078e000f */
[----:B------:R-:W-:Y:S01]  /*154d0*/  IADD3 R5, P3, PT, R80, R7, RZ ;  /* 0x0000000750057210 */ /* 0x000fe20007f7e0ff */
[----:B------:R-:W1:Y:S01]  /*154e0*/  LDCU UR5, c[0x0][0x3b0] ;  /* 0x00007600ff0577ac */ /* 0x000e620008000800 */
[----:B------:R-:W-:Y:S01]  /*154f0*/  STL [R1+0x1320], R79 ;  /* 0x0013204f01007387 */ /* 0x000fe20000100800 */
[----:B------:R-:W-:-:S03]  /*15500*/  ISETP.GT.U32.AND P1, PT, R8, R81, PT ;  /* 0x000000510800720c */ /* 0x000fc60003f24070 */
[----:B------:R4:W3:Y:S01]  /*15510*/  @P0 LDG.E.U8 R28, desc[UR18][R10.64] ;  /* 0x000000120a1c0981 */ /* 0x0008e2000c1e1100 */
[----:B0-----:R-:W-:-:S03]  /*15520*/  LEA.HI.X.SX32 R12, R80, R6, 0x1, P3 ;  /* 0x00000006500c7211 */ /* 0x001fc600018f0eff */
[----:B------:R-:W-:Y:S04]  /*15530*/  STL [R1+0x1384], R79 ;  /* 0x0013844f01007387 */ /* 0x000fe80000100800 */
[----:B------:R0:W-:Y:S01]  /*15540*/  STL [R1+0x394], R13 ;  /* 0x0003940d01007387 */ /* 0x0001e20000100800 */
[----:B----4-:R-:W-:Y:S02]  /*15550*/  @P0 IMAD.MOV.U32 R10, RZ, RZ, R13 ;  /* 0x000000ffff0a0224 */ /* 0x010fe400078e000d */
[----:B------:R-:W-:Y:S01]  /*15560*/  @P0 IMAD.MOV.U32 R11, RZ, RZ, R14 ;  /* 0x000000ffff0b0224 */ /* 0x000fe200078e000e */
[----:B------:R-:W-:Y:S04]  /*15570*/  STL [R1+0x350], R15 ;  /* 0x0003500f01007387 */ /* 0x000fe80000100800 */
[----:B------:R-:W-:Y:S04]  /*15580*/  STL [R1+0x13d0], R79 ;  /* 0x0013d04f01007387 */ /* 0x000fe80000100800 */
[----:B------:R-:W-:Y:S04]  /*15590*/  STL [R1+0x1438], R79 ;  /* 0x0014384f01007387 */ /* 0x000fe80000100800 */
[----:B------:R4:W3:Y:S04]  /*155a0*/  @P0 LDG.E.U8 R27, desc[UR18][R10.64] ;  /* 0x000000120a1b0981 */ /* 0x0008e8000c1e1100 */
[----:B------:R1:W-:Y:S01]  /*155b0*/  STL [R1+0x3d4], R5 ;  /* 0x0003d40501007387 */ /* 0x0003e20000100800 */
[----:B0-----:R-:W-:-:S02]  /*155c0*/  VIADD R13, R0, 0xd7 ;  /* 0x000000d7000d7836 */ /* 0x001fc40000000000 */
[----:B----4-:R-:W-:Y:S02]  /*155d0*/  @P0 IMAD.MOV.U32 R10, RZ, RZ, R5 ;  /* 0x000000ffff0a0224 */ /* 0x010fe400078e0005 */
[----:B------:R-:W-:Y:S02]  /*155e0*/  @P0 IMAD.MOV.U32 R11, RZ, RZ, R12 ;  /* 0x000000ffff0b0224 */ /* 0x000fe400078e000c */
[----:B-1----:R-:W-:Y:S01]  /*155f0*/  VIADD R5, R0, 0xd6 ;  /* 0x000000d600057836 */ /* 0x002fe20000000000 */
[----:B------:R-:W-:Y:S04]  /*15600*/  STL [R1+0x390], R14 ;  /* 0x0003900e01007387 */ /* 0x000fe80000100800 */
[----:B------:R-:W-:Y:S04]  /*15610*/  STL [R1+0x1324], R80 ;  /* 0x0013245001007387 */ /* 0x000fe80000100800 */
[----:B------:R0:W4:Y:S01]  /*15620*/  @P0 LDG.E.U8 R26, desc[UR18][R10.64] ;  /* 0x000000120a1a0981 */ /* 0x000122000c1e1100 */
[----:B------:R-:W-:-:S03]  /*15630*/  @!P1 IMAD.IADD R81, R81, 0x1, -R8 ;  /* 0x0000000151519824 */ /* 0x000fc600078e0a08 */
[----:B------:R-:W-:Y:S04]  /*15640*/  STL [R1+0x1388], R80 ;  /* 0x0013885001007387 */ /* 0x000fe80000100800 */
[----:B------:R-:W-:Y:S01]  /*15650*/  STL [R1+0x1404], R80 ;  /* 0x0014045001007387 */ /* 0x000fe20000100800 */
[----:B0-----:R-:W-:-:S03]  /*15660*/  IABS R10, R5 ;  /* 0x00000005000a7213 */ /* 0x001fc60000000000 */
[----:B------:R0:W-:Y:S01]  /*15670*/  STL [R1+0x3d0], R12 ;  /* 0x0003d00c01007387 */ /* 0x0001e20000100800 */
[----:B------:R-:W-:-:S03]  /*15680*/  IABS R11, R13 ;  /* 0x0000000d000b7213 */ /* 0x000fc60000000000 */
[----:B------:R-:W-:Y:S04]  /*15690*/  STL [R1+0xf54], R5 ;  /* 0x000f540501007387 */ /* 0x000fe80000100800 */
[----:B------:R1:W-:Y:S01]  /*156a0*/  STL [R1+0xf58], R13 ;  /* 0x000f580d01007387 */ /* 0x0003e20000100800 */
[----:B0-----:R-:W-:Y:S02]  /*156b0*/  VIADD R12, R0, 0xda ;  /* 0x000000da000c7836 */ /* 0x001fe40000000000 */
[----:B-1----:R-:W-:-:S04]  /*156c0*/  IMAD.HI.U32 R13, R9, R10, RZ ;  /* 0x0000000a090d7227 */ /* 0x002fc800078e00ff */
[----:B------:R-:W-:Y:S02]  /*156d0*/  IMAD.MOV R13, RZ, RZ, -R13 ;  /* 0x000000ffff0d7224 */ /* 0x000fe400078e0a0d */
[----:B------:R-:W-:Y:S02]  /*156e0*/  VIADD R5, R0, 0xdb ;  /* 0x000000db00057836 */ /* 0x000fe40000000000 */
[----:B------:R-:W-:Y:S01]  /*156f0*/  IMAD R10, R8, R13, R10 ;  /* 0x0000000d080a7224 */ /* 0x000fe200078e020a */
[----:B------:R0:W-:Y:S01]  /*15700*/  STL [R1+0xf60], R12 ;  /* 0x000f600c01007387 */ /* 0x0001e20000100800 */
[----:B------:R-:W-:-:S03]  /*15710*/  IMAD.HI.U32 R15, R9, R11, RZ ;  /* 0x0000000b090f7227 */ /* 0x000fc600078e00ff */
[----:B------:R1:W-:Y:S01]  /*15720*/  STL [R1+0xf5c], R5 ;  /* 0x000f5c0501007387 */ /* 0x0003e20000100800 */
[----:B------:R-:W-:-:S03]  /*15730*/  IABS R14, R5 ;  /* 0x00000005000e7213 */ /* 0x000fc60000000000 */
[----:B------:R-:W-:Y:S04]  /*15740*/  STL [R1+0x131c], R10 ;  /* 0x00131c0a01007387 */ /* 0x000fe80000100800 */
[----:B------:R-:W-:Y:S01]  /*15750*/  STL [R1+0x133c], R10 ;  /* 0x00133c0a01007387 */ /* 0x000fe20000100800 */
[----:B------:R-:W-:-:S03]  /*15760*/  IMAD.MOV R13, RZ, RZ, -R15 ;  /* 0x000000ffff0d7224 */ /* 0x000fc600078e0a0f */
[----:B------:R-:W-:Y:S04]  /*15770*/  STL [R1+0x1344], R10 ;  /* 0x0013440a01007387 */ /* 0x000fe80000100800 */
[----:B------:R-:W-:Y:S01]  /*15780*/  STL [R1+0x1354], R10 ;  /* 0x0013540a01007387 */ /* 0x000fe20000100800 */
[----:B0-----:R-:W-:-:S03]  /*15790*/  IABS R12, R12 ;  /* 0x0000000c000c7213 */ /* 0x001fc60000000000 */
[----:B------:R-:W-:Y:S04]  /*157a0*/  STL [R1+0x13a0], R10 ;  /* 0x0013a00a01007387 */ /* 0x000fe80000100800 */
[----:B------:R-:W-:Y:S01]  /*157b0*/  STL [R1+0x13bc], R10 ;  /* 0x0013bc0a01007387 */ /* 0x000fe20000100800 */
[----:B------:R-:W-:-:S03]  /*157c0*/  IMAD R11, R8, R13, R11 ;  /* 0x0000000d080b7224 */ /* 0x000fc600078e020b */
[----:B------:R-:W-:Y:S04]  /*157d0*/  STL [R1+0x13d4], R10 ;  /* 0x0013d40a01007387 */ /* 0x000fe80000100800 */
[----:B------:R-:W-:Y:S04]  /*157e0*/  STL [R1+0x13f0], R10 ;  /* 0x0013f00a01007387 */ /* 0x000fe80000100800 */
[----:B------:R-:W-:Y:S01]  /*157f0*/  STL [R1+0x1408], R10 ;  /* 0x0014080a01007387 */ /* 0x000fe20000100800 */
[----:B------:R-:W-:-:S03]  /*15800*/  IMAD.HI.U32 R16, R9, R12, RZ ;  /* 0x0000000c09107227 */ /* 0x000fc600078e00ff */
[----:B------:R-:W-:Y:S04]  /*15810*/  STL [R1+0x1424], R10 ;  /* 0x0014240a01007387 */ /* 0x000fe80000100800 */
[----:B------:R-:W-:Y:S01]  /*15820*/  STL [R1+0x143c], R10 ;  /* 0x00143c0a01007387 */ /* 0x000fe20000100800 */
[----:B------:R-:W-:Y:S02]  /*15830*/  IMAD.MOV R15, RZ, RZ, -R16 ;  /* 0x000000ffff0f7224 */ /* 0x000fe400078e0a10 */
[----:B------:R-:W-:-:S04]  /*15840*/  IMAD.HI.U32 R17, R9, R14, RZ ;  /* 0x0000000e09117227 */ /* 0x000fc800078e00ff */
[----:B------:R-:W-:Y:S02]  /*15850*/  IMAD R12, R8, R15, R12 ;  /* 0x0000000f080c7224 */ /* 0x000fe400078e020c */
[----:B------:R-:W-:-:S04]  /*15860*/  IMAD.MOV R16, RZ, RZ, -R17 ;  /* 0x000000ffff107224 */ /* 0x000fc800078e0a11 */
[----:B------:R-:W-:Y:S02]  /*15870*/  IMAD R14, R8, R16, R14 ;  /* 0x00000010080e7224 */ /* 0x000fe400078e020e */
[C---:B------:R-:W-:Y:S02]  /*15880*/  VIADD R13, R0.reuse, 0xdc ;  /* 0x000000dc000d7836 */ /* 0x040fe40000000000 */
[----:B------:R-:W-:Y:S01]  /*15890*/  VIADD R15, R0, 0xdd ;  /* 0x000000dd000f7836 */ /* 0x000fe20000000000 */
[----:B--2---:R-:W-:-:S13]  /*158a0*/  ISETP.GE.AND P3, PT, R19, RZ, PT ;  /* 0x000000ff1300720c */ /* 0x004fda0003f66270 */
[----:B------:R-:W-:-:S05]  /*158b0*/  @!P3 IMAD.MOV R81, RZ, RZ, -R81 ;  /* 0x000000ffff51b224 */ /* 0x000fca00078e0a51 */
[----:B------:R-:W-:-:S05]  /*158c0*/  SEL R81, R21, R81, !P4 ;  /* 0x0000005115517207 */ /* 0x000fca0006000000 */
[----:B------:R-:W-:-:S05]  /*158d0*/  IMAD R81, R81, UR5, RZ ;  /* 0x0000000551517c24 */ /* 0x000fca000f8e02ff */
[----:B-1----:R-:W-:-:S04]  /*158e0*/  IADD3 R5, P1, PT, R81, R7, RZ ;  /* 0x0000000751057210 */ /* 0x002fc80007f3e0ff */
[----:B------:R-:W-:Y:S01]  /*158f0*/  LEA.HI.X.SX32 R18, R81, R6, 0x1, P1 ;  /* 0x0000000651127211 */ /* 0x000fe200008f0eff */
        /* <DEDUP_REMOVED lines=22> */
[----:B------:R-:W-:-:S03]  /*15a60*/  @P0 IMAD.MOV.U32 R16, RZ, RZ, R5 ;  /* 0x000000ffff100224 */ /* 0x000fc600078e0005 */
[----:B------:R-:W-:Y:S01]  /*15a70*/  STL [R1+0x1340], R14 ;  /* 0x0013400e01007387 */ /* 0x000fe20000100800 */
[----:B------:R-:W-:-:S03]  /*15a80*/  @P0 IMAD.MOV.U32 R17, RZ, RZ, R18 ;  /* 0x000000ffff110224 */ /* 0x000fc600078e0012 */
[----:B------:R-:W-:Y:S01]  /*15a90*/  STL [R1+0x13a8], R14 ;  /* 0x0013a80e01007387 */ /* 0x000fe20000100800 */
[----:B------:R-:W-:-:S03]  /*15aa0*/  VIADD R19, R0, 0xde ;  /* 0x000000de00137836 */ /* 0x000fc60000000000 */
[----:B------:R-:W-:Y:S01]  /*15ab0*/  STL [R1+0x13f8], R14 ;  /* 0x0013f80e01007387 */ /* 0x000fe20000100800 */
[----:B0-----:R-:W-:-:S03]  /*15ac0*/  VIADD R18, R0, 0xdf ;  /* 0x000000df00127836 */ /* 0x001fc60000000000 */
[----:B------:R-:W-:Y:S01]  /*15ad0*/  STL [R1+0x142c], R14 ;  /* 0x00142c0e01007387 */ /* 0x000fe20000100800 */
[----:B------:R-:W-:-:S03]  /*15ae0*/  VIADD R5, R0, 0xe2 ;  /* 0x000000e200057836 */ /* 0x000fc60000000000 */
[----:B------:R0:W-:Y:S04]  /*15af0*/  STL [R1+0xf50], R13 ;  /* 0x000f500d01007387 */ /* 0x0001e80000100800 */
[----:B------:R-:W-:Y:S04]  /*15b00*/  STL [R1+0xf4c], R15 ;  /* 0x000f4c0f01007387 */ /* 0x000fe80000100800 */
[----:B------:R1:W2:Y:S01]  /*15b10*/  @P0 LDG.E.U8 R25, desc[UR18][R16.64] ;  /* 0x0000001210190981 */ /* 0x0002a2000c1e1100 */
[----:B0-----:R-:W-:-:S03]  /*15b20*/  IABS R13, R13 ;  /* 0x0000000d000d7213 */ /* 0x001fc60000000000 */
[----:B------:R0:W-:Y:S04]  /*15b30*/  STL [R1+0xf48], R19 ;  /* 0x000f481301007387 */ /* 0x0001e80000100800 */
[----:B------:R0:W-:Y:S01]  /*15b40*/  STL [R1+0xf44], R18 ;  /* 0x000f441201007387 */ /* 0x0001e20000100800 */
[----:B-1----:R-:W-:Y:S02]  /*15b50*/  IABS R16, R19 ;  /* 0x0000001300107213 */ /* 0x002fe40000000000 */
[----:B------:R-:W-:Y:S01]  /*15b60*/  IABS R17, R18 ;  /* 0x0000001200117213 */ /* 0x000fe20000000000 */
[----:B0-----:R-:W-:Y:S01]  /*15b70*/  IMAD.HI.U32 R19, R9, R13, RZ ;  /* 0x0000000d09137227 */ /* 0x001fe200078e00ff */
[----:B------:R-:W-:-:S03]  /*15b80*/  IABS R18, R5 ;  /* 0x0000000500127213 */ /* 0x000fc60000000000 */
[----:B------:R-:W-:-:S04]  /*15b90*/  IMAD.HI.U32 R22, R9, R16, RZ ;  /* 0x0000001009167227 */ /* 0x000fc800078e00ff */
[----:B------:R-:W-:Y:S02]  /*15ba0*/  IMAD.MOV R19, RZ, RZ, -R19 ;  /* 0x000000ffff137224 */ /* 0x000fe400078e0a13 */
[C---:B------:R-:W-:Y:S01]  /*15bb0*/  IMAD.HI.U32 R20, R9.reuse, R17, RZ ;  /* 0x0000001109147227 */ /* 0x040fe200078e00ff */
[----:B------:R0:W-:Y:S03]  /*15bc0*/  STL [R1+0xf40], R5 ;  /* 0x000f400501007387 */ /* 0x0001e60000100800 */
[----:B------:R-:W-:-:S04]  /*15bd0*/  IMAD.HI.U32 R24, R9, R18, RZ ;  /* 0x0000001209187227 */ /* 0x000fc800078e00ff */
[----:B------:R-:W-:Y:S02]  /*15be0*/  IMAD.MOV R22, RZ, RZ, -R22 ;  /* 0x000000ffff167224 */ /* 0x000fe400078e0a16 */
[----:B------:R-:W-:Y:S02]  /*15bf0*/  IMAD R13, R8, R19, R13 ;  /* 0x00000013080d7224 */ /* 0x000fe400078e020d */
[----:B------:R-:W-:Y:S02]  /*15c00*/  IMAD.MOV R20, RZ, RZ, -R20 ;  /* 0x000000ffff147224 */ /* 0x000fe400078e0a14 */
[----:B------:R-:W-:Y:S02]  /*15c10*/  IMAD.MOV R19, RZ, RZ, -R24 ;  /* 0x000000ffff137224 */ /* 0x000fe400078e0a18 */
[----:B0-----:R-:W-:Y:S01]  /*15c20*/  VIADD R5, R0, 0xe3 ;  /* 0x000000e300057836 */ /* 0x001fe20000000000 */
[----:B------:R-:W-:Y:S01]  /*15c30*/  STL [R1+0x13ac], R13 ;  /* 0x0013ac0d01007387 */ /* 0x000fe20000100800 */
[----:B------:R-:W-:-:S02]  /*15c40*/  IMAD R16, R8, R22, R16 ;  /* 0x0000001608107224 */ /* 0x000fc400078e0210 */
[C---:B------:R-:W-:Y:S01]  /*15c50*/  IMAD R17, R8.reuse, R20, R17 ;  /* 0x0000001408117224 */ /* 0x040fe200078e0211 */
[----:B------:R0:W-:Y:S01]  /*15c60*/  STL [R1+0xf3c], R5 ;  /* 0x000f3c0501007387 */ /* 0x0001e20000100800 */
[----:B------:R-:W-:Y:S01]  /*15c70*/  IMAD R18, R8, R19, R18 ;  /* 0x0000001308127224 */ /* 0x000fe200078e0212 */
[----:B------:R-:W-:Y:S01]  /*15c80*/  IABS R19, R5 ;  /* 0x0000000500137213 */ /* 0x000fe20000000000 */
[C---:B------:R-:W-:Y:S02]  /*15c90*/  VIADD R22, R0.reuse, 0xe5 ;  /* 0x000000e500167836 */ /* 0x040fe40000000000 */
[C---:B------:R-:W-:Y:S01]  /*15ca0*/  VIADD R20, R0.reuse, 0xe6 ;  /* 0x000000e600147836 */ /* 0x040fe20000000000 */
[----:B------:R-:W-:Y:S01]  /*15cb0*/  STL [R1+0xf38], R46 ;  /* 0x000f382e01007387 */ /* 0x000fe20000100800 */
[----:B0-----:R-:W-:-:S03]  /*15cc0*/  VIADD R5, R0, 0xe7 ;  /* 0x000000e700057836 */ /* 0x001fc60000000000 */
[----:B------:R-:W-:Y:S04]  /*15cd0*/  STL [R1+0xf34], R22 ;  /* 0x000f341601007387 */ /* 0x000fe80000100800 */
[----:B------:R-:W-:Y:S04]  /*15ce0*/  STL [R1+0xf30], R20 ;  /* 0x000f301401007387 */ /* 0x000fe80000100800 */
[----:B------:R0:W-:Y:S04]  /*15cf0*/  STL [R1+0xf2c], R5 ;  /* 0x000f2c0501007387 */ /* 0x0001e80000100800 */
[----:B------:R-:W2:Y:S01]  /*15d00*/  LDL.LU R73, [R1+0x66c] ;  /* 0x00066c0001497983 */ /* 0x000ea20000300800 */
[----:B------:R-:W-:-:S03]  /*15d10*/  IABS R24, R5 ;  /* 0x0000000500187213 */ /* 0x000fc60000000000 */
[----:B------:R-:W3:Y:S01]  /*15d20*/  LDL.LU R65, [R1+0x668] ;  /* 0x0006680001417983 */ /* 0x000ee20000300800 */
[----:B0-----:R-:W0:Y:S03]  /*15d30*/  S2R R5, SR_TID.X ;  /* 0x0000000000057919 */ /* 0x001e260000002100 */
[----:B------:R-:W3:Y:S04]  /*15d40*/  LDL.LU R67, [R1+0x664] ;  /* 0x0006640001437983 */ /* 0x000ee80000300800 */
[----:B------:R-:W3:Y:S04]  /*15d50*/  LDL.LU R48, [R1+0x660] ;  /* 0x0006600001307983 */ /* 0x000ee80000300800 */
[----:B------:R-:W4:Y:S04]  /*15d60*/  LDL.LU R59, [R1+0x65c] ;  /* 0x00065c00013b7983 */ /* 0x000f280000300800 */
[----:B------:R-:W4:Y:S01]  /*15d70*/  LDL.LU R49, [R1+0x658] ;  /* 0x0006580001317983 */ /* 0x000f220000300800 */
[----:B------:R-:W-:-:S04]  /*15d80*/  @!UP1 UIADD3 UR4, UPT, UPT, -UR4, 0x100000, URZ ;  /* 0x0010000004049890 */ /* 0x000fc8000fffe1ff */
[----:B------:R-:W-:Y:S02]  /*15d90*/  @!UP1 USHF.L.U32 UR5, UR4, 0xb, URZ ;  /* 0x0000000b04059899 */ /* 0x000fe400080006ff */
[----:B------:R-:W-:Y:S01]  /*15da0*/  @!UP1 USHF.L.U32 UR4, UR4, 0x1, URZ ;  /* 0x0000000104049899 */ /* 0x000fe200080006ff */
[----:B------:R-:W4:Y:S04]  /*15db0*/  LDL.LU R50, [R1+0x654] ;  /* 0x0006540001327983 */ /* 0x000f280000300800 */
[----:B------:R-:W4:Y:S04]  /*15dc0*/  LDL.LU R51, [R1+0x650] ;  /* 0x0006500001337983 */ /* 0x000f280000300800 */
[----:B------:R-:W4:Y:S04]  /*15dd0*/  LDL.LU R52, [R1+0x63c] ;  /* 0x00063c0001347983 */ /* 0x000f280000300800 */
[----:B------:R-:W4:Y:S04]  /*15de0*/  LDL.LU R53, [R1+0x638] ;  /* 0x0006380001357983 */ /* 0x000f280000300800 */
[----:B------:R-:W4:Y:S04]  /*15df0*/  LDL.LU R54, [R1+0x634] ;  /* 0x0006340001367983 */ /* 0x000f280000300800 */
[----:B------:R-:W4:Y:S01]  /*15e00*/  LDL.LU R63, [R1+0x630] ;  /* 0x00063000013f7983 */ /* 0x000f220000300800 */
[----:B------:R-:W-:Y:S01]  /*15e10*/  VOTEU.ALL UP1, P2 ;  /* 0x0000000000ff7886 */ /* 0x000fe20001020000 */
[----:B0-----:R-:W-:-:S02]  /*15e20*/  LOP3.LUT R5, R5, 0x7f, RZ, 0xc0, !PT ;  /* 0x0000007f05057812 */ /* 0x001fc400078ec0ff */
[----:B------:R-:W4:Y:S02]  /*15e30*/  LDL.LU R55, [R1+0x62c] ;  /* 0x00062c0001377983 */ /* 0x000f240000300800 */
[----:B------:R0:W1:Y:S02]  /*15e40*/  @!UP1 SYNCS.EXCH.64 URZ, [UR9+0x18008], UR4 ;  /* 0x0180080409ff95b2 */ /* 0x0000640008000100 */
[----:B------:R-:W4:Y:S04]  /*15e50*/  LDL.LU R61, [R1+0x628] ;  /* 0x00062800013d7983 */ /* 0x000f280000300800 */
[----:B------:R-:W4:Y:S04]  /*15e60*/  LDL.LU R69, [R1+0x624] ;  /* 0x0006240001457983 */ /* 0x000f280000300800 */
[----:B------:R-:W4:Y:S01]  /*15e70*/  LDL.LU R71, [R1+0x620] ;  /* 0x0006200001477983 */ /* 0x000f220000300800 */
[----:B------:R-:W-:Y:S01]  /*15e80*/  IABS R15, R15 ;  /* 0x0000000f000f7213 */ /* 0x000fe20000000000 */
[----:B0-----:R-:W0:Y:S01]  /*15e90*/  LDCU UR4, c[0x0][0x3b0] ;  /* 0x00007600ff0477ac */ /* 0x001e220008000800 */
[----:B------:R-:W-:-:S02]  /*15ea0*/  LOP3.LUT R80, R5, 0x10, RZ, 0x3c, !PT ;  /* 0x0000001005507812 */ /* 0x000fc400078e3cff */
[----:B------:R-:W-:Y:S01]  /*15eb0*/  PRMT R81, RZ, 0x7610, R81 ;  /* 0x00007610ff517816 */ /* 0x000fe20000000051 */
[----:B------:R-:W0:Y:S01]  /*15ec0*/  LDCU UR5, c[0x0][0x3b0] ;  /* 0x00007600ff0577ac */ /* 0x000e220008000800 */
[----:B--2---:R2:W-:Y:S04]  /*15ed0*/  STS.U8 [R5+UR9+0x10000], R73 ;  /* 0x0100004905007988 */ /* 0x0045e80008000009 */
[----:B--2---:R-:W2:Y:S04]  /*15ee0*/  LDL.LU R73, [R1+0x61c] ;  /* 0x00061c0001497983 */ /* 0x004ea80000300800 */
[----:B---3--:R3:W-:Y:S04]  /*15ef0*/  STS.U8 [R5+UR9+0x10400], R65 ;  /* 0x0104004105007988 */ /* 0x0087e80008000009 */
[----:B------:R0:W-:Y:S01]  /*15f00*/  STS.U8 [R5+UR9+0x10800], R67 ;  /* 0x0108004305007988 */ /* 0x0001e20008000009 */
[----:B------:R-:W-:-:S03]  /*15f10*/  IMAD.HI.U32 R23, R9, R15, RZ ;  /* 0x0000000f09177227 */ /* 0x000fc600078e00ff */
[----:B------:R-:W-:Y:S04]  /*15f20*/  STS.U8 [R5+UR9+0x10c00], R48 ;  /* 0x010c003005007988 */ /* 0x000fe80008000009 */
[----:B----4-:R4:W-:Y:S04]  /*15f30*/  STS.U8 [R5+UR9+0x11000], R59 ;  /* 0x0110003b05007988 */ /* 0x0109e80008000009 */
[----:B------:R-:W-:Y:S04]  /*15f40*/  STS.U8 [R5+UR9+0x11400], R49 ;  /* 0x0114003105007988 */ /* 0x000fe80008000009 */
[----:B------:R-:W-:Y:S01]  /*15f50*/  STS.U8 [R5+UR9+0x11800], R50 ;  /* 0x0118003205007988 */ /* 0x000fe20008000009 */
[----:B------:R-:W-:-:S03]  /*15f60*/  IMAD.MOV R23, RZ, RZ, -R23 ;  /* 0x000000ffff177224 */ /* 0x000fc600078e0a17 */
[----:B------:R-:W-:Y:S04]  /*15f70*/  STS.U8 [R5+UR9+0x11c00], R51 ;  /* 0x011c003305007988 */ /* 0x000fe80008000009 */
[----:B---3--:R-:W3:Y:S04]  /*15f80*/  LDL.LU R65, [R1+0x618] ;  /* 0x0006180001417983 */ /* 0x008ee80000300800 */
[----:B------:R-:W-:Y:S04]  /*15f90*/  STS.U8 [R5+UR9+0x12000], R52 ;  /* 0x0120003405007988 */ /* 0x000fe80008000009 */
[----:B------:R-:W3:Y:S04]  /*15fa0*/  LDL.LU R57, [R1+0x614] ;  /* 0x0006140001397983 */ /* 0x000ee80000300800 */
[----:B------:R-:W-:Y:S04]  /*15fb0*/  STS.U8 [R5+UR9+0x12400], R53 ;  /* 0x0124003505007988 */ /* 0x000fe80008000009 */
[----:B0-----:R-:W3:Y:S04]  /*15fc0*/  LDL.LU R67, [R1+0x610] ;  /* 0x0006100001437983 */ /* 0x001ee80000300800 */
[----:B------:R-:W-:Y:S01]  /*15fd0*/  STS.U8 [R5+UR9+0x12800], R54 ;  /* 0x0128003605007988 */ /* 0x000fe20008000009 */
[----:B------:R-:W-:-:S03]  /*15fe0*/  IMAD R15, R8, R23, R15 ;  /* 0x00000017080f7224 */ /* 0x000fc600078e020f */
[----:B----4-:R-:W4:Y:S04]  /*15ff0*/  LDL.LU R59, [R1+0x5fc] ;  /* 0x0005fc00013b7983 */ /* 0x010f280000300800 */
[----:B------:R0:W-:Y:S01]  /*16000*/  STS.U8 [R5+UR9+0x12c00], R63 ;  /* 0x012c003f05007988 */ /* 0x0001e20008000009 */
[----:B------:R-:W-:-:S03]  /*16010*/  IABS R23, R46 ;  /* 0x0000002e00177213 */ /* 0x000fc60000000000 */
[----:B------:R-:W-:Y:S04]  /*16020*/  STS.U8 [R5+UR9+0x13000], R55 ;  /* 0x0130003705007988 */ /* 0x000fe80008000009 */
[----:B0-----:R-:W4:Y:S04]  /*16030*/  LDL.LU R63, [R1+0x5f8] ;  /* 0x0005f800013f7983 */ /* 0x001f280000300800 */
[----:B------:R-:W4:Y:S04]  /*16040*/  LDL.LU R82, [R1+0x5f4] ;  /* 0x0005f40001527983 */ /* 0x000f280000300800 */
[----:B------:R-:W4:Y:S04]  /*16050*/  LDL.LU R83, [R1+0x5f0] ;  /* 0x0005f00001537983 */ /* 0x000f280000300800 */
[----:B------:R-:W4:Y:S04]  /*16060*/  LDL.LU R93, [R1+0x5ec] ;  /* 0x0005ec00015d7983 */ /* 0x000f280000300800 */
[----:B------:R-:W4:Y:S04]  /*16070*/  LDL.LU R46, [R1+0x5e8] ;  /* 0x0005e800012e7983 */ /* 0x000f280000300800 */
[----:B------:R-:W4:Y:S04]  /*16080*/  LDL.LU R47, [R1+0x5e4] ;  /* 0x0005e400012f7983 */ /* 0x000f280000300800 */
[----:B------:R-:W-:Y:S04]  /*16090*/  STS.U8 [R5+UR9+0x13400], R61 ;  /* 0x0134003d05007988 */ /* 0x000fe80008000009 */
[----:B------:R0:W-:Y:S04]  /*160a0*/  STS.U8 [R5+UR9+0x13800], R69 ;  /* 0x0138004505007988 */ /* 0x0001e80008000009 */
[----:B------:R-:W4:Y:S04]  /*160b0*/  LDL.LU R48, [R1+0x5dc] ;  /* 0x0005dc0001307983 */ /* 0x000f280000300800 */
[----:B------:R1:W-:Y:S04]  /*160c0*/  STS.U8 [R5+UR9+0x13c00], R71 ;  /* 0x013c004705007988 */ /* 0x0003e80008000009 */
[----:B0-----:R-:W4:Y:S04]  /*160d0*/  LDL.LU R69, [R1+0x5d4] ;  /* 0x0005d40001457983 */ /* 0x001f280000300800 */
[----:B------:R-:W4:Y:S04]  /*160e0*/  LDL.LU R61, [R1+0x5bc] ;  /* 0x0005bc00013d7983 */ /* 0x000f280000300800 */
[----:B-1----:R-:W4:Y:S04]  /*160f0*/  LDL.LU R71, [R1+0x5b8] ;  /* 0x0005b80001477983 */ /* 0x002f280000300800 */
[----:B--2---:R0:W-:Y:S04]  /*16100*/  STS.U8 [R80+UR9+0x10080], R73 ;  /* 0x0100804950007988 */ /* 0x0041e80008000009 */
[----:B0-----:R-:W2:Y:S04]  /*16110*/  LDL.LU R73, [R1+0x5b4] ;  /* 0x0005b40001497983 */ /* 0x001ea80000300800 */
[----:B---3--:R0:W-:Y:S04]  /*16120*/  STS.U8 [R80+UR9+0x10480], R65 ;  /* 0x0104804150007988 */ /* 0x0081e80008000009 */
[----:B------:R-:W-:Y:S04]  /*16130*/  STS.U8 [R80+UR9+0x10880], R57 ;  /* 0x0108803950007988 */ /* 0x000fe80008000009 */
[----:B0-----:R-:W3:Y:S04]  /*16140*/  LDL.LU R65, [R1+0x5ac] ;  /* 0x0005ac0001417983 */ /* 0x001ee80000300800 */
[----:B------:R0:W-:Y:S04]  /*16150*/  STS.U8 [R80+UR9+0x10c80], R67 ;  /* 0x010c804350007988 */ /* 0x0001e80008000009 */
[----:B------:R-:W3:Y:S04]  /*16160*/  LDL.LU R49, [R1+0x5a8] ;  /* 0x0005a80001317983 */ /* 0x000ee80000300800 */
[----:B----4-:R-:W-:Y:S04]  /*16170*/  STS.U8 [R80+UR9+0x11080], R59 ;  /* 0x0110803b50007988 */ /* 0x010fe80008000009 */
[----:B0-----:R-:W4:Y:S04]  /*16180*/  LDL.LU R67, [R1+0x59c] ;  /* 0x00059c0001437983 */ /* 0x001f280000300800 */
[----:B------:R-:W4:Y:S04]  /*16190*/  LDL.LU R50, [R1+0x598] ;  /* 0x0005980001327983 */ /* 0x000f280000300800 */
[----:B------:R-:W4:Y:S04]  /*161a0*/  LDL.LU R51, [R1+0x57c] ;  /* 0x00057c0001337983 */ /* 0x000f280000300800 */
[----:B------:R-:W-:Y:S04]  /*161b0*/  STS.U8 [R80+UR9+0x11480], R63 ;  /* 0x0114803f50007988 */ /* 0x000fe80008000009 */
[----:B------:R-:W-:Y:S04]  /*161c0*/  STS.U8 [R80+UR9+0x11880], R82 ;  /* 0x0118805250007988 */ /* 0x000fe80008000009 */
[----:B------:R-:W-:Y:S04]  /*161d0*/  STS.U8 [R80+UR9+0x11c80], R83 ;  /* 0x011c805350007988 */ /* 0x000fe80008000009 */
[----:B------:R-:W4:Y:S04]  /*161e0*/  LDL.LU R52, [R1+0x574] ;  /* 0x0005740001347983 */ /* 0x000f280000300800 */
[----:B------:R-:W-:Y:S04]  /*161f0*/  STS.U8 [R80+UR9+0x12080], R93 ;  /* 0x0120805d50007988 */ /* 0x000fe80008000009 */
[----:B------:R-:W4:Y:S04]  /*16200*/  LDL.LU R53, [R1+0x56c] ;  /* 0x00056c0001357983 */ /* 0x000f280000300800 */
[----:B------:R-:W-:Y:S04]  /*16210*/  STS.U8 [R80+UR9+0x12480], R46 ;  /* 0x0124802e50007988 */ /* 0x000fe80008000009 */
[----:B------:R-:W4:Y:S04]  /*16220*/  LDL.LU R54, [R1+0x564] ;  /* 0x0005640001367983 */ /* 0x000f280000300800 */
[----:B------:R-:W-:Y:S04]  /*16230*/  STS.U8 [R80+UR9+0x12880], R47 ;  /* 0x0128802f50007988 */ /* 0x000fe80008000009 */
[----:B------:R-:W4:Y:S04]  /*16240*/  LDL.LU R55, [R1+0x55c] ;  /* 0x00055c0001377983 */ /* 0x000f280000300800 */
[----:B------:R0:W-:Y:S04]  /*16250*/  STS.U8 [R80+UR9+0x12c80], R92 ;  /* 0x012c805c50007988 */ /* 0x0001e80008000009 */
[----:B------:R-:W4:Y:S04]  /*16260*/  LDL.LU R57, [R1+0x558] ;  /* 0x0005580001397983 */ /* 0x000f280000300800 */
[----:B------:R-:W-:Y:S01]  /*16270*/  STS.U8 [R80+UR9+0x13080], R48 ;  /* 0x0130803050007988 */ /* 0x000fe20008000009 */
[----:B0-----:R-:W-:-:S03]  /*16280*/  LOP3.LUT R92, R5, 0x20, RZ, 0x3c, !PT ;  /* 0x00000020055c7812 */ /* 0x001fc600078e3cff */
[----:B------:R-:W4:Y:S04]  /*16290*/  LDL.LU R59, [R1+0x53c] ;  /* 0x00053c00013b7983 */ /* 0x000f280000300800 */
[----:B------:R0:W-:Y:S04]  /*162a0*/  STS.U8 [R80+UR9+0x13480], R69 ;  /* 0x0134804550007988 */ /* 0x0001e80008000009 */
[----:B------:R-:W4:Y:S04]  /*162b0*/  LDL.LU R63, [R1+0x538] ;  /* 0x00053800013f7983 */ /* 0x000f280000300800 */
[----:B------:R-:W-:Y:S04]  /*162c0*/  STS.U8 [R80+UR9+0x13880], R61 ;  /* 0x0138803d50007988 */ /* 0x000fe80008000009 */
[----:B0-----:R-:W4:Y:S04]  /*162d0*/  LDL.LU R69, [R1+0x52c] ;  /* 0x00052c0001457983 */ /* 0x001f280000300800 */
[----:B------:R0:W-:Y:S04]  /*162e0*/  STS.U8 [R80+UR9+0x13c80], R71 ;  /* 0x013c804750007988 */ /* 0x0001e80008000009 */
[----:B0-----:R-:W4:Y:S04]  /*162f0*/  LDL.LU R71, [R1+0x524] ;  /* 0x0005240001477983 */ /* 0x001f280000300800 */
[----:B--2---:R0:W-:Y:S04]  /*16300*/  STS.U8 [R92+UR9+0x10100], R73 ;  /* 0x010100495c007988 */ /* 0x0041e80008000009 */
[----:B0-----:R-:W2:Y:S04]  /*16310*/  LDL.LU R73, [R1+0x51c] ;  /* 0x00051c0001497983 */ /* 0x001ea80000300800 */
[----:B------:R-:W2:Y:S04]  /*16320*/  LDL.LU R61, [R1+0x514] ;  /* 0x00051400013d7983 */ /* 0x000ea80000300800 */
[----:B---3--:R0:W-:Y:S04]  /*16330*/  STS.U8 [R92+UR9+0x10500], R65 ;  /* 0x010500415c007988 */ /* 0x0081e80008000009 */
[----:B------:R-:W-:Y:S04]  /*16340*/  STS.U8 [R92+UR9+0x10900], R49 ;  /* 0x010900315c007988 */ /* 0x000fe80008000009 */
[----:B0-----:R-:W3:Y:S04]  /*16350*/  LDL.LU R65, [R1+0x4fc] ;  /* 0x0004fc0001417983 */ /* 0x001ee80000300800 */
[----:B----4-:R0:W-:Y:S04]  /*16360*/  STS.U8 [R92+UR9+0x10d00], R67 ;  /* 0x010d00435c007988 */ /* 0x0101e80008000009 */
[----:B------:R-:W-:Y:S04]  /*16370*/  STS.U8 [R92+UR9+0x11100], R50 ;  /* 0x011100325c007988 */ /* 0x000fe80008000009 */
[----:B------:R-:W-:Y:S04]  /*16380*/  STS.U8 [R92+UR9+0x11500], R51 ;  /* 0x011500335c007988 */ /* 0x000fe80008000009 */
[----:B0-----:R-:W4:Y:S04]  /*16390*/  LDL.LU R67, [R1+0x4f8] ;  /* 0x0004f80001437983 */ /* 0x001f280000300800 */
[----:B------:R-:W4:Y:S04]  /*163a0*/  LDL.LU R86, [R1+0x4ec] ;  /* 0x0004ec0001567983 */ /* 0x000f280000300800 */
[----:B------:R-:W4:Y:S04]  /*163b0*/  LDL.LU R85, [R1+0x4e4] ;  /* 0x0004e40001557983 */ /* 0x000f280000300800 */
        /* <DEDUP_REMOVED lines=14> */
[----:B------:R1:W-:Y:S04]  /*164a0*/  STS.U8 [R92+UR9+0x13500], R69 ;  /* 0x013500455c007988 */ /* 0x0003e80008000009 */
[----:B0-----:R-:W4:Y:S04]  /*164b0*/  LDL.LU R63, [R1+0x4a8] ;  /* 0x0004a800013f7983 */ /* 0x001f280000300800 */
[----:B-1----:R-:W4:Y:S04]  /*164c0*/  LDL.LU R69, [R1+0x4a4] ;  /* 0x0004a40001457983 */ /* 0x002f280000300800 */
[----:B------:R0:W-:Y:S04]  /*164d0*/  STS.U8 [R92+UR9+0x13900], R71 ;  /* 0x013900475c007988 */ /* 0x0001e80008000009 */
[----:B0-----:R-:W4:Y:S04]  /*164e0*/  LDL.LU R71, [R1+0x4a0] ;  /* 0x0004a00001477983 */ /* 0x001f280000300800 */
[----:B--2---:R0:W-:Y:S04]  /*164f0*/  STS.U8 [R92+UR9+0x13d00], R73 ;  /* 0x013d00495c007988 */ /* 0x0041e80008000009 */
[----:B0-----:R-:W2:Y:S01]  /*16500*/  LDL.LU R73, [R1+0x49c] ;  /* 0x00049c0001497983 */ /* 0x001ea20000300800 */
[----:B------:R-:W-:-:S03]  /*16510*/  LOP3.LUT R46, R5, 0x30, RZ, 0x3c, !PT ;  /* 0x00000030052e7812 */ /* 0x000fc600078e3cff */
[----:B------:R-:W2:Y:S04]  /*16520*/  LDL.LU R48, [R1+0x498] ;  /* 0x0004980001307983 */ /* 0x000ea80000300800 */
[----:B------:R-:W-:Y:S04]  /*16530*/  STS.U8 [R46+UR9+0x10180], R61 ;  /* 0x0101803d2e007988 */ /* 0x000fe80008000009 */
[----:B---3--:R0:W-:Y:S04]  /*16540*/  STS.U8 [R46+UR9+0x10580], R65 ;  /* 0x010580412e007988 */ /* 0x0081e80008000009 */
[----:B0-----:R-:W3:Y:S04]  /*16550*/  LDL.LU R65, [R1+0x494] ;  /* 0x0004940001417983 */ /* 0x001ee80000300800 */
[----:B------:R-:W3:Y:S04]  /*16560*/  LDL.LU R50, [R1+0x490] ;  /* 0x0004900001327983 */ /* 0x000ee80000300800 */
[----:B----4-:R0:W-:Y:S04]  /*16570*/  STS.U8 [R46+UR9+0x10980], R67 ;  /* 0x010980432e007988 */ /* 0x0101e80008000009 */
        /* <DEDUP_REMOVED lines=18> */
[----:B0-----:R-:W4:Y:S04]  /*166a0*/  LDL.LU R67, [R1+0x45c] ;  /* 0x00045c0001437983 */ /* 0x001f280000300800 */
[----:B------:R0:W-:Y:S04]  /*166b0*/  STS.U8 [R46+UR9+0x13580], R69 ;  /* 0x013580452e007988 */ /* 0x0001e80008000009 */
[----:B0-----:R-:W4:Y:S04]  /*166c0*/  LDL.LU R69, [R1+0x458] ;  /* 0x0004580001457983 */ /* 0x001f280000300800 */
[----:B------:R0:W-:Y:S04]  /*166d0*/  STS.U8 [R46+UR9+0x13980], R71 ;  /* 0x013980472e007988 */ /* 0x0001e80008000009 */
[----:B0-----:R-:W4:Y:S04]  /*166e0*/  LDL.LU R71, [R1+0x454] ;  /* 0x0004540001477983 */ /* 0x001f280000300800 */
[----:B------:R-:W4:Y:S04]  /*166f0*/  LDL.LU R63, [R1+0x450] ;  /* 0x00045000013f7983 */ /* 0x000f280000300800 */
[----:B--2---:R0:W-:Y:S04]  /*16700*/  STS.U8 [R46+UR9+0x13d80], R73 ;  /* 0x013d80492e007988 */ /* 0x0041e80008000009 */
[----:B0-----:R-:W2:Y:S01]  /*16710*/  LDL.LU R73, [R1+0x43c] ;  /* 0x00043c0001497983 */ /* 0x001ea20000300800 */
[----:B------:R-:W-:-:S05]  /*16720*/  LOP3.LUT R49, R5, 0x40, RZ, 0x3c, !PT ;  /* 0x0000004005317812 */ /* 0x000fca00078e3cff */
[----:B------:R-:W-:Y:S04]  /*16730*/  STS.U8 [R49+UR9+0x10200], R48 ;  /* 0x0102003031007988 */ /* 0x000fe80008000009 */
[----:B---3--:R0:W-:Y:S04]  /*16740*/  STS.U8 [R49+UR9+0x10600], R65 ;  /* 0x0106004131007988 */ /* 0x0081e80008000009 */
[----:B------:R-:W-:Y:S04]  /*16750*/  STS.U8 [R49+UR9+0x10a00], R50 ;  /* 0x010a003231007988 */ /* 0x000fe80008000009 */
[----:B0-----:R-:W3:Y:S04]  /*16760*/  LDL.LU R65, [R1+0x438] ;  /* 0x0004380001417983 */ /* 0x001ee80000300800 */
[----:B------:R-:W3:Y:S04]  /*16770*/  LDL.LU R87, [R1+0x434] ;  /* 0x0004340001577983 */ /* 0x000ee80000300800 */
[----:B------:R-:W3:Y:S04]  /*16780*/  LDL.LU R86, [R1+0x430] ;  /* 0x0004300001567983 */ /* 0x000ee80000300800 */
[----:B----4-:R-:W-:Y:S04]  /*16790*/  STS.U8 [R49+UR9+0x10e00], R51 ;  /* 0x010e003331007988 */ /* 0x010fe80008000009 */
        /* <DEDUP_REMOVED lines=16> */
[----:B0-----:R-:W4:Y:S04]  /*168a0*/  LDL.LU R67, [R1+0x3f4] ;  /* 0x0003f40001437983 */ /* 0x001f280000300800 */
[----:B------:R0:W-:Y:S04]  /*168b0*/  STS.U8 [R49+UR9+0x13200], R69 ;  /* 0x0132004531007988 */ /* 0x0001e80008000009 */
[----:B0-----:R-:W4:Y:S04]  /*168c0*/  LDL.LU R69, [R1+0x3f0] ;  /* 0x0003f00001457983 */ /* 0x001f280000300800 */
[----:B------:R0:W-:Y:S04]  /*168d0*/  STS.U8 [R49+UR9+0x13600], R71 ;  /* 0x0136004731007988 */ /* 0x0001e80008000009 */
[----:B------:R-:W-:Y:S04]  /*168e0*/  STS.U8 [R49+UR9+0x13a00], R63 ;  /* 0x013a003f31007988 */ /* 0x000fe80008000009 */
[----:B0-----:R-:W4:Y:S04]  /*168f0*/  LDL.LU R71, [R1+0x3ec] ;  /* 0x0003ec0001477983 */ /* 0x001f280000300800 */
[----:B--2---:R0:W-:Y:S04]  /*16900*/  STS.U8 [R49+UR9+0x13e00], R73 ;  /* 0x013e004931007988 */ /* 0x0041e80008000009 */
[----:B0-----:R-:W2:Y:S04]  /*16910*/  LDL.LU R49, [R1+0x3e8] ;  /* 0x0003e80001317983 */ /* 0x001ea80000300800 */
[----:B------:R-:W2:Y:S01]  /*16920*/  LDL.LU R73, [R1+0x3e4] ;  /* 0x0003e40001497983 */ /* 0x000ea20000300800 */
[----:B------:R-:W-:-:S03]  /*16930*/  LOP3.LUT R46, R5, 0x50, RZ, 0x3c, !PT ;  /* 0x00000050052e7812 */ /* 0x000fc600078e3cff */
[----:B------:R-:W2:Y:S04]  /*16940*/  LDL.LU R50, [R1+0x3e0] ;  /* 0x0003e00001327983 */ /* 0x000ea80000300800 */
[----:B------:R-:W2:Y:S04]  /*16950*/  LDL.LU R51, [R1+0x3dc] ;  /* 0x0003dc0001337983 */ /* 0x000ea80000300800 */
[----:B------:R-:W2:Y:S04]  /*16960*/  LDL.LU R52, [R1+0x3d8] ;  /* 0x0003d80001347983 */ /* 0x000ea80000300800 */
[----:B------:R-:W2:Y:S04]  /*16970*/  LDL.LU R53, [R1+0x3bc] ;  /* 0x0003bc0001357983 */ /* 0x000ea80000300800 */
[----:B------:R-:W2:Y:S04]  /*16980*/  LDL.LU R54, [R1+0x3b8] ;  /* 0x0003b80001367983 */ /* 0x000ea80000300800 */
[----:B---3--:R0:W-:Y:S04]  /*16990*/  STS.U8 [R46+UR9+0x10280], R65 ;  /* 0x010280412e007988 */ /* 0x0081e80008000009 */
[----:B------:R-:W-:Y:S04]  /*169a0*/  STS.U8 [R46+UR9+0x10680], R87 ;  /* 0x010680572e007988 */ /* 0x000fe80008000009 */
[----:B------:R-:W-:Y:S04]  /*169b0*/  STS.U8 [R46+UR9+0x10a80], R86 ;  /* 0x010a80562e007988 */ /* 0x000fe80008000009 */
[----:B------:R-:W3:Y:S04]  /*169c0*/  LDL.LU R55, [R1+0x3b4] ;  /* 0x0003b40001377983 */ /* 0x000ee80000300800 */
[----:B----4-:R-:W-:Y:S04]  /*169d0*/  STS.U8 [R46+UR9+0x10e80], R85 ;  /* 0x010e80552e007988 */ /* 0x010fe80008000009 */
[----:B------:R-:W4:Y:S04]  /*169e0*/  LDL.LU R57, [R1+0x3b0] ;  /* 0x0003b00001397983 */ /* 0x000f280000300800 */
[----:B------:R-:W-:Y:S04]  /*169f0*/  STS.U8 [R46+UR9+0x11280], R84 ;  /* 0x011280542e007988 */ /* 0x000fe80008000009 */
[----:B------:R-:W3:Y:S04]  /*16a00*/  LDL.LU R59, [R1+0x3ac] ;  /* 0x0003ac00013b7983 */ /* 0x000ee80000300800 */
[----:B------:R-:W-:Y:S04]  /*16a10*/  STS.U8 [R46+UR9+0x11680], R91 ;  /* 0x0116805b2e007988 */ /* 0x000fe80008000009 */
[----:B------:R-:W3:Y:S04]  /*16a20*/  LDL.LU R61, [R1+0x3a8] ;  /* 0x0003a800013d7983 */ /* 0x000ee80000300800 */
[----:B------:R-:W-:Y:S04]  /*16a30*/  STS.U8 [R46+UR9+0x11a80], R82 ;  /* 0x011a80522e007988 */ /* 0x000fe80008000009 */
[----:B------:R-:W3:Y:S04]  /*16a40*/  LDL.LU R63, [R1+0x3a4] ;  /* 0x0003a400013f7983 */ /* 0x000ee80000300800 */
[----:B------:R-:W-:Y:S04]  /*16a50*/  STS.U8 [R46+UR9+0x11e80], R83 ;  /* 0x011e80532e007988 */ /* 0x000fe80008000009 */
[----:B0-----:R-:W3:Y:S04]  /*16a60*/  LDL.LU R65, [R1+0x3a0] ;  /* 0x0003a00001417983 */ /* 0x001ee80000300800 */
[----:B------:R-:W-:Y:S04]  /*16a70*/  STS.U8 [R46+UR9+0x12280], R93 ;  /* 0x0122805d2e007988 */ /* 0x000fe80008000009 */
[----:B------:R-:W-:Y:S04]  /*16a80*/  STS.U8 [R46+UR9+0x12680], R47 ;  /* 0x0126802f2e007988 */ /* 0x000fe80008000009 */
[----:B------:R-:W-:Y:S04]  /*16a90*/  STS.U8 [R46+UR9+0x12a80], R48 ;  /* 0x012a80302e007988 */ /* 0x000fe80008000009 */
[----:B------:R0:W-:Y:S04]  /*16aa0*/  STS.U8 [R46+UR9+0x12e80], R67 ;  /* 0x012e80432e007988 */ /* 0x0001e80008000009 */
[----:B0-----:R-:W4:Y:S04]  /*16ab0*/  LDL.LU R67, [R1+0x39c] ;  /* 0x00039c0001437983 */ /* 0x001f280000300800 */
[----:B------:R0:W-:Y:S04]  /*16ac0*/  STS.U8 [R46+UR9+0x13280], R69 ;  /* 0x013280452e007988 */ /* 0x0001e80008000009 */
[----:B0-----:R-:W4:Y:S04]  /*16ad0*/  LDL.LU R69, [R1+0x398] ;  /* 0x0003980001457983 */ /* 0x001f280000300800 */
[----:B------:R0:W-:Y:S04]  /*16ae0*/  STS.U8 [R46+UR9+0x13680], R71 ;  /* 0x013680472e007988 */ /* 0x0001e80008000009 */
[----:B0-----:R-:W4:Y:S04]  /*16af0*/  LDL.LU R71, [R1+0x37c] ;  /* 0x00037c0001477983 */ /* 0x001f280000300800 */
[----:B--2---:R-:W-:Y:S04]  /*16b00*/  STS.U8 [R46+UR9+0x13a80], R49 ;  /* 0x013a80312e007988 */ /* 0x004fe80008000009 */
[----:B------:R0:W-:Y:S04]  /*16b10*/  STS.U8 [R46+UR9+0x13e80], R73 ;  /* 0x013e80492e007988 */ /* 0x0001e80008000009 */
[----:B0-----:R-:W2:Y:S04]  /*16b20*/  LDL.LU R73, [R1+0x378] ;  /* 0x0003780001497983 */ /* 0x001ea80000300800 */
[----:B------:R-:W2:Y:S04]  /*16b30*/  LDL.LU R86, [R1+0x374] ;  /* 0x0003740001567983 */ /* 0x000ea80000300800 */
[----:B------:R-:W2:Y:S01]  /*16b40*/  LDL.LU R85, [R1+0x370] ;  /* 0x0003700001557983 */ /* 0x000ea20000300800 */
[----:B------:R-:W-:-:S03]  /*16b50*/  LOP3.LUT R87, R5, 0x60, RZ, 0x3c, !PT ;  /* 0x0000006005577812 */ /* 0x000fc600078e3cff */
[----:B------:R-:W2:Y:S04]  /*16b60*/  LDL.LU R84, [R1+0x36c] ;  /* 0x00036c0001547983 */ /* 0x000ea80000300800 */
[----:B------:R-:W2:Y:S04]  /*16b70*/  LDL.LU R91, [R1+0x368] ;  /* 0x00036800015b7983 */ /* 0x000ea80000300800 */
[----:B------:R-:W2:Y:S04]  /*16b80*/  LDL.LU R82, [R1+0x364] ;  /* 0x0003640001527983 */ /* 0x000ea80000300800 */
[----:B------:R-:W2:Y:S04]  /*16b90*/  LDL.LU R83, [R1+0x360] ;  /* 0x0003600001537983 */ /* 0x000ea80000300800 */
[----:B------:R-:W2:Y:S04]  /*16ba0*/  LDL.LU R93, [R1+0x35c] ;  /* 0x00035c00015d7983 */ /* 0x000ea80000300800 */
[----:B------:R-:W2:Y:S04]  /*16bb0*/  LDL.LU R46, [R1+0x358] ;  /* 0x00035800012e7983 */ /* 0x000ea80000300800 */
[----:B------:R-:W2:Y:S04]  /*16bc0*/  LDL.LU R47, [R1+0x33c] ;  /* 0x00033c00012f7983 */ /* 0x000ea80000300800 */
[----:B------:R-:W2:Y:S04]  /*16bd0*/  LDL.LU R48, [R1+0x338] ;  /* 0x0003380001307983 */ /* 0x000ea80000300800 */
[----:B------:R0:W-:Y:S04]  /*16be0*/  STS.U8 [R87+UR9+0x10300], R50 ;  /* 0x0103003257007988 */ /* 0x0001e80008000009 */
[----:B------:R-:W2:Y:S04]  /*16bf0*/  LDL.LU R49, [R1+0x334] ;  /* 0x0003340001317983 */ /* 0x000ea80000300800 */
[----:B------:R1:W-:Y:S04]  /*16c00*/  STS.U8 [R87+UR9+0x10700], R51 ;  /* 0x0107003357007988 */ /* 0x0003e80008000009 */
[----:B0-----:R-:W2:Y:S04]  /*16c10*/  LDL.LU R50, [R1+0x330] ;  /* 0x0003300001327983 */ /* 0x001ea80000300800 */
[----:B-1----:R-:W2:Y:S04]  /*16c20*/  LDL.LU R51, [R1+0x32c] ;  /* 0x00032c0001337983 */ /* 0x002ea80000300800 */
[----:B------:R-:W-:Y:S04]  /*16c30*/  STS.U8 [R87+UR9+0x10b00], R52 ;  /* 0x010b003457007988 */ /* 0x000fe80008000009 */
[----:B------:R0:W-:Y:S04]  /*16c40*/  STS.U8 [R87+UR9+0x10f00], R53 ;  /* 0x010f003557007988 */ /* 0x0001e80008000009 */
[----:B------:R1:W-:Y:S04]  /*16c50*/  STS.U8 [R87+UR9+0x11300], R54 ;  /* 0x0113003657007988 */ /* 0x0003e80008000009 */
[----:B---3--:R3:W-:Y:S04]  /*16c60*/  STS.U8 [R87+UR9+0x11700], R55 ;  /* 0x0117003757007988 */ /* 0x0087e80008000009 */
[----:B0-----:R-:W2:Y:S04]  /*16c70*/  LDL.LU R53, [R1+0x328] ;  /* 0x0003280001357983 */ /* 0x001ea80000300800 */
[----:B------:R-:W2:Y:S04]  /*16c80*/  LDL.LU R79, [R1+0x300] ;  /* 0x00030000014f7983 */ /* 0x000ea80000300800 */
[----:B-1----:R-:W2:Y:S04]  /*16c90*/  LDL.LU R54, [R1+0x2f8] ;  /* 0x0002f80001367983 */ /* 0x002ea80000300800 */
[----:B----4-:R0:W-:Y:S04]  /*16ca0*/  STS.U8 [R87+UR9+0x11b00], R57 ;  /* 0x011b003957007988 */ /* 0x0101e80008000009 */
[----:B---3--:R-:W3:Y:S04]  /*16cb0*/  LDL.LU R55, [R1+0x2d8] ;  /* 0x0002d80001377983 */ /* 0x008ee80000300800 */
[----:B------:R1:W-:Y:S04]  /*16cc0*/  STS.U8 [R87+UR9+0x11f00], R59 ;  /* 0x011f003b57007988 */ /* 0x0003e80008000009 */
[----:B0-----:R-:W4:Y:S04]  /*16cd0*/  LDL.LU R57, [R1+0x2d0] ;  /* 0x0002d00001397983 */ /* 0x001f280000300800 */
[----:B------:R0:W-:Y:S04]  /*16ce0*/  STS.U8 [R87+UR9+0x12300], R61 ;  /* 0x0123003d57007988 */ /* 0x0001e80008000009 */
[----:B-1----:R-:W3:Y:S04]  /*16cf0*/  LDL.LU R59, [R1+0x2c8] ;  /* 0x0002c800013b7983 */ /* 0x002ee80000300800 */
[----:B------:R1:W-:Y:S04]  /*16d00*/  STS.U8 [R87+UR9+0x12700], R63 ;  /* 0x0127003f57007988 */ /* 0x0003e80008000009 */
[----:B0-----:R-:W3:Y:S04]  /*16d10*/  LDL.LU R61, [R1+0x2c0] ;  /* 0x0002c000013d7983 */ /* 0x001ee80000300800 */
        /* <DEDUP_REMOVED lines=8> */
[----:B-1----:R-:W3:Y:S04]  /*16da0*/  LDL.LU R71, [R1+0x280] ;  /* 0x0002800001477983 */ /* 0x002ee80000300800 */
[----:B--2---:R0:W-:Y:S04]  /*16db0*/  STS.U8 [R87+UR9+0x13b00], R73 ;  /* 0x013b004957007988 */ /* 0x0041e80008000009 */
[----:B0-----:R-:W2:Y:S01]  /*16dc0*/  LDL.LU R73, [R1+0x278] ;  /* 0x0002780001497983 */ /* 0x001ea20000300800 */
[----:B------:R-:W-:-:S03]  /*16dd0*/  LOP3.LUT R52, R5, 0x70, RZ, 0x3c, !PT ;  /* 0x0000007005347812 */ /* 0x000fc600078e3cff */
[----:B------:R0:W-:Y:S04]  /*16de0*/  STS.U8 [R87+UR9+0x13f00], R86 ;  /* 0x013f005657007988 */ /* 0x0001e80008000009 */
[----:B------:R1:W-:Y:S04]  /*16df0*/  STS.U8 [R52+UR9+0x10380], R85 ;  /* 0x0103805534007988 */ /* 0x0003e80008000009 */
[----:B------:R1:W-:Y:S04]  /*16e00*/  STS.U8 [R52+UR9+0x10780], R84 ;  /* 0x0107805434007988 */ /* 0x0003e80008000009 */
[----:B0-----:R-:W2:Y:S04]  /*16e10*/  LDL.LU R87, [R1+0x14ec] ;  /* 0x0014ec0001577983 */ /* 0x001ea80000300800 */
[----:B------:R0:W-:Y:S04]  /*16e20*/  STS.U8 [R52+UR9+0x10b80], R91 ;  /* 0x010b805b34007988 */ /* 0x0001e80008000009 */
[----:B------:R-:W2:Y:S04]  /*16e30*/  LDL.LU R86, [R1+0x14e8] ;  /* 0x0014e80001567983 */ /* 0x000ea80000300800 */
[----:B------:R0:W-:Y:S04]  /*16e40*/  STS.U8 [R52+UR9+0x10f80], R82 ;  /* 0x010f805234007988 */ /* 0x0001e80008000009 */
[----:B-1----:R-:W2:Y:S04]  /*16e50*/  LDL.LU R85, [R1+0x14e4] ;  /* 0x0014e40001557983 */ /* 0x002ea80000300800 */
[----:B------:R1:W-:Y:S04]  /*16e60*/  STS.U8 [R52+UR9+0x11380], R83 ;  /* 0x0113805334007988 */ /* 0x0003e80008000009 */
[----:B------:R-:W2:Y:S04]  /*16e70*/  LDL.LU R84, [R1+0x14e0] ;  /* 0x0014e00001547983 */ /* 0x000ea80000300800 */
        /* <DEDUP_REMOVED lines=14> */
[----:B------:R-:W-:Y:S04]  /*16f60*/  STS.U8 [R52+UR9+0x13380], R45 ;  /* 0x0133802d34007988 */ /* 0x000fe80008000009 */
[----:B------:R-:W2:Y:S04]  /*16f70*/  LDL.LU R49, [R1+0x14c0] ;  /* 0x0014c00001317983 */ /* 0x000ea80000300800 */
[----:B------:R-:W-:Y:S04]  /*16f80*/  STS.U8 [R52+UR9+0x13780], R39 ;  /* 0x0137802734007988 */ /* 0x000fe80008000009 */
[----:B0-----:R-:W2:Y:S04]  /*16f90*/  LDL.LU R50, [R1+0x14bc] ;  /* 0x0014bc0001327983 */ /* 0x001ea80000300800 */
[----:B------:R-:W-:Y:S04]  /*16fa0*/  STS.U8 [R52+UR9+0x13b80], R37 ;  /* 0x013b802534007988 */ /* 0x000fe80008000009 */
[----:B------:R-:W2:Y:S04]  /*16fb0*/  LDL.LU R51, [R1+0x14b8] ;  /* 0x0014b80001337983 */ /* 0x000ea80000300800 */
[----:B------:R0:W-:Y:S04]  /*16fc0*/  STS.U8 [R52+UR9+0x13f80], R34 ;  /* 0x013f802234007988 */ /* 0x0001e80008000009 */
[----:B------:R1:W-:Y:S04]  /*16fd0*/  STS.U8 [R5+UR9], R53 ;  /* 0x0000003505007988 */ /* 0x0003e80008000009 */
[----:B------:R4:W-:Y:S04]  /*16fe0*/  STS.U8 [R5+UR9+0x400], R79 ;  /* 0x0004004f05007988 */ /* 0x0009e80008000009 */
[----:B0-----:R-:W2:Y:S04]  /*16ff0*/  LDL.LU R52, [R1+0x14b4] ;  /* 0x0014b40001347983 */ /* 0x001ea80000300800 */
[----:B-1----:R-:W2:Y:S04]  /*17000*/  LDL.LU R53, [R1+0x14b0] ;  /* 0x0014b00001357983 */ /* 0x002ea80000300800 */
[----:B----4-:R-:W4:Y:S04]  /*17010*/  LDL.LU R79, [R1+0x324] ;  /* 0x00032400014f7983 */ /* 0x010f280000300800 */
[----:B------:R0:W-:Y:S04]  /*17020*/  STS.U8 [R5+UR9+0x800], R54 ;  /* 0x0008003605007988 */ /* 0x0001e80008000009 */
[----:B---3--:R1:W-:Y:S04]  /*17030*/  STS.U8 [R5+UR9+0xc00], R55 ;  /* 0x000c003705007988 */ /* 0x0083e80008000009 */
[----:B------:R3:W-:Y:S04]  /*17040*/  STS.U8 [R5+UR9+0x1000], R57 ;  /* 0x0010003905007988 */ /* 0x0007e80008000009 */
[----:B0-----:R-:W4:Y:S04]  /*17050*/  LDL.LU R54, [R1+0x14ac] ;  /* 0x0014ac0001367983 */ /* 0x001f280000300800 */
[----:B-1----:R-:W4:Y:S04]  /*17060*/  LDL.LU R55, [R1+0x14a8] ;  /* 0x0014a80001377983 */ /* 0x002f280000300800 */
[----:B---3--:R-:W3:Y:S04]  /*17070*/  LDL.LU R57, [R1+0x14a4] ;  /* 0x0014a40001397983 */ /* 0x008ee80000300800 */
[----:B------:R0:W-:Y:S04]  /*17080*/  STS.U8 [R5+UR9+0x1400], R59 ;  /* 0x0014003b05007988 */ /* 0x0001e80008000009 */
[----:B------:R1:W-:Y:S04]  /*17090*/  STS.U8 [R5+UR9+0x1800], R61 ;  /* 0x0018003d05007988 */ /* 0x0003e80008000009 */
[----:B------:R1:W-:Y:S04]  /*170a0*/  STS.U8 [R5+UR9+0x1c00], R63 ;  /* 0x001c003f05007988 */ /* 0x0003e80008000009 */
[----:B0-----:R-:W3:Y:S04]  /*170b0*/  LDL.LU R59, [R1+0x14a0] ;  /* 0x0014a000013b7983 */ /* 0x001ee80000300800 */
[----:B-1----:R-:W3:Y:S04]  /*170c0*/  LDL.LU R61, [R1+0x149c] ;  /* 0x00149c00013d7983 */ /* 0x002ee80000300800 */
[----:B------:R-:W3:Y:S04]  /*170d0*/  LDL.LU R63, [R1+0x1498] ;  /* 0x00149800013f7983 */ /* 0x000ee80000300800 */
[----:B------:R0:W-:Y:S04]  /*170e0*/  STS.U8 [R5+UR9+0x2000], R65 ;  /* 0x0020004105007988 */ /* 0x0001e80008000009 */
[----:B------:R1:W-:Y:S04]  /*170f0*/  STS.U8 [R5+UR9+0x2400], R67 ;  /* 0x0024004305007988 */ /* 0x0003e80008000009 */
[----:B------:R1:W-:Y:S04]  /*17100*/  STS.U8 [R5+UR9+0x2800], R69 ;  /* 0x0028004505007988 */ /* 0x0003e80008000009 */
[----:B0-----:R-:W3:Y:S04]  /*17110*/  LDL.LU R65, [R1+0x1494] ;  /* 0x0014940001417983 */ /* 0x001ee80000300800 */
[----:B-1----:R-:W3:Y:S04]  /*17120*/  LDL.LU R67, [R1+0x1490] ;  /* 0x0014900001437983 */ /* 0x002ee80000300800 */
[----:B------:R-:W3:Y:S04]  /*17130*/  LDL.LU R69, [R1+0x148c] ;  /* 0x00148c0001457983 */ /* 0x000ee80000300800 */
[----:B------:R0:W-:Y:S04]  /*17140*/  STS.U8 [R5+UR9+0x2c00], R71 ;  /* 0x002c004705007988 */ /* 0x0001e80008000009 */
[----:B0-----:R-:W3:Y:S04]  /*17150*/  LDL.LU R71, [R1+0x1488] ;  /* 0x0014880001477983 */ /* 0x001ee80000300800 */
[----:B--2---:R0:W-:Y:S04]  /*17160*/  STS.U8 [R5+UR9+0x3000], R73 ;  /* 0x0030004905007988 */ /* 0x0041e80008000009 */
[----:B0-----:R-:W2:Y:S04]  /*17170*/  LDL.LU R73, [R1+0x1484] ;  /* 0x0014840001497983 */ /* 0x001ea80000300800 */
[----:B--2---:R-:W-:Y:S04]  /*17180*/  STS.U8 [R5+UR9+0x3400], R73 ;  /* 0x0034004905007988 */ /* 0x004fe80008000009 */
[----:B---3--:R-:W-:Y:S04]  /*17190*/  STS.U8 [R5+UR9+0x3800], R71 ;  /* 0x0038004705007988 */ /* 0x008fe80008000009 */
[----:B------:R-:W-:Y:S04]  /*171a0*/  STS.U8 [R5+UR9+0x3c00], R69 ;  /* 0x003c004505007988 */ /* 0x000fe80008000009 */
[----:B------:R-:W-:Y:S04]  /*171b0*/  STS.U8 [R5+UR9+0x4000], R67 ;  /* 0x0040004305007988 */ /* 0x000fe80008000009 */
[----:B------:R-:W-:Y:S04]  /*171c0*/  STS.U8 [R5+UR9+0x4400], R65 ;  /* 0x0044004105007988 */ /* 0x000fe80008000009 */
[----:B------:R-:W-:Y:S04]  /*171d0*/  STS.U8 [R5+UR9+0x4800], R63 ;  /* 0x0048003f05007988 */ /* 0x000fe80008000009 */
[----:B------:R-:W-:Y:S04]  /*171e0*/  STS.U8 [R5+UR9+0x4c00], R61 ;  /* 0x004c003d05007988 */ /* 0x000fe80008000009 */
[----:B------:R-:W-:Y:S04]  /*171f0*/  STS.U8 [R5+UR9+0x5000], R59 ;  /* 0x0050003b05007988 */ /* 0x000fe80008000009 */
[----:B------:R-:W-:Y:S04]  /*17200*/  STS.U8 [R5+UR9+0x5400], R57 ;  /* 0x0054003905007988 */ /* 0x000fe80008000009 */
[----:B----4-:R-:W-:Y:S04]  /*17210*/  STS.U8 [R5+UR9+0x5800], R55 ;  /* 0x0058003705007988 */ /* 0x010fe80008000009 */
[----:B------:R-:W-:Y:S04]  /*17220*/  STS.U8 [R5+UR9+0x5c00], R54 ;  /* 0x005c003605007988 */ /* 0x000fe80008000009 */
[----:B------:R-:W-:Y:S04]  /*17230*/  STS.U8 [R5+UR9+0x6000], R53 ;  /* 0x0060003505007988 */ /* 0x000fe80008000009 */
[----:B------:R-:W-:Y:S04]  /*17240*/  STS.U8 [R5+UR9+0x6400], R52 ;  /* 0x0064003405007988 */ /* 0x000fe80008000009 */
[----:B------:R-:W-:Y:S04]  /*17250*/  STS.U8 [R5+UR9+0x6800], R51 ;  /* 0x0068003305007988 */ /* 0x000fe80008000009 */
[----:B------:R-:W-:Y:S04]  /*17260*/  STS.U8 [R5+UR9+0x6c00], R50 ;  /* 0x006c003205007988 */ /* 0x000fe80008000009 */
[----:B------:R-:W-:Y:S04]  /*17270*/  STS.U8 [R5+UR9+0x7000], R49 ;  /* 0x0070003105007988 */ /* 0x000fe80008000009 */
[----:B------:R-:W-:Y:S04]  /*17280*/  STS.U8 [R5+UR9+0x7400], R48 ;  /* 0x0074003005007988 */ /* 0x000fe80008000009 */
[----:B------:R-:W-:Y:S04]  /*17290*/  STS.U8 [R5+UR9+0x7800], R47 ;  /* 0x0078002f05007988 */ /* 0x000fe80008000009 */
[----:B------:R0:W-:Y:S04]  /*172a0*/  STS.U8 [R5+UR9+0x7c00], R46 ;  /* 0x007c002e05007988 */ /* 0x0001e80008000009 */
[----:B0-----:R-:W2:Y:S04]  /*172b0*/  LDL.LU R5, [R1+0x1480] ;  /* 0x0014800001057983 */ /* 0x001ea80000300800 */
[----:B------:R-:W-:Y:S04]  /*172c0*/  STS.U8 [R80+UR9+0x80], R79 ;  /* 0x0000804f50007988 */ /* 0x000fe80008000009 */
[----:B--2---:R0:W-:Y:S04]  /*172d0*/  STS.U8 [R80+UR9+0x480], R5 ;  /* 0x0004800550007988 */ /* 0x0041e80008000009 */
[----:B------:R1:W-:Y:S04]  /*172e0*/  STS.U8 [R80+UR9+0x880], R93 ;  /* 0x0008805d50007988 */ /* 0x0003e80008000009 */
[----:B------:R2:W-:Y:S04]  /*172f0*/  STS.U8 [R80+UR9+0xc80], R83 ;  /* 0x000c805350007988 */ /* 0x0005e80008000009 */
[----:B0-----:R-:W3:Y:S04]  /*17300*/  LDL.LU R5, [R1+0x147c] ;  /* 0x00147c0001057983 */ /* 0x001ee80000300800 */
[----:B-1----:R-:W4:Y:S04]  /*17310*/  LDL.LU R93, [R1+0x1478] ;  /* 0x00147800015d7983 */ /* 0x002f280000300800 */
[----:B--2---:R-:W2:Y:S04]  /*17320*/  LDL.LU R83, [R1+0x1474] ;  /* 0x0014740001537983 */ /* 0x004ea80000300800 */
[----:B------:R0:W-:Y:S04]  /*17330*/  STS.U8 [R80+UR9+0x1080], R82 ;  /* 0x0010805250007988 */ /* 0x0001e80008000009 */
[----:B------:R1:W-:Y:S04]  /*17340*/  STS.U8 [R80+UR9+0x1480], R91 ;  /* 0x0014805b50007988 */ /* 0x0003e80008000009 */
[----:B0-----:R-:W2:Y:S04]  /*17350*/  LDL.LU R82, [R1+0x1470] ;  /* 0x0014700001527983 */ /* 0x001ea80000300800 */
[----:B-1----:R-:W2:Y:S04]  /*17360*/  LDL R91, [R1+0xf6c] ;  /* 0x000f6c00015b7983 */ /* 0x002ea80000100800 */
[----:B------:R0:W-:Y:S04]  /*17370*/  STS.U8 [R80+UR9+0x1880], R84 ;  /* 0x0018805450007988 */ /* 0x0001e80008000009 */
[----:B------:R1:W-:Y:S04]  /*17380*/  STS.U8 [R80+UR9+0x1c80], R85 ;  /* 0x001c805550007988 */ /* 0x0003e80008000009 */
[----:B------:R1:W-:Y:S04]  /*17390*/  STS.U8 [R80+UR9+0x2080], R86 ;  /* 0x0020805650007988 */ /* 0x0003e80008000009 */
[----:B0-----:R-:W3:Y:S04]  /*173a0*/  LDL.LU R84, [R1+0x146c] ;  /* 0x00146c0001547983 */ /* 0x001ee80000300800 */
[----:B------:R0:W-:Y:S04]  /*173b0*/  STS.U8 [R80+UR9+0x2480], R87 ;  /* 0x0024805750007988 */ /* 0x0001e80008000009 */
[----:B------:R0:W-:Y:S04]  /*173c0*/  STS.U8 [R80+UR9+0x2880], R88 ;  /* 0x0028805850007988 */ /* 0x0001e80008000009 */
[----:B------:R0:W-:Y:S04]  /*173d0*/  STS.U8 [R80+UR9+0x2c80], R89 ;  /* 0x002c805950007988 */ /* 0x0001e80008000009 */
[----:B------:R0:W-:Y:S04]  /*173e0*/  STS.U8 [R80+UR9+0x3080], R90 ;  /* 0x0030805a50007988 */ /* 0x0001e80008000009 */
[----:B------:R-:W-:Y:S04]  /*173f0*/  STS.U8 [R80+UR9+0x3480], R72 ;  /* 0x0034804850007988 */ /* 0x000fe80008000009 */
[----:B------:R-:W-:Y:S04]  /*17400*/  STS.U8 [R80+UR9+0x3880], R70 ;  /* 0x0038804650007988 */ /* 0x000fe80008000009 */
[----:B------:R-:W-:Y:S04]  /*17410*/  STS.U8 [R80+UR9+0x3c80], R68 ;  /* 0x003c804450007988 */ /* 0x000fe80008000009 */
[----:B------:R-:W-:Y:S04]  /*17420*/  STS.U8 [R80+UR9+0x4080], R66 ;  /* 0x0040804250007988 */ /* 0x000fe80008000009 */
[----:B------:R-:W-:Y:S04]  /*17430*/  STS.U8 [R80+UR9+0x4480], R64 ;  /* 0x0044804050007988 */ /* 0x000fe80008000009 */
[----:B-1----:R-:W4:Y:S04]  /*17440*/  LDL.LU R85, [R1+0x1468] ;  /* 0x0014680001557983 */ /* 0x002f280000300800 */
[----:B------:R-:W-:Y:S04]  /*17450*/  STS.U8 [R80+UR9+0x4880], R62 ;  /* 0x0048803e50007988 */ /* 0x000fe80008000009 */
[----:B------:R-:W4:Y:S04]  /*17460*/  LDL.LU R86, [R1+0x1464] ;  /* 0x0014640001567983 */ /* 0x000f280000300800 */
[----:B------:R-:W-:Y:S04]  /*17470*/  STS.U8 [R80+UR9+0x4c80], R60 ;  /* 0x004c803c50007988 */ /* 0x000fe80008000009 */
[----:B0-----:R-:W4:Y:S04]  /*17480*/  LDL.LU R87, [R1+0x1460] ;  /* 0x0014600001577983 */ /* 0x001f280000300800 */
[----:B------:R-:W-:Y:S04]  /*17490*/  STS.U8 [R80+UR9+0x5080], R58 ;  /* 0x0050803a50007988 */ /* 0x000fe80008000009 */
[----:B------:R-:W4:Y:S04]  /*174a0*/  LDL.LU R88, [R1+0x145c] ;  /* 0x00145c0001587983 */ /* 0x000f280000300800 */
[----:B------:R-:W-:Y:S04]  /*174b0*/  STS.U8 [R80+UR9+0x5480], R56 ;  /* 0x0054803850007988 */ /* 0x000fe80008000009 */
[----:B------:R-:W4:Y:S04]  /*174c0*/  LDL.LU R89, [R1+0x1458] ;  /* 0x0014580001597983 */ /* 0x000f280000300800 */
[----:B------:R-:W-:Y:S04]  /*174d0*/  STS.U8 [R80+UR9+0x5880], R44 ;  /* 0x0058802c50007988 */ /* 0x000fe80008000009 */
[----:B------:R-:W4:Y:S04]  /*174e0*/  LDL R79, [R1+0xf68] ;  /* 0x000f6800014f7983 */ /* 0x000f280000100800 */
        /* <DEDUP_REMOVED lines=12> */
[----:B------:R-:W4:Y:S04]  /*175b0*/  LDL.LU R90, [R1+0x1454] ;  /* 0x00145400015a7983 */ /* 0x000f280000300800 */
[----:B------:R-:W-:Y:S04]  /*175c0*/  STS.U8 [R92+UR9+0xd00], R28 ;  /* 0x000d001c5c007988 */ /* 0x000fe80008000009 */
[----:B------:R0:W-:Y:S01]  /*175d0*/  STS.U8 [R92+UR9+0x1100], R27 ;  /* 0x0011001b5c007988 */ /* 0x0001e20008000009 */
[----:B--2---:R-:W-:-:S03]  /*175e0*/  ISETP.GE.AND P5, PT, R91, RZ, PT ;  /* 0x000000ff5b00720c */ /* 0x004fc60003fa6270 */
[----:B------:R-:W2:Y:S04]  /*175f0*/  LDL.LU R91, [R1+0x1450] ;  /* 0x00145000015b7983 */ /* 0x000ea80000300800 */
[----:B0-----:R-:W2:Y:S01]  /*17600*/  LDL R27, [R1+0xf74] ;  /* 0x000f7400011b7983 */ /* 0x001ea20000100800 */
[C---:B------:R-:W-:Y:S02]  /*17610*/  ISETP.GT.U32.AND P1, PT, R8.reuse, R83, PT ;  /* 0x000000530800720c */ /* 0x040fe40003f24070 */
[C---:B------:R-:W-:Y:S02]  /*17620*/  ISETP.GT.U32.AND P3, PT, R8.reuse, R82, PT ;  /* 0x000000520800720c */ /* 0x040fe40003f64070 */
[----:B---3--:R-:W-:Y:S01]  /*17630*/  ISETP.GT.U32.AND P6, PT, R8, R84, PT ;  /* 0x000000540800720c */ /* 0x008fe20003fc4070 */
[----:B------:R0:W-:Y:S08]  /*17640*/  STS.U8 [R92+UR9+0x1500], R26 ;  /* 0x0015001a5c007988 */ /* 0x0001f00008000009 */
[--C-:B------:R-:W-:Y:S01]  /*17650*/  @!P1 IMAD.IADD R83, R83, 0x1, -R8.reuse ;  /* 0x0000000153539824 */ /* 0x100fe200078e0a08 */
[----:B----4-:R-:W-:Y:S01]  /*17660*/  PRMT R93, RZ, 0x7610, R93 ;  /* 0x00007610ff5d7816 */ /* 0x010fe2000000005d */
[----:B------:R-:W-:Y:S01]  /*17670*/  @!P3 IMAD.IADD R82, R82, 0x1, -R8 ;  /* 0x000000015252b824 */ /* 0x000fe200078e0a08 */
[----:B------:R-:W3:Y:S02]  /*17680*/  LDL R80, [R1+0xf7c] ;  /* 0x000f7c0001507983 */ /* 0x000ee40000100800 */
[----:B------:R-:W-:-:S02]  /*17690*/  ISETP.GT.U32.AND P1, PT, R8, R83, PT ;  /* 0x000000530800720c */ /* 0x000fc40003f24070 */
[----:B------:R-:W-:Y:S01]  /*176a0*/  ISETP.GT.U32.AND P3, PT, R8, R82, PT ;  /* 0x000000520800720c */ /* 0x000fe20003f64070 */
[----:B------:R-:W-:-:S10]  /*176b0*/  @!P6 IMAD.IADD R84, R84, 0x1, -R8 ;  /* 0x000000015454e824 */ /* 0x000fd400078e0a08 */
[--C-:B------:R-:W-:Y:S02]  /*176c0*/  @!P1 IMAD.IADD R83, R83, 0x1, -R8.reuse ;  /* 0x0000000153539824 */ /* 0x100fe400078e0a08 */
[----:B------:R-:W-:Y:S02]  /*176d0*/  @!P3 IMAD.IADD R82, R82, 0x1, -R8 ;  /* 0x000000015252b824 */ /* 0x000fe400078e0a08 */
[----:B------:R-:W-:-:S05]  /*176e0*/  @!P5 IMAD.MOV R83, RZ, RZ, -R83 ;  /* 0x000000ffff53d224 */ /* 0x000fca00078e0a53 */
[----:B------:R-:W-:Y:S02]  /*176f0*/  SEL R83, R21, R83, !P4 ;  /* 0x0000005315537207 */ /* 0x000fe40006000000 */
[----:B------:R-:W-:-:S03]  /*17700*/  ISETP.GT.U32.AND P3, PT, R8, R85, PT ;  /* 0x000000550800720c */ /* 0x000fc60003f64070 */
[----:B------:R-:W-:-:S10]  /*17710*/  IMAD R83, R83, UR11, RZ ;  /* 0x0000000b53537c24 */ /* 0x000fd4000f8e02ff */
[----:B------:R-:W-:Y:S01]  /*17720*/  @!P3 IMAD.IADD R85, R85, 0x1, -R8 ;  /* 0x000000015555b824 */ /* 0x000fe200078e0a08 */
[----:B0-----:R-:W-:Y:S02]  /*17730*/  IADD3 R26, P3, PT, R83, R7, RZ ;  /* 0x00000007531a7210 */ /* 0x001fe40007f7e0ff */
[----:B------:R-:W-:Y:S02]  /*17740*/  ISETP.GE.AND P6, PT, R79, RZ, PT ;  /* 0x000000ff4f00720c */ /* 0x000fe40003fc6270 */
[----:B------:R-:W4:Y:S11]  /*17750*/  LDL R79, [R1+0xf78] ;  /* 0x000f7800014f7983 */ /* 0x000f360000100800 */
[----:B------:R-:W-:Y:S01]  /*17760*/  @!P6 IMAD.MOV R82, RZ, RZ, -R82 ;  /* 0x000000ffff52e224 */ /* 0x000fe200078e0a52 */
[----:B--2---:R-:W-:-:S02]  /*17770*/  ISETP.GE.AND P6, PT, R27, RZ, PT ;  /* 0x000000ff1b00720c */ /* 0x004fc40003fc6270 */
[----:B------:R-:W-:-:S05]  /*17780*/  LEA.HI.X.SX32 R27, R83, R6, 0x1, P3 ;  /* 0x00000006531b7211 */ /* 0x000fca00018f0eff */
[----:B------:R0:W2:Y:S01]  /*17790*/  @P0 LDG.E.U8 R93, desc[UR18][R26.64] ;  /* 0x000000121a5d0981 */ /* 0x0000a2000c1e1100 */
[C---:B------:R-:W-:Y:S02]  /*177a0*/  ISETP.GT.U32.AND P5, PT, R8.reuse, R86, PT ;  /* 0x000000560800720c */ /* 0x040fe40003fa4070 */
[----:B------:R-:W-:Y:S02]  /*177b0*/  SEL R82, R21, R82, !P4 ;  /* 0x0000005215527207 */ /* 0x000fe40006000000 */
[----:B------:R-:W-:-:S09]  /*177c0*/  ISETP.GT.U32.AND P1, PT, R8, R84, PT ;  /* 0x000000540800720c */ /* 0x000fd20003f24070 */
[----:B------:R-:W-:Y:S01]  /*177d0*/  @!P5 IMAD.IADD R86, R86, 0x1, -R8 ;  /* 0x000000015656d824 */ /* 0x000fe200078e0a08 */
[----:B------:R-:W-:Y:S01]  /*177e0*/  ISETP.GT.U32.AND P5, PT, R8, R85, PT ;  /* 0x000000550800720c */ /* 0x000fe20003fa4070 */
[----:B------:R-:W-:Y:S01]  /*177f0*/  IMAD R82, R82, UR11, RZ ;  /* 0x0000000b52527c24 */ /* 0x000fe2000f8e02ff */
[----:B------:R0:W-:Y:S01]  /*17800*/  STL [R1+0x27c], R26 ;  /* 0x00027c1a01007387 */ /* 0x0001e20000100800 */
[----:B------:R-:W-:-:S03]  /*17810*/  PRMT R29, RZ, 0x7610, R29 ;  /* 0x00007610ff1d7816 */ /* 0x000fc6000000001d */
[----:B------:R1:W-:Y:S01]  /*17820*/  STS.U8 [R92+UR9+0x1900], R25 ;  /* 0x001900195c007988 */ /* 0x0003e20008000009 */
[----:B------:R-:W-:-:S06]  /*17830*/  @!P1 IMAD.IADD R84, R84, 0x1, -R8 ;  /* 0x0000000154549824 */ /* 0x000fcc00078e0a08 */
[----:B------:R-:W-:Y:S01]  /*17840*/  @!P5 IMAD.IADD R85, R85, 0x1, -R8 ;  /* 0x000000015555d824 */ /* 0x000fe200078e0a08 */
[C---:B0-----:R-:W-:Y:S01]  /*17850*/  IADD3 R26, P5, PT, R82.reuse, R7, RZ ;  /* 0x00000007521a7210 */ /* 0x041fe20007fbe0ff */
[----:B-1----:R-:W3:Y:S04]  /*17860*/  LDL.LU R92, [R1+0x144c] ;  /* 0x00144c00015c7983 */ /* 0x002ee80000300800 */
[----:B------:R0:W-:Y:S01]  /*17870*/  STL [R1+0x278], R27 ;  /* 0x0002781b01007387 */ /* 0x0001e20000100800 */
[----:B------:R-:W-:Y:S01]  /*17880*/  @!P6 IMAD.MOV R84, RZ, RZ, -R84 ;  /* 0x000000ffff54e224 */ /* 0x000fe200078e0a54 */
[----:B0-----:R-:W-:-:S05]  /*17890*/  LEA.HI.X.SX32 R27, R82, R6, 0x1, P5 ;  /* 0x00000006521b7211 */ /* 0x001fca00028f0eff */
[----:B------:R-:W3:Y:S01]  /*178a0*/  @P0 LDG.E.U8 R29, desc[UR18][R26.64] ;  /* 0x000000121a1d0981 */ /* 0x000ee2000c1e1100 */
[----:B----4-:R-:W-:-:S03]  /*178b0*/  ISETP.GE.AND P6, PT, R79, RZ, PT ;  /* 0x000000ff4f00720c */ /* 0x010fc60003fc6270 */
[----:B--2---:R0:W-:Y:S04]  /*178c0*/  STL [R1+0xee0], R93 ;  /* 0x000ee05d01007387 */ /* 0x0041e80000100800 */
[----:B0-----:R-:W2:Y:S04]  /*178d0*/  LDL.LU R93, [R1+0x1448] ;  /* 0x00144800015d7983 */ /* 0x001ea80000300800 */
[----:B------:R-:W4:Y:S04]  /*178e0*/  LDL R79, [R1+0xf90] ;  /* 0x000f9000014f7983 */ /* 0x000f280000100800 */
[----:B------:R0:W-:Y:S04]  /*178f0*/  STL [R1+0x284], R26 ;  /* 0x0002841a01007387 */ /* 0x0001e80000100800 */
[----:B------:R-:W-:Y:S04]  /*17900*/  STL [R1+0x280], R27 ;  /* 0x0002801b01007387 */ /* 0x000fe80000100800 */
[----:B0-----:R-:W2:Y:S01]  /*17910*/  LDL R26, [R1+0xf8c] ;  /* 0x000f8c00011a7983 */ /* 0x001ea20000100800 */
[----:B------:R-:W-:-:S02]  /*17920*/  ISETP.GT.U32.AND P3, PT, R8, R86, PT ;  /* 0x000000560800720c */ /* 0x000fc40003f64070 */
[----:B------:R-:W-:Y:S02]  /*17930*/  SEL R84, R21, R84, !P4 ;  /* 0x0000005415547207 */ /* 0x000fe40006000000 */
[----:B---3--:R-:W-:Y:S01]  /*17940*/  ISETP.GE.AND P5, PT, R80, RZ, PT ;  /* 0x000000ff5000720c */ /* 0x008fe20003fa6270 */
[----:B------:R-:W-:Y:S01]  /*17950*/  @!P6 IMAD.MOV R85, RZ, RZ, -R85 ;  /* 0x000000ffff55e224 */ /* 0x000fe200078e0a55 */
[----:B------:R-:W3:Y:S01]  /*17960*/  LDL R80, [R1+0xf94] ;  /* 0x000f940001507983 */ /* 0x000ee20000100800 */
[----:B------:R-:W-:-:S06]  /*17970*/  IMAD R84, R84, UR11, RZ ;  /* 0x0000000b54547c24 */ /* 0x000fcc000f8e02ff */
[----:B------:R-:W-:Y:S01]  /*17980*/  @!P3 IMAD.IADD R86, R86, 0x1, -R8 ;  /* 0x000000015656b824 */ /* 0x000fe200078e0a08 */
[----:B------:R-:W-:Y:S02]  /*17990*/  ISETP.GT.U32.AND P3, PT, R8, R88, PT ;  /* 0x000000580800720c */ /* 0x000fe40003f64070 */
[----:B------:R-:W-:Y:S01]  /*179a0*/  PRMT R28, RZ, 0x7610, R28 ;  /* 0x00007610ff1c7816 */ /* 0x000fe2000000001c */
[----:B------:R0:W-:Y:S10]  /*179b0*/  STL [R1+0xedc], R29 ;  /* 0x000edc1d01007387 */ /* 0x0001f40000100800 */
[----:B------:R-:W-:Y:S01]  /*179c0*/  @!P3 IMAD.IADD R88, R88, 0x1, -R8 ;  /* 0x000000015858b824 */ /* 0x000fe200078e0a08 */
[----:B0-----:R-:W-:-:S04]  /*179d0*/  IADD3 R29, P6, PT, R84, R7, RZ ;  /* 0x00000007541d7210 */ /* 0x001fc80007fde0ff */
[----:B------:R-:W-:Y:S02]  /*179e0*/  LEA.HI.X.SX32 R27, R84, R6, 0x1, P6 ;  /* 0x00000006541b7211 */ /* 0x000fe400030f0eff */
[----:B------:R-:W-:Y:S02]  /*179f0*/  ISETP.GT.U32.AND P1, PT, R8, R87, PT ;  /* 0x000000570800720c */ /* 0x000fe40003f24070 */
[----:B--2---:R-:W-:Y:S01]  /*17a00*/  ISETP.GE.AND P3, PT, R26, RZ, PT ;  /* 0x000000ff1a00720c */ /* 0x004fe20003f66270 */
[----:B------:R-:W-:-:S05]  /*17a10*/  @P0 IMAD.MOV.U32 R26, RZ, RZ, R29 ;  /* 0x000000ffff1a0224 */ /* 0x000fca00078e001d */
[----:B------:R0:W2:Y:S05]  /*17a20*/  @P0 LDG.E.U8 R28, desc[UR18][R26.64] ;  /* 0x000000121a1c0981 */ /* 0x0000aa000c1e1100 */
[----:B------:R-:W-:-:S05]  /*17a30*/  @!P1 IMAD.IADD R87, R87, 0x1, -R8 ;  /* 0x0000000157579824 */ /* 0x000fca00078e0a08 */
[C---:B------:R-:W-:Y:S01]  /*17a40*/  ISETP.GT.U32.AND P1, PT, R8.reuse, R87, PT ;  /* 0x000000570800720c */ /* 0x040fe20003f24070 */
[----:B------:R-:W-:Y:S01]  /*17a50*/  @!P5 IMAD.MOV R86, RZ, RZ, -R86 ;  /* 0x000000ffff56d224 */ /* 0x000fe200078e0a56 */
[----:B------:R-:W-:Y:S02]  /*17a60*/  ISETP.GT.U32.AND P6, PT, R8, R88, PT ;  /* 0x000000580800720c */ /* 0x000fe40003fc4070 */
[C---:B------:R-:W-:Y:S02]  /*17a70*/  SEL R85, R21.reuse, R85, !P4 ;  /* 0x0000005515557207 */ /* 0x040fe40006000000 */
[----:B------:R-:W-:-:S07]  /*17a80*/  SEL R86, R21, R86, !P4 ;  /* 0x0000005615567207 */ /* 0x000fce0006000000 */
[--C-:B------:R-:W-:Y:S01]  /*17a90*/  @!P1 IMAD.IADD R87, R87, 0x1, -R8.reuse ;  /* 0x0000000157579824 */ /* 0x100fe200078e0a08 */
[----:B------:R-:W-:Y:S01]  /*17aa0*/  ISETP.GT.U32.AND P1, PT, R8, R89, PT ;  /* 0x000000590800720c */ /* 0x000fe20003f24070 */
[----:B------:R-:W-:Y:S01]  /*17ab0*/  IMAD R85, R85, UR11, RZ ;  /* 0x0000000b55557c24 */ /* 0x000fe2000f8e02ff */
[----:B------:R-:W-:Y:S01]  /*17ac0*/  STL [R1+0x28c], R29 ;  /* 0x00028c1d01007387 */ /* 0x000fe20000100800 */
[----:B------:R-:W-:Y:S01]  /*17ad0*/  IMAD R86, R86, UR11, RZ ;  /* 0x0000000b56567c24 */ /* 0x000fe2000f8e02ff */
[----:B----4-:R-:W-:Y:S02]  /*17ae0*/  ISETP.GE.AND P5, PT, R79, RZ, PT ;  /* 0x000000ff4f00720c */ /* 0x010fe40003fa6270 */
[----:B------:R1:W-:Y:S01]  /*17af0*/  STL [R1+0x288], R27 ;  /* 0x0002881b01007387 */ /* 0x0003e20000100800 */
[----:B------:R-:W-:-:S03]  /*17b00*/  @!P6 IMAD.IADD R88, R88, 0x1, -R8 ;  /* 0x000000015858e824 */ /* 0x000fc600078e0a08 */
[----:B------:R-:W4:Y:S03]  /*17b10*/  LDL R79, [R1+0xf98] ;  /* 0x000f9800014f7983 */ /* 0x000f260000100800 */
[----:B------:R-:W-:Y:S01]  /*17b20*/  @!P1 IMAD.IADD R89, R89, 0x1, -R8 ;  /* 0x0000000159599824 */ /* 0x000fe200078e0a08 */
[----:B0-----:R-:W-:-:S04]  /*17b30*/  IADD3 R26, P1, PT, R85, R7, RZ ;  /* 0x00000007551a7210 */ /* 0x001fc80007f3e0ff */
[----:B-1----:R-:W-:Y:S02]  /*17b40*/  LEA.HI.X.SX32 R27, R85, R6, 0x1, P1 ;  /* 0x00000006551b7211 */ /* 0x002fe400008f0eff */
[----:B------:R-:W-:-:S03]  /*17b50*/  PRMT R25, RZ, 0x7610, R25 ;  /* 0x00007610ff197816 */ /* 0x000fc60000000019 */
[----:B------:R0:W3:Y:S04]  /*17b60*/  @P0 LDG.E.U8 R81, desc[UR18][R26.64] ;  /* 0x000000121a510981 */ /* 0x0000e8000c1e1100 */
[----:B--2---:R1:W-:Y:S04]  /*17b70*/  STL [R1+0xed8], R28 ;  /* 0x000ed81c01007387 */ /* 0x0043e80000100800 */
[----:B------:R0:W-:Y:S01]  /*17b80*/  STL [R1+0x294], R26 ;  /* 0x0002941a01007387 */ /* 0x0001e20000100800 */
[----:B-1----:R-:W-:-:S04]  /*17b90*/  IADD3 R28, P6, PT, R86, R7, RZ ;  /* 0x00000007561c7210 */ /* 0x002fc80007fde0ff */
[----:B------:R-:W-:Y:S01]  /*17ba0*/  LEA.HI.X.SX32 R29, R86, R6, 0x1, P6 ;  /* 0x00000006561d7211 */ /* 0x000fe200030f0eff */
[----:B------:R-:W-:Y:S01]  /*17bb0*/  STL [R1+0x29c], R28 ;  /* 0x00029c1c01007387 */ /* 0x000fe20000100800 */
[----:B0-----:R-:W-:-:S03]  /*17bc0*/  @P0 IMAD.MOV.U32 R26, RZ, RZ, R28 ;  /* 0x000000ffff1a0224 */ /* 0x001fc600078e001c */
[----:B------:R0:W-:Y:S02]  /*17bd0*/  STL [R1+0x290], R27 ;  /* 0x0002901b01007387 */ /* 0x0001e40000100800 */
[----:B0-----:R-:W-:-:S05]  /*17be0*/  @P0 IMAD.MOV.U32 R27, RZ, RZ, R29 ;  /* 0x000000ffff1b0224 */ /* 0x001fca00078e001d */
[----:B------:R-:W2:Y:S01]  /*17bf0*/  @P0 LDG.E.U8 R25, desc[UR18][R26.64] ;  /* 0x000000121a190981 */ /* 0x000ea2000c1e1100 */
[----:B------:R-:W-:-:S05]  /*17c00*/  @!P3 IMAD.MOV R87, RZ, RZ, -R87 ;  /* 0x000000ffff57b224 */ /* 0x000fca00078e0a57 */
[----:B------:R-:W-:Y:S01]  /*17c10*/  SEL R87, R21, R87, !P4 ;  /* 0x0000005715577207 */ /* 0x000fe20006000000 */
[----:B------:R-:W-:Y:S04]  /*17c20*/  STL [R1+0x298], R29 ;  /* 0x0002981d01007387 */ /* 0x000fe80000100800 */
[----:B------:R-:W-:Y:S02]  /*17c30*/  IMAD R87, R87, UR11, RZ ;  /* 0x0000000b57577c24 */ /* 0x000fe4000f8e02ff */
[----:B------:R-:W-:Y:S01]  /*17c40*/  @!P5 IMAD.MOV R88, RZ, RZ, -R88 ;  /* 0x000000ffff58d224 */ /* 0x000fe200078e0a58 */
[----:B------:R-:W-:Y:S01]  /*17c50*/  PRMT R12, RZ, 0x7610, R12 ;  /* 0x00007610ff0c7816 */ /* 0x000fe2000000000c */
[----:B--2---:R0:W-:Y:S02]  /*17c60*/  STL [R1+0xed0], R25 ;  /* 0x000ed01901007387 */ /* 0x0041e40000100800 */
[----:B0-----:R-:W-:-:S04]  /*17c70*/  IADD3 R25, P5, PT, R87, R7, RZ ;  /* 0x0000000757197210 */ /* 0x001fc80007fbe0ff */
[----:B------:R-:W-:Y:S01]  /*17c80*/  LEA.HI.X.SX32 R26, R87, R6, 0x1, P5 ;  /* 0x00000006571a7211 */ /* 0x000fe200028f0eff */
[----:B------:R-:W-:Y:S04]  /*17c90*/  STL [R1+0x2bc], R25 ;  /* 0x0002bc1901007387 */ /* 0x000fe80000100800 */
[----:B------:R0:W-:Y:S01]  /*17ca0*/  STL [R1+0x2b8], R26 ;  /* 0x0002b81a01007387 */ /* 0x0001e20000100800 */
[----:B------:R-:W-:Y:S02]  /*17cb0*/  @P0 IMAD.MOV.U32 R27, RZ, RZ, R26 ;  /* 0x000000ffff1b0224 */ /* 0x000fe400078e001a */
[----:B0-----:R-:W-:-:S05]  /*17cc0*/  @P0 IMAD.MOV.U32 R26, RZ, RZ, R25 ;  /* 0x000000ffff1a0224 */ /* 0x001fca00078e0019 */
[----:B------:R-:W2:Y:S01]  /*17cd0*/  @P0 LDG.E.U8 R12, desc[UR18][R26.64] ;  /* 0x000000121a0c0981 */ /* 0x000ea2000c1e1100 */
[C---:B------:R-:W-:Y:S02]  /*17ce0*/  ISETP.GT.U32.AND P3, PT, R8.reuse, R89, PT ;  /* 0x000000590800720c */ /* 0x040fe40003f64070 */
[----:B------:R-:W-:Y:S02]  /*17cf0*/  ISETP.GT.U32.AND P1, PT, R8, R90, PT ;  /* 0x0000005a0800720c */ /* 0x000fe40003f24070 */
[----:B---3--:R-:W-:Y:S02]  /*17d00*/  ISETP.GE.AND P6, PT, R80, RZ, PT ;  /* 0x000000ff5000720c */ /* 0x008fe40003fc6270 */
[----:B------:R-:W-:-:S07]  /*17d10*/  SEL R88, R21, R88, !P4 ;  /* 0x0000005815587207 */ /* 0x000fce0006000000 */
[--C-:B------:R-:W-:Y:S02]  /*17d20*/  @!P3 IMAD.IADD R89, R89, 0x1, -R8.reuse ;  /* 0x000000015959b824 */ /* 0x100fe400078e0a08 */
[----:B------:R-:W-:Y:S02]  /*17d30*/  @!P1 IMAD.IADD R90, R90, 0x1, -R8 ;  /* 0x000000015a5a9824 */ /* 0x000fe400078e0a08 */
[----:B------:R-:W-:Y:S01]  /*17d40*/  @!P6 IMAD.MOV R89, RZ, RZ, -R89 ;  /* 0x000000ffff59e224 */ /* 0x000fe200078e0a59 */
[C---:B------:R-:W-:Y:S02]  /*17d50*/  ISETP.GT.U32.AND P3, PT, R8.reuse, R91, PT ;  /* 0x0000005b0800720c */ /* 0x040fe40003f64070 */
[----:B------:R-:W-:Y:S01]  /*17d60*/  ISETP.GT.U32.AND P1, PT, R8, R90, PT ;  /* 0x0000005a0800720c */ /* 0x000fe20003f24070 */
[----:B------:R-:W-:Y:S01]  /*17d70*/  IMAD R88, R88, UR11, RZ ;  /* 0x0000000b58587c24 */ /* 0x000fe2000f8e02ff */
[----:B------:R0:W-:Y:S01]  /*17d80*/  STL [R1+0xed4], R81 ;  /* 0x000ed45101007387 */ /* 0x0001e20000100800 */
[----:B------:R-:W-:-:S05]  /*17d90*/  SEL R89, R21, R89, !P4 ;  /* 0x0000005915597207 */ /* 0x000fca0006000000 */
[----:B------:R-:W-:Y:S01]  /*17da0*/  IMAD R89, R89, UR11, RZ ;  /* 0x0000000b59597c24 */ /* 0x000fe2000f8e02ff */
[----:B------:R-:W-:Y:S01]  /*17db0*/  PRMT R4, RZ, 0x7610, R4 ;  /* 0x00007610ff047816 */ /* 0x000fe20000000004 */
[----:B------:R-:W1:Y:S01]  /*17dc0*/  LDCU UR11, c[0x0][0x3b0] ;  /* 0x00007600ff0b77ac */ /* 0x000e620008000800 */
[----:B0-----:R-:W3:Y:S04]  /*17dd0*/  LDL R81, [R1+0xf9c] ;  /* 0x000f9c0001517983 */ /* 0x001ee80000100800 */
[----:B------:R-:W3:Y:S01]  /*17de0*/  LDL.LU R29, [R1+0x4] ;  /* 0x00000400011d7983 */ /* 0x000ee20000300800 */
[--C-:B------:R-:W-:Y:S02]  /*17df0*/  @!P1 IMAD.IADD R90, R90, 0x1, -R8.reuse ;  /* 0x000000015a5a9824 */ /* 0x100fe400078e0a08 */
[----:B------:R-:W-:Y:S01]  /*17e00*/  @!P3 IMAD.IADD R91, R91, 0x1, -R8 ;  /* 0x000000015b5bb824 */ /* 0x000fe200078e0a08 */
[----:B----4-:R-:W-:-:S02]  /*17e10*/  ISETP.GE.AND P3, PT, R79, RZ, PT ;  /* 0x000000ff4f00720c */ /* 0x010fc40003f66270 */
[----:B------:R-:W-:Y:S01]  /*17e20*/  PRMT R5, RZ, 0x7610, R5 ;  /* 0x00007610ff057816 */ /* 0x000fe20000000005 */
[----:B--2---:R0:W-:Y:S04]  /*17e30*/  STL [R1+0xecc], R12 ;  /* 0x000ecc0c01007387 */ /* 0x0041e80000100800 */
[----:B------:R-:W2:Y:S01]  /*17e40*/  LDL R80, [R1+0xfac] ;  /* 0x000fac0001507983 */ /* 0x000ea20000100800 */
[----:B0-----:R-:W-:-:S04]  /*17e50*/  IADD3 R12, P6, PT, R88, R7, RZ ;  /* 0x00000007580c7210 */ /* 0x001fc80007fde0ff */
[----:B------:R-:W-:Y:S01]  /*17e60*/  LEA.HI.X.SX32 R25, R88, R6, 0x1, P6 ;  /* 0x0000000658197211 */ /* 0x000fe200030f0eff */
[----:B------:R0:W-:Y:S01]  /*17e70*/  STL [R1+0x2c4], R12 ;  /* 0x0002c40c01007387 */ /* 0x0001e20000100800 */
[----:B------:R-:W-:-:S03]  /*17e80*/  @P0 IMAD.MOV.U32 R26, RZ, RZ, R12 ;  /* 0x000000ffff1a0224 */ /* 0x000fc600078e000c */
[----:B------:R-:W4:Y:S01]  /*17e90*/  LDL.LU R79, [R1] ;  /* 0x00000000014f7983 */ /* 0x000f220000300800 */
[----:B------:R-:W-:Y:S01]  /*17ea0*/  @P0 IMAD.MOV.U32 R27, RZ, RZ, R25 ;  /* 0x000000ffff1b0224 */ /* 0x000fe200078e0019 */
[C---:B0-----:R-:W-:Y:S02]  /*17eb0*/  IADD3 R12, P1, PT, R89.reuse, R7, RZ ;  /* 0x00000007590c7210 */ /* 0x041fe40007f3e0ff */
[----:B------:R0:W-:Y:S04]  /*17ec0*/  STL [R1+0x2c0], R25 ;  /* 0x0002c01901007387 */ /* 0x0001e80000100800 */
[----:B------:R1:W2:Y:S01]  /*17ed0*/  @P0 LDG.E.U8 R4, desc[UR18][R26.64] ;  /* 0x000000121a040981 */ /* 0x0002a2000c1e1100 */
[----:B0-----:R-:W-:Y:S01]  /*17ee0*/  LEA.HI.X.SX32 R25, R89, R6, 0x1, P1 ;  /* 0x0000000659197211 */ /* 0x001fe200008f0eff */
[----:B-1----:R-:W-:-:S04]  /*17ef0*/  @P0 IMAD.MOV.U32 R26, RZ, RZ, R12 ;  /* 0x000000ffff1a0224 */ /* 0x002fc800078e000c */
[----:B------:R-:W-:-:S05]  /*17f00*/  @P0 IMAD.MOV.U32 R27, RZ, RZ, R25 ;  /* 0x000000ffff1b0224 */ /* 0x000fca00078e0019 */
[----:B------:R-:W4:Y:S01]  /*17f10*/  @P0 LDG.E.U8 R5, desc[UR18][R26.64] ;  /* 0x000000121a050981 */ /* 0x000f22000c1e1100 */
[----:B------:R-:W-:Y:S01]  /*17f20*/  ISETP.GT.U32.AND P5, PT, R8, R92, PT ;  /* 0x0000005c0800720c */ /* 0x000fe20003fa4070 */
[----:B------:R-:W-:-:S12]  /*17f30*/  @!P3 IMAD.MOV R90, RZ, RZ, -R90 ;  /* 0x000000ffff5ab224 */ /* 0x000fd800078e0a5a */
[----:B------:R-:W-:Y:S01]  /*17f40*/  @!P5 IMAD.IADD R92, R92, 0x1, -R8 ;  /* 0x000000015c5cd824 */ /* 0x000fe200078e0a08 */
[----:B------:R-:W-:-:S04]  /*17f50*/  SEL R90, R21, R90, !P4 ;  /* 0x0000005a155a7207 */ /* 0x000fc80006000000 */
[----:B------:R-:W-:Y:S01]  /*17f60*/  ISETP.GT.U32.AND P6, PT, R8, R92, PT ;  /* 0x0000005c0800720c */ /* 0x000fe20003fc4070 */
[----:B------:R-:W-:Y:S01]  /*17f70*/  IMAD R90, R90, UR4, RZ ;  /* 0x000000045a5a7c24 */ /* 0x000fe2000f8e02ff */
[----:B---3--:R-:W-:Y:S01]  /*17f80*/  ISETP.GE.AND P1, PT, R81, RZ, PT ;  /* 0x000000ff5100720c */ /* 0x008fe20003f26270 */
[----:B------:R-:W0:Y:S01]  /*17f90*/  LDCU UR4, c[0x0][0x3b0] ;  /* 0x00007600ff0477ac */ /* 0x000e220008000800 */
[----:B------:R-:W-:-:S09]  /*17fa0*/  PRMT R14, RZ, 0x7610, R14 ;  /* 0x00007610ff0e7816 */ /* 0x000fd2000000000e */
[----:B------:R-:W-:Y:S01]  /*17fb0*/  @!P6 IMAD.IADD R92, R92, 0x1, -R8 ;  /* 0x000000015c5ce824 */ /* 0x000fe200078e0a08 */
[----:B--2---:R1:W-:Y:S04]  /*17fc0*/  STL [R1+0xec8], R4 ;  /* 0x000ec80401007387 */ /* 0x0043e80000100800 */
[----:B-1----:R-:W2:Y:S04]  /*17fd0*/  LDL R4, [R1+0xfb0] ;  /* 0x000fb00001047983 */ /* 0x002ea80000100800 */
[----:B------:R1:W-:Y:S04]  /*17fe0*/  STL [R1+0x2cc], R12 ;  /* 0x0002cc0c01007387 */ /* 0x0003e80000100800 */
[----:B------:R-:W-:Y:S04]  /*17ff0*/  STL [R1+0x2c8], R25 ;  /* 0x0002c81901007387 */ /* 0x000fe80000100800 */
[----:B-1----:R-:W3:Y:S04]  /*18000*/  LDL R12, [R1+0xfb4] ;  /* 0x000fb400010c7983 */ /* 0x002ee80000100800 */
[----:B------:R-:W3:Y:S04]  /*18010*/  LDL.LU R81, [R1+0x8] ;  /* 0x0000080001517983 */ /* 0x000ee80000300800 */
[----:B----4-:R1:W-:Y:S02]  /*18020*/  STL [R1+0xec4], R5 ;  /* 0x000ec40501007387 */ /* 0x0103e40000100800 */
[----:B-1----:R-:W-:-:S04]  /*18030*/  IADD3 R5, P6, PT, R90, R7, RZ ;  /* 0x000000075a057210 */ /* 0x002fc80007fde0ff */
[----:B------:R-:W-:Y:S01]  /*18040*/  LEA.HI.X.SX32 R25, R90, R6, 0x1, P6 ;  /* 0x000000065a197211 */ /* 0x000fe200030f0eff */
[----:B------:R-:W-:-:S04]  /*18050*/  @P0 IMAD.MOV.U32 R26, RZ, RZ, R5 ;  /* 0x000000ffff1a0224 */ /* 0x000fc800078e0005 */
[----:B------:R-:W-:-:S05]  /*18060*/  @P0 IMAD.MOV.U32 R27, RZ, RZ, R25 ;  /* 0x000000ffff1b0224 */ /* 0x000fca00078e0019 */
[----:B------:R1:W4:Y:S01]  /*18070*/  @P0 LDG.E.U8 R14, desc[UR18][R26.64] ;  /* 0x000000121a0e0981 */ /* 0x000322000c1e1100 */
[C---:B------:R-:W-:Y:S02]  /*18080*/  ISETP.GT.U32.AND P5, PT, R8.reuse, R91, PT ;  /* 0x0000005b0800720c */ /* 0x040fe40003fa4070 */
[C---:B------:R-:W-:Y:S02]  /*18090*/  ISETP.GT.U32.AND P3, PT, R8.reuse, R93, PT ;  /* 0x0000005d0800720c */ /* 0x040fe40003f64070 */
[----:B------:R-:W-:-:S09]  /*180a0*/  ISETP.GT.U32.AND P6, PT, R8, R79, PT ;  /* 0x0000004f0800720c */ /* 0x000fd20003fc4070 */
[--C-:B------:R-:W-:Y:S02]  /*180b0*/  @!P5 IMAD.IADD R91, R91, 0x1, -R8.reuse ;  /* 0x000000015b5bd824 */ /* 0x100fe400078e0a08 */
[----:B------:R-:W-:Y:S01]  /*180c0*/  @!P3 IMAD.IADD R93, R93, 0x1, -R8 ;  /* 0x000000015d5db824 */ /* 0x000fe200078e0a08 */
[----:B------:R-:W-:Y:S01]  /*180d0*/  ISETP.GE.AND P3, PT, R80, RZ, PT ;  /* 0x000000ff5000720c */ /* 0x000fe20003f66270 */
[----:B------:R-:W-:-:S05]  /*180e0*/  @!P1 IMAD.MOV R91, RZ, RZ, -R91 ;  /* 0x000000ffff5b9224 */ /* 0x000fca00078e0a5b */
[----:B------:R-:W-:Y:S01]  /*180f0*/  SEL R91, R21, R91, !P4 ;  /* 0x0000005b155b7207 */ /* 0x000fe20006000000 */
[----:B------:R-:W-:Y:S01]  /*18100*/  @!P6 IMAD.IADD R79, R79, 0x1, -R8 ;  /* 0x000000014f4fe824 */ /* 0x000fe200078e0a08 */
[----:B------:R-:W-:-:S03]  /*18110*/  ISETP.GT.U32.AND P1, PT, R8, R93, PT ;  /* 0x0000005d0800720c */ /* 0x000fc60003f24070 */
[----:B------:R-:W-:Y:S01]  /*18120*/  IMAD R91, R91, UR5, RZ ;  /* 0x000000055b5b7c24 */ /* 0x000fe2000f8e02ff */
[----:B------:R0:W-:Y:S01]  /*18130*/  STL [R1+0x2d4], R5 ;  /* 0x0002d40501007387 */ /* 0x0001e20000100800 */
[----:B------:R-:W-:Y:S01]  /*18140*/  @!P3 IMAD.MOV R92, RZ, RZ, -R92 ;  /* 0x000000ffff5cb224 */ /* 0x000fe200078e0a5c */
[----:B------:R-:W-:Y:S01]  /*18150*/  PRMT R2, RZ, 0x7610, R2 ;  /* 0x00007610ff027816 */ /* 0x000fe20000000002 */
[----:B------:R-:W1:Y:S01]  /*18160*/  LDCU UR5, c[0x0][0x3b0] ;  /* 0x00007600ff0577ac */ /* 0x000e620008000800 */
[----:B------:R-:W-:Y:S02]  /*18170*/  STL [R1+0x2d0], R25 ;  /* 0x0002d01901007387 */ /* 0x000fe40000100800 */
[----:B------:R-:W-:Y:S02]  /*18180*/  SEL R92, R21, R92, !P4 ;  /* 0x0000005c155c7207 */ /* 0x000fe40006000000 */
[----:B0-----:R-:W4:Y:S04]  /*18190*/  LDL.LU R5, [R1+0xc] ;  /* 0x00000c0001057983 */ /* 0x001f280000300800 */
[----:B------:R-:W4:Y:S01]  /*181a0*/  LDL R80, [R1+0xfbc] ;  /* 0x000fbc0001507983 */ /* 0x000f220000100800 */
[----:B------:R-:W-:Y:S01]  /*181b0*/  IMAD R92, R92, UR4, RZ ;  /* 0x000000045c5c7c24 */ /* 0x000fe2000f8e02ff */
[----:B------:R-:W-:Y:S01]  /*181c0*/  PRMT R10, RZ, 0x7610, R10 ;  /* 0x00007610ff0a7816 */ /* 0x000fe2000000000a */
[----:B------:R-:W-:Y:S01]  /*181d0*/  @!P1 IMAD.IADD R93, R93, 0x1, -R8 ;  /* 0x000000015d5d9824 */ /* 0x000fe200078e0a08 */
[----:B------:R-:W-:Y:S01]  /*181e0*/  ISETP.GT.U32.AND P5, PT, R8, R29, PT ;  /* 0x0000001d0800720c */ /* 0x000fe20003fa4070 */
[----:B------:R-:W0:Y:S01]  /*181f0*/  LDCU UR4, c[0x0][0x3b0] ;  /* 0x00007600ff0477ac */ /* 0x000e220008000800 */
[----:B--2---:R-:W-:-:S02]  /*18200*/  ISETP.GE.AND P3, PT, R4, RZ, PT ;  /* 0x000000ff0400720c */ /* 0x004fc40003f66270 */
[----:B------:R-:W-:-:S05]  /*18210*/  IADD3 R4, P6, PT, R91, R7, RZ ;  /* 0x000000075b047210 */ /* 0x000fca0007fde0ff */
[----:B------:R-:W-:Y:S01]  /*18220*/  STL [R1+0x2dc], R4 ;  /* 0x0002dc0401007387 */ /* 0x000fe20000100800 */
[----:B-1----:R-:W-:Y:S01]  /*18230*/  @P0 IMAD.MOV.U32 R26, RZ, RZ, R4 ;  /* 0x000000ffff1a0224 */ /* 0x002fe200078e0004 */
[----:B---3--:R-:W-:Y:S02]  /*18240*/  ISETP.GE.AND P1, PT, R12, RZ, PT ;  /* 0x000000ff0c00720c */ /* 0x008fe40003f26270 */
[----:B----4-:R1:W-:Y:S02]  /*18250*/  STL [R1+0xec0], R14 ;  /* 0x000ec00e01007387 */ /* 0x0103e40000100800 */
[----:B-1----:R-:W-:Y:S02]  /*18260*/  LEA.HI.X.SX32 R14, R91, R6, 0x1, P6 ;  /* 0x000000065b0e7211 */ /* 0x002fe400030f0eff */
[----:B------:R-:W-:-:S03]  /*18270*/  IADD3 R12, P6, PT, R92, R7, RZ ;  /* 0x000000075c0c7210 */ /* 0x000fc60007fde0ff */
[----:B------:R-:W-:Y:S01]  /*18280*/  @P0 IMAD.MOV.U32 R27, RZ, RZ, R14 ;  /* 0x000000ffff1b0224 */ /* 0x000fe200078e000e */
[----:B------:R1:W-:Y:S04]  /*18290*/  STL [R1+0x2d8], R14 ;  /* 0x0002d80e01007387 */ /* 0x0003e80000100800 */
[----:B------:R2:W3:Y:S04]  /*182a0*/  @P0 LDG.E.U8 R2, desc[UR18][R26.64] ;  /* 0x000000121a020981 */ /* 0x0004e8000c1e1100 */
[----:B------:R-:W4:Y:S01]  /*182b0*/  LDL R4, [R1+0xfb8] ;  /* 0x000fb80001047983 */ /* 0x000f220000100800 */
[----:B-1----:R-:W-:Y:S01]  /*182c0*/  LEA.HI.X.SX32 R14, R92, R6, 0x1, P6 ;  /* 0x000000065c0e7211 */ /* 0x002fe200030f0eff */
[----:B--2---:R-:W-:-:S04]  /*182d0*/  @P0 IMAD.MOV.U32 R26, RZ, RZ, R12 ;  /* 0x000000ffff1a0224 */ /* 0x004fc800078e000c */
[----:B------:R-:W-:-:S05]  /*182e0*/  @P0 IMAD.MOV.U32 R27, RZ, RZ, R14 ;  /* 0x000000ffff1b0224 */ /* 0x000fca00078e000e */
[----:B------:R1:W2:Y:S01]  /*182f0*/  @P0 LDG.E.U8 R10, desc[UR18][R26.64] ;  /* 0x000000121a0a0981 */ /* 0x0002a2000c1e1100 */
[----:B------:R-:W-:-:S05]  /*18300*/  @!P5 IMAD.IADD R29, R29, 0x1, -R8 ;  /* 0x000000011d1dd824 */ /* 0x000fca00078e0a08 */
[C---:B------:R-:W-:Y:S01]  /*18310*/  ISETP.GT.U32.AND P5, PT, R8.reuse, R29, PT ;  /* 0x0000001d0800720c */ /* 0x040fe20003fa4070 */
[----:B------:R-:W-:Y:S01]  /*18320*/  @!P3 IMAD.MOV R93, RZ, RZ, -R93 ;  /* 0x000000ffff5db224 */ /* 0x000fe200078e0a5d */
[----:B------:R-:W-:-:S11]  /*18330*/  ISETP.GT.U32.AND P3, PT, R8, R79, PT ;  /* 0x0000004f0800720c */ /* 0x000fd60003f64070 */
[----:B------:R-:W-:Y:S01]  /*18340*/  @!P5 IMAD.IADD R29, R29, 0x1, -R8 ;  /* 0x000000011d1dd824 */ /* 0x000fe200078e0a08 */
[----:B------:R-:W-:-:S03]  /*18350*/  ISETP.GT.U32.AND P5, PT, R8, R81, PT ;  /* 0x000000510800720c */ /* 0x000fc60003fa4070 */
[----:B------:R-:W-:Y:S01]  /*18360*/  IMAD.MOV.U32 R25, RZ, RZ, R29 ;  /* 0x000000ffff197224 */ /* 0x000fe200078e001d */
[----:B------:R-:W-:-:S03]  /*18370*/  ISETP.GT.U32.AND P6, PT, R8, R5, PT ;  /* 0x000000050800720c */ /* 0x000fc60003fc4070 */
[----:B------:R-:W-:Y:S01]  /*18380*/  @!P1 IMAD.MOV R25, RZ, RZ, -R25 ;  /* 0x000000ffff199224 */ /* 0x000fe200078e0a19 */
[----:B------:R-:W-:Y:S02]  /*18390*/  ISETP.GE.AND P1, PT, R80, RZ, PT ;  /* 0x000000ff5000720c */ /* 0x000fe40003f26270 */
[----:B------:R-:W-:-:S03]  /*183a0*/  SEL R93, R21, R93, !P4 ;  /* 0x0000005d155d7207 */ /* 0x000fc60006000000 */
[--C-:B------:R-:W-:Y:S01]  /*183b0*/  @!P5 IMAD.IADD R81, R81, 0x1, -R8.reuse ;  /* 0x000000015151d824 */ /* 0x100fe200078e0a08 */
[----:B-1----:R-:W-:Y:S01]  /*183c0*/  SEL R26, R21, R25, !P4 ;  /* 0x00000019151a7207 */ /* 0x002fe20006000000 */
[----:B------:R-:W-:-:S03]  /*183d0*/  @!P3 IMAD.IADD R79, R79, 0x1, -R8 ;  /* 0x000000014f4fb824 */ /* 0x000fc600078e0a08 */
[----:B------:R-:W-:Y:S01]  /*183e0*/  ISETP.GT.U32.AND P5, PT, R8, R81, PT ;  /* 0x000000510800720c */ /* 0x000fe20003fa4070 */
[----:B------:R-:W-:Y:S01]  /*183f0*/  IMAD R93, R93, UR11, RZ ;  /* 0x0000000b5d5d7c24 */ /* 0x000fe2000f8e02ff */
[----:B------:R1:W-:Y:S01]  /*18400*/  STL [R1+0x2fc], R12 ;  /* 0x0002fc0c01007387 */ /* 0x0003e20000100800 */
[----:B------:R-:W-:Y:S01]  /*18410*/  IMAD.MOV.U32 R25, RZ, RZ, R79 ;  /* 0x000000ffff197224 */ /* 0x000fe200078e004f */
[----:B------:R-:W-:Y:S01]  /*18420*/  PRMT R11, RZ, 0x7610, R11 ;  /* 0x00007610ff0b7816 */ /* 0x000fe2000000000b */
[----:B0-----:R-:W-:Y:S01]  /*18430*/  IMAD R26, R26, UR4, RZ ;  /* 0x000000041a1a7c24 */ /* 0x001fe2000f8e02ff */
[----:B------:R-:W-:Y:S01]  /*18440*/  PRMT R3, RZ, 0x7610, R3 ;  /* 0x00007610ff037816 */ /* 0x000fe20000000003 */
[--C-:B------:R-:W-:Y:S01]  /*18450*/  @!P6 IMAD.IADD R5, R5, 0x1, -R8.reuse ;  /* 0x000000010505e824 */ /* 0x100fe200078e0a08 */
[CC--:B------:R-:W-:Y:S01]  /*18460*/  IADD3 R27, P6, PT, R93.reuse, R7.reuse, RZ ;  /* 0x000000075d1b7210 */ /* 0x0c0fe20007fde0ff */
[----:B------:R-:W-:Y:S01]  /*18470*/  @!P1 IMAD.MOV R25, RZ, RZ, -R25 ;  /* 0x000000ffff199224 */ /* 0x000fe200078e0a19 */
[----:B------:R-:W-:Y:S01]  /*18480*/  IADD3 R79, P1, PT, R26, R7, RZ ;  /* 0x000000071a4f7210 */ /* 0x000fe20007f3e0ff */
[----:B------:R-:W0:Y:S01]  /*18490*/  LDCU UR4, c[0x0][0x3b0] ;  /* 0x00007600ff0477ac */ /* 0x000e220008000800 */
[----:B-1----:R-:W-:Y:S01]  /*184a0*/  LEA.HI.X.SX32 R12, R93, R6, 0x1, P6 ;  /* 0x000000065d0c7211 */ /* 0x002fe200030f0eff */
[----:B------:R-:W-:Y:S01]  /*184b0*/  @!P5 IMAD.IADD R81, R81, 0x1, -R8 ;  /* 0x000000015151d824 */ /* 0x000fe200078e0a08 */
[----:B------:R-:W1:Y:S01]  /*184c0*/  LDCU UR11, c[0x0][0x3b0] ;  /* 0x00007600ff0b77ac */ /* 0x000e620008000800 */
[----:B---3--:R3:W-:Y:S01]  /*184d0*/  STL [R1+0xebc], R2 ;  /* 0x000ebc0201007387 */ /* 0x0087e20000100800 */
[----:B----4-:R-:W-:-:S03]  /*184e0*/  ISETP.GE.AND P5, PT, R4, RZ, PT ;  /* 0x000000ff0400720c */ /* 0x010fc60003fa6270 */
[----:B---3--:R-:W3:Y:S04]  /*184f0*/  LDL.LU R2, [R1+0x10] ;  /* 0x0000100001027983 */ /* 0x008ee80000300800 */
[----:B------:R4:W-:Y:S04]  /*18500*/  STL [R1+0x2f8], R14 ;  /* 0x0002f80e01007387 */ /* 0x0009e80000100800 */
[----:B------:R-:W3:Y:S04]  /*18510*/  LDL R80, [R1+0xfc8] ;  /* 0x000fc80001507983 */ /* 0x000ee80000100800 */
[----:B------:R-:W3:Y:S04]  /*18520*/  LDL.LU R29, [R1+0x14] ;  /* 0x00001400011d7983 */ /* 0x000ee80000300800 */
[----:B----4-:R-:W4:Y:S04]  /*18530*/  LDL.LU R14, [R1+0x18] ;  /* 0x00001800010e7983 */ /* 0x010f280000300800 */
[----:B------:R-:W-:Y:S04]  /*18540*/  STL [R1+0x324], R27 ;  /* 0x0003241b01007387 */ /* 0x000fe80000100800 */
[----:B------:R-:W-:Y:S04]  /*18550*/  STL [R1+0x32c], R79 ;  /* 0x00032c4f01007387 */ /* 0x000fe80000100800 */
[----:B------:R-:W3:Y:S04]  /*18560*/  LDL R4, [R1+0xfd4] ;  /* 0x000fd40001047983 */ /* 0x000ee80000100800 */
[----:B------:R-:W-:Y:S04]  /*18570*/  STL [R1+0x300], R12 ;  /* 0x0003000c01007387 */ /* 0x000fe80000100800 */
[----:B--2---:R2:W-:Y:S02]  /*18580*/  STL [R1+0xeb8], R10 ;  /* 0x000eb80a01007387 */ /* 0x0045e40000100800 */
[----:B--2---:R-:W-:Y:S01]  /*18590*/  LEA.HI.X.SX32 R10, R26, R6, 0x1, P1 ;  /* 0x000000061a0a7211 */ /* 0x004fe200008f0eff */
[----:B------:R-:W-:-:S02]  /*185a0*/  @P0 IMAD.MOV.U32 R26, RZ, RZ, R27 ;  /* 0x000000ffff1a0224 */ /* 0x000fc400078e001b */
[----:B------:R-:W-:Y:S02]  /*185b0*/  @P0 IMAD.MOV.U32 R27, RZ, RZ, R12 ;  /* 0x000000ffff1b0224 */ /* 0x000fe400078e000c */
[----:B------:R-:W2:Y:S04]  /*185c0*/  LDL.LU R12, [R1+0x1444] ;  /* 0x00144400010c7983 */ /* 0x000ea80000300800 */
[----:B------:R0:W2:Y:S04]  /*185d0*/  @P0 LDG.E.U8 R11, desc[UR18][R26.64] ;  /* 0x000000121a0b0981 */ /* 0x0000a8000c1e1100 */
[----:B------:R-:W-:Y:S01]  /*185e0*/  STL [R1+0x328], R10 ;  /* 0x0003280a01007387 */ /* 0x000fe20000100800 */
[----:B0-----:R-:W-:-:S02]  /*185f0*/  @P0 IMAD.MOV.U32 R26, RZ, RZ, R79 ;  /* 0x000000ffff1a0224 */ /* 0x001fc400078e004f */
[----:B------:R-:W-:-:S05]  /*18600*/  @P0 IMAD.MOV.U32 R27, RZ, RZ, R10 ;  /* 0x000000ffff1b0224 */ /* 0x000fca00078e000a */
[----:B------:R-:W3:Y:S04]  /*18610*/  @P0 LDG.E.U8 R3, desc[UR18][R26.64] ;  /* 0x000000121a030981 */ /* 0x000ee8000c1e1100 */
[----:B--2---:R0:W-:Y:S04]  /*18620*/  STL [R1+0xeb4], R11 ;  /* 0x000eb40b01007387 */ /* 0x0041e80000100800 */
[----:B0-----:R-:W2:Y:S04]  /*18630*/  LDL.LU R11, [R1+0x1440] ;  /* 0x00144000010b7983 */ /* 0x001ea80000300800 */
[----:B------:R-:W2:Y:S04]  /*18640*/  LDL.LU R10, [R1+0x143c] ;  /* 0x00143c00010a7983 */ /* 0x000ea80000300800 */
[----:B------:R-:W2:Y:S01]  /*18650*/  LDL.LU R79, [R1+0x1438] ;  /* 0x00143800014f7983 */ /* 0x000ea20000300800 */
[----:B------:R-:W-:Y:S01]  /*18660*/  SEL R28, R21, R25, !P4 ;  /* 0x00000019151c7207 */ /* 0x000fe20006000000 */
[----:B------:R-:W-:-:S04]  /*18670*/  IMAD.MOV.U32 R25, RZ, RZ, R81 ;  /* 0x000000ffff197224 */ /* 0x000fc800078e0051 */
[----:B------:R-:W-:Y:S01]  /*18680*/  IMAD R28, R28, UR5, RZ ;  /* 0x000000051c1c7c24 */ /* 0x000fe2000f8e02ff */
[----:B---3--:R0:W-:Y:S01]  /*18690*/  STL [R1+0xeb0], R3 ;  /* 0x000eb00301007387 */ /* 0x0081e20000100800 */
[----:B------:R-:W-:Y:S01]  /*186a0*/  @!P5 IMAD.MOV R25, RZ, RZ, -R25 ;  /* 0x000000ffff19d224 */ /* 0x000fe200078e0a19 */
[----:B------:R-:W-:Y:S01]  /*186b0*/  ISETP.GE.AND P6, PT, R80, RZ, PT ;  /* 0x000000ff5000720c */ /* 0x000fe20003fc6270 */
[----:B------:R-:W3:Y:S01]  /*186c0*/  LDCU UR5, c[0x0][0x3b0] ;  /* 0x00007600ff0577ac */ /* 0x000ee20008000800 */
[C---:B------:R-:W-:Y:S02]  /*186d0*/  IADD3 R27, P5, PT, R28.reuse, R7, RZ ;  /* 0x000000071c1b7210 */ /* 0x040fe40007fbe0ff */
[----:B------:R-:W-:Y:S02]  /*186e0*/  SEL R26, R21, R25, !P4 ;  /* 0x00000019151a7207 */ /* 0x000fe40006000000 */
[----:B------:R-:W-:Y:S01]  /*186f0*/  LEA.HI.X.SX32 R81, R28, R6, 0x1, P5 ;  /* 0x000000061c517211 */ /* 0x000fe200028f0eff */
[----:B0-----:R-:W3:Y:S02]  /*18700*/  LDL.LU R3, [R1+0x1434] ;  /* 0x0014340001037983 */ /* 0x001ee40000300800 */
[----:B------:R-:W-:Y:S01]  /*18710*/  IMAD R28, R26, UR12, RZ ;  /* 0x0000000c1a1c7c24 */ /* 0x000fe2000f8e02ff */
[----:B------:R-:W-:Y:S01]  /*18720*/  ISETP.GT.U32.AND P3, PT, R8, R5, PT ;  /* 0x000000050800720c */ /* 0x000fe20003f64070 */
[----:B------:R-:W-:Y:S01]  /*18730*/  @P0 IMAD.MOV.U32 R26, RZ, RZ, R27 ;  /* 0x000000ffff1a0224 */ /* 0x000fe200078e001b */
[----:B------:R-:W3:Y:S01]  /*18740*/  LDL.LU R80, [R1+0x1c] ;  /* 0x00001c0001507983 */ /* 0x000ee20000300800 */
[----:B--2---:R-:W-:-:S03]  /*18750*/  PRMT R79, RZ, 0x7610, R79 ;  /* 0x00007610ff4f7816 */ /* 0x004fc6000000004f */
[----:B------:R0:W-:Y:S01]  /*18760*/  STL [R1+0x334], R27 ;  /* 0x0003341b01007387 */ /* 0x0001e20000100800 */
[----:B------:R-:W-:Y:S01]  /*18770*/  PRMT R12, RZ, 0x7610, R12 ;  /* 0x00007610ff0c7816 */ /* 0x000fe2000000000c */
[----:B------:R-:W2:Y:S01]  /*18780*/  LDCU UR12, c[0x0][0x3b0] ;  /* 0x00007600ff0c77ac */ /* 0x000ea20008000800 */
[----:B0-----:R-:W-:-:S05]  /*18790*/  @P0 IMAD.MOV.U32 R27, RZ, RZ, R81 ;  /* 0x000000ffff1b0224 */ /* 0x001fca00078e0051 */
[----:B------:R0:W2:Y:S01]  /*187a0*/  @P0 LDG.E.U8 R79, desc[UR18][R26.64] ;  /* 0x000000121a4f0981 */ /* 0x0000a2000c1e1100 */
[----:B------:R-:W-:Y:S01]  /*187b0*/  @!P3 IMAD.IADD R5, R5, 0x1, -R8 ;  /* 0x000000010505b824 */ /* 0x000fe200078e0a08 */
[----:B------:R-:W-:-:S03]  /*187c0*/  ISETP.GT.U32.AND P3, PT, R8, R29, PT ;  /* 0x0000001d0800720c */ /* 0x000fc60003f64070 */
[----:B------:R-:W-:Y:S02]  /*187d0*/  IMAD.MOV.U32 R25, RZ, RZ, R5 ;  /* 0x000000ffff197224 */ /* 0x000fe400078e0005 */
[----:B------:R-:W3:Y:S02]  /*187e0*/  LDL.LU R5, [R1+0x1430] ;  /* 0x0014300001057983 */ /* 0x000ee40000300800 */
[----:B------:R-:W-:Y:S01]  /*187f0*/  @!P6 IMAD.MOV R25, RZ, RZ, -R25 ;  /* 0x000000ffff19e224 */ /* 0x000fe200078e0a19 */
[C---:B0-----:R-:W-:Y:S01]  /*18800*/  IADD3 R27, P6, PT, R28.reuse, R7, RZ ;  /* 0x000000071c1b7210 */ /* 0x041fe20007fde0ff */
[----:B------:R-:W-:Y:S03]  /*18810*/  STL [R1+0x330], R81 ;  /* 0x0003305101007387 */ /* 0x000fe60000100800 */
[----:B------:R-:W-:Y:S01]  /*18820*/  LEA.HI.X.SX32 R26, R28, R6, 0x1, P6 ;  /* 0x000000061c1a7211 */ /* 0x000fe200030f0eff */
[----:B------:R-:W-:Y:S01]  /*18830*/  @!P3 IMAD.IADD R29, R29, 0x1, -R8 ;  /* 0x000000011d1db824 */ /* 0x000fe200078e0a08 */
[----:B------:R-:W-:-:S02]  /*18840*/  ISETP.GE.AND P3, PT, R4, RZ, PT ;  /* 0x000000ff0400720c */ /* 0x000fc40003f66270 */
[----:B------:R-:W-:Y:S01]  /*18850*/  ISETP.GT.U32.AND P1, PT, R8, R2, PT ;  /* 0x000000020800720c */ /* 0x000fe20003f24070 */
[----:B--2---:R0:W-:Y:S04]  /*18860*/  STL [R1+0xeac], R79 ;  /* 0x000eac4f01007387 */ /* 0x0041e80000100800 */
[----:B0-----:R-:W2:Y:S04]  /*18870*/  LDL.LU R79, [R1+0x24] ;  /* 0x00002400014f7983 */ /* 0x001ea80000300800 */
[----:B------:R-:W2:Y:S04]  /*18880*/  LDL R81, [R1+0xfe4] ;  /* 0x000fe40001517983 */ /* 0x000ea80000100800 */
[----:B------:R0:W-:Y:S04]  /*18890*/  STL [R1+0x33c], R27 ;  /* 0x00033c1b01007387 */ /* 0x0001e80000100800 */
[----:B------:R-:W2:Y:S01]  /*188a0*/  LDL.LU R4, [R1+0x20] ;  /* 0x0000200001047983 */ /* 0x000ea20000300800 */
[----:B0-----:R-:W-:-:S03]  /*188b0*/  @P0 LOP3.LUT R27, R27, R26, RZ, 0x3c, !PT ;  /* 0x0000001a1b1b0212 */ /* 0x001fc600078e3cff */
[----:B------:R0:W-:Y:S02]  /*188c0*/  STL [R1+0x338], R26 ;  /* 0x0003381a01007387 */ /* 0x0001e40000100800 */
[----:B0-----:R-:W-:-:S04]  /*188d0*/  @P0 LOP3.LUT R26, R27, R26, RZ, 0x3c, !PT ;  /* 0x0000001a1b1a0212 */ /* 0x001fc800078e3cff */
[----:B------:R-:W-:-:S05]  /*188e0*/  @P0 LOP3.LUT R27, R27, R26, RZ, 0x3c, !PT ;  /* 0x0000001a1b1b0212 */ /* 0x000fca00078e3cff */
[----:B------:R-:W2:Y:S04]  /*188f0*/  @P0 LDG.E.U8 R12, desc[UR18][R26.64] ;  /* 0x000000121a0c0981 */ /* 0x000ea8000c1e1100 */
[----:B------:R-:W2:Y:S01]  /*18900*/  LDL R27, [R1+0xfd0] ;  /* 0x000fd000011b7983 */ /* 0x000ea20000100800 */
[----:B------:R-:W-:Y:S01]  /*18910*/  @!P1 IMAD.IADD R2, R2, 0x1, -R8 ;  /* 0x0000000102029824 */ /* 0x000fe200078e0a08 */
[----:B----4-:R-:W-:-:S04]  /*18920*/  ISETP.GT.U32.AND P5, PT, R8, R14, PT ;  /* 0x0000000e0800720c */ /* 0x010fc80003fa4070 */
[----:B------:R-:W-:Y:S02]  /*18930*/  ISETP.GT.U32.AND P1, PT, R8, R2, PT ;  /* 0x000000020800720c */ /* 0x000fe40003f24070 */
[----:B------:R-:W-:-:S05]  /*18940*/  SEL R25, R21, R25, !P4 ;  /* 0x0000001915197207 */ /* 0x000fca0006000000 */
[----:B------:R-:W-:Y:S01]  /*18950*/  IMAD R28, R25, UR4, RZ ;  /* 0x00000004191c7c24 */ /* 0x000fe2000f8e02ff */
[----:B---3--:R-:W-:Y:S01]  /*18960*/  PRMT R5, RZ, 0x7610, R5 ;  /* 0x00007610ff057816 */ /* 0x008fe20000000005 */
[--C-:B------:R-:W-:Y:S01]  /*18970*/  @!P5 IMAD.IADD R14, R14, 0x1, -R8.reuse ;  /* 0x000000010e0ed824 */ /* 0x100fe200078e0a08 */
[----:B------:R-:W0:Y:S03]  /*18980*/  LDCU UR4, c[0x0][0x3b0] ;  /* 0x00007600ff0477ac */ /* 0x000e260008000800 */
[----:B------:R-:W-:-:S04]  /*18990*/  @!P1 IMAD.IADD R2, R2, 0x1, -R8 ;  /* 0x0000000102029824 */ /* 0x000fc800078e0a08 */
[----:B------:R-:W-:Y:S01]  /*189a0*/  IMAD.MOV.U32 R25, RZ, RZ, R2 ;  /* 0x000000ffff197224 */ /* 0x000fe200078e0002 */
[C---:B------:R-:W-:Y:S01]  /*189b0*/  ISETP.GT.U32.AND P6, PT, R8.reuse, R14, PT ;  /* 0x0000000e0800720c */ /* 0x040fe20003fc4070 */
[----:B------:R-:W3:Y:S02]  /*189c0*/  LDL R2, [R1+0xfe0] ;  /* 0x000fe00001027983 */ /* 0x000ee40000100800 */
[----:B------:R-:W-:Y:S01]  /*189d0*/  @!P3 IMAD.MOV R25, RZ, RZ, -R25 ;  /* 0x000000ffff19b224 */ /* 0x000fe200078e0a19 */
[----:B------:R-:W-:-:S04]  /*189e0*/  ISETP.GT.U32.AND P5, PT, R8, R29, PT ;  /* 0x0000001d0800720c */ /* 0x000fc80003fa4070 */
[----:B------:R-:W-:-:S05]  /*189f0*/  SEL R25, R21, R25, !P4 ;  /* 0x0000001915197207 */ /* 0x000fca0006000000 */
[----:B------:R-:W-:Y:S02]  /*18a00*/  IMAD R25, R25, UR5, RZ ;  /* 0x0000000519197c24 */ /* 0x000fe4000f8e02ff */
[--C-:B------:R-:W-:Y:S01]  /*18a10*/  @!P6 IMAD.IADD R14, R14, 0x1, -R8.reuse ;  /* 0x000000010e0ee824 */ /* 0x100fe200078e0a08 */
[----:B--2---:R2:W-:Y:S01]  /*18a20*/  STL [R1+0xea8], R12 ;  /* 0x000ea80c01007387 */ /* 0x0045e20000100800 */
[----:B------:R-:W-:Y:S01]  /*18a30*/  @!P5 IMAD.IADD R29, R29, 0x1, -R8 ;  /* 0x000000011d1dd824 */ /* 0x000fe200078e0a08 */
[----:B------:R-:W-:Y:S01]  /*18a40*/  ISETP.GT.U32.AND P3, PT, R8, R80, PT ;  /* 0x000000500800720c */ /* 0x000fe20003f64070 */
[----:B------:R-:W4:Y:S01]  /*18a50*/  LDCU UR5, c[0x0][0x3b0] ;  /* 0x00007600ff0577ac */ /* 0x000f220008000800 */
[----:B--2---:R-:W-:-:S04]  /*18a60*/  IADD3 R12, P1, PT, R28, R7, RZ ;  /* 0x000000071c0c7210 */ /* 0x004fc80007f3e0ff */
[----:B------:R-:W-:Y:S01]  /*18a70*/  LEA.HI.X.SX32 R26, R28, R6, 0x1, P1 ;  /* 0x000000061c1a7211 */ /* 0x000fe200008f0eff */
[----:B------:R-:W-:Y:S01]  /*18a80*/  STL [R1+0x35c], R12 ;  /* 0x00035c0c01007387 */ /* 0x000fe20000100800 */
[----:B------:R-:W-:-:S03]  /*18a90*/  ISETP.GE.AND P1, PT, R27, RZ, PT ;  /* 0x000000ff1b00720c */ /* 0x000fc60003f26270 */
[----:B------:R2:W-:Y:S01]  /*18aa0*/  STL [R1+0x358], R26 ;  /* 0x0003581a01007387 */ /* 0x0005e20000100800 */
[----:B------:R-:W-:Y:S01]  /*18ab0*/  @P0 IMAD.MOV.U32 R27, RZ, RZ, R26 ;  /* 0x000000ffff1b0224 */ /* 0x000fe200078e001a */
[----:B------:R-:W-:Y:S01]  /*18ac0*/  IADD3 R28, P6, PT, R25, R7, RZ ;  /* 0x00000007191c7210 */ /* 0x000fe20007fde0ff */
[----:B--2---:R-:W-:-:S03]  /*18ad0*/  @P0 IMAD.MOV.U32 R26, RZ, RZ, R12 ;  /* 0x000000ffff1a0224 */ /* 0x004fc600078e000c */
[----:B------:R-:W-:Y:S01]  /*18ae0*/  LEA.HI.X.SX32 R25, R25, R6, 0x1, P6 ;  /* 0x0000000619197211 */ /* 0x000fe200030f0eff */
[----:B------:R-:W2:Y:S04]  /*18af0*/  LDL R12, [R1+0x1090] ;  /* 0x00109000010c7983 */ /* 0x000ea80000100800 */
[----:B------:R0:W2:Y:S02]  /*18b00*/  @P0 LDG.E.U8 R5, desc[UR18][R26.64] ;  /* 0x000000121a050981 */ /* 0x0000a4000c1e1100 */
[----:B0-----:R-:W-:Y:S01]  /*18b10*/  IMAD.MOV.U32 R26, RZ, RZ, R29 ;  /* 0x000000ffff1a7224 */ /* 0x001fe200078e001d */
[----:B------:R-:W-:Y:S01]  /*18b20*/  PRMT R27, RZ, 0x7610, R27 ;  /* 0x00007610ff1b7816 */ /* 0x000fe2000000001b */
[----:B------:R-:W-:-:S05]  /*18b30*/  @P0 IMAD.MOV.U32 R29, RZ, RZ, R25 ;  /* 0x000000ffff1d0224 */ /* 0x000fca00078e0019 */
[----:B------:R-:W3:Y:S01]  /*18b40*/  @P0 LDG.E.U8 R27, desc[UR18][R28.64] ;  /* 0x000000121c1b0981 */ /* 0x000ee2000c1e1100 */
[----:B------:R-:W-:Y:S01]  /*18b50*/  @!P3 IMAD.IADD R80, R80, 0x1, -R8 ;  /* 0x000000015050b824 */ /* 0x000fe200078e0a08 */
[----:B------:R-:W-:Y:S01]  /*18b60*/  ISETP.GE.AND P3, PT, R81, RZ, PT ;  /* 0x000000ff5100720c */ /* 0x000fe20003f66270 */
[----:B------:R-:W-:Y:S01]  /*18b70*/  @!P1 IMAD.MOV R26, RZ, RZ, -R26 ;  /* 0x000000ffff1a9224 */ /* 0x000fe200078e0a1a */
[----:B------:R-:W-:-:S04]  /*18b80*/  ISETP.GT.U32.AND P6, PT, R8, R4, PT ;  /* 0x000000040800720c */ /* 0x000fc80003fc4070 */
[----:B------:R-:W-:Y:S02]  /*18b90*/  SEL R26, R21, R26, !P4 ;  /* 0x0000001a151a7207 */ /* 0x000fe40006000000 */
[----:B------:R-:W-:-:S07]  /*18ba0*/  ISETP.GT.U32.AND P1, PT, R8, R80, PT ;  /* 0x000000500800720c */ /* 0x000fce0003f24070 */
[----:B------:R-:W-:Y:S01]  /*18bb0*/  @!P6 IMAD.IADD R4, R4, 0x1, -R8 ;  /* 0x000000010404e824 */ /* 0x000fe200078e0a08 */
[----:B------:R-:W-:-:S05]  /*18bc0*/  PRMT R3, RZ, 0x7610, R3 ;  /* 0x00007610ff037816 */ /* 0x000fca0000000003 */
[----:B------:R-:W-:Y:S01]  /*18bd0*/  @!P1 IMAD.IADD R80, R80, 0x1, -R8 ;  /* 0x0000000150509824 */ /* 0x000fe200078e0a08 */
[----:B------:R-:W-:Y:S01]  /*18be0*/  PRMT R10, RZ, 0x7610, R10 ;  /* 0x00007610ff0a7816 */ /* 0x000fe2000000000a */
[----:B--2---:R0:W-:Y:S04]  /*18bf0*/  STL [R1+0xea4], R5 ;  /* 0x000ea40501007387 */ /* 0x0041e80000100800 */
[----:B0-----:R-:W2:Y:S04]  /*18c00*/  LDL.LU R5, [R1+0x28] ;  /* 0x0000280001057983 */ /* 0x001ea80000300800 */
[----:B------:R-:W-:Y:S04]  /*18c10*/  STL [R1+0x364], R28 ;  /* 0x0003641c01007387 */ /* 0x000fe80000100800 */
[----:B------:R0:W-:Y:S04]  /*18c20*/  STL [R1+0x360], R25 ;  /* 0x0003601901007387 */ /* 0x0001e80000100800 */
[----:B------:R-:W2:Y:S01]  /*18c30*/  LDL.LU R81, [R1+0x2c] ;  /* 0x00002c0001517983 */ /* 0x000ea20000300800 */
[----:B0-----:R-:W-:-:S04]  /*18c40*/  IMAD.MOV.U32 R25, RZ, RZ, R14 ;  /* 0x000000ffff197224 */ /* 0x001fc800078e000e */
[----:B------:R-:W-:Y:S01]  /*18c50*/  @!P3 IMAD.MOV R25, RZ, RZ, -R25 ;  /* 0x000000ffff19b224 */ /* 0x000fe200078e0a19 */
[----:B---3--:R-:W-:Y:S02]  /*18c60*/  ISETP.GE.AND P3, PT, R2, RZ, PT ;  /* 0x000000ff0200720c */ /* 0x008fe40003f66270 */
[----:B------:R-:W3:Y:S04]  /*18c70*/  LDL R2, [R1+0x1110] ;  /* 0x0011100001027983 */ /* 0x000ee80000100800 */
[----:B------:R0:W-:Y:S01]  /*18c80*/  STL [R1+0xea0], R27 ;  /* 0x000ea01b01007387 */ /* 0x0001e20000100800 */
[----:B------:R-:W-:Y:S01]  /*18c90*/  SEL R25, R21, R25, !P4 ;  /* 0x0000001915197207 */ /* 0x000fe20006000000 */
[----:B0-----:R-:W-:Y:S01]  /*18ca0*/  IMAD R27, R26, UR4, RZ ;  /* 0x000000041a1b7c24 */ /* 0x001fe2000f8e02ff */
[----:B------:R-:W-:-:S03]  /*18cb0*/  ISETP.GE.AND P1, PT, R12, RZ, PT ;  /* 0x000000ff0c00720c */ /* 0x000fc60003f26270 */
[----:B----4-:R-:W-:Y:S01]  /*18cc0*/  IMAD R25, R25, UR5, RZ ;  /* 0x0000000519197c24 */ /* 0x010fe2000f8e02ff */
[----:B------:R-:W-:Y:S01]  /*18cd0*/  ISETP.GT.U32.AND P5, PT, R8, R79, PT ;  /* 0x0000004f0800720c */ /* 0x000fe20003fa4070 */
[----:B------:R-:W-:Y:S01]  /*18ce0*/  IMAD.MOV.U32 R26, RZ, RZ, R80 ;  /* 0x000000ffff1a7224 */ /* 0x000fe200078e0050 */
[CC--:B------:R-:W-:Y:S01]  /*18cf0*/  IADD3 R14, P6, PT, R27.reuse, R7.reuse, RZ ;  /* 0x000000071b0e7210 */ /* 0x0c0fe20007fde0ff */
[----:B------:R-:W0:Y:S03]  /*18d00*/  LDCU UR4, c[0x0][0x3b0] ;  /* 0x00007600ff0477ac */ /* 0x000e260008000800 */
[-C--:B------:R-:W-:Y:S01]  /*18d10*/  LEA.HI.X.SX32 R27, R27, R6.reuse, 0x1, P6 ;  /* 0x000000061b1b7211 */ /* 0x080fe200030f0eff */
[----:B------:R-:W-:Y:S01]  /*18d20*/  @P0 IMAD.MOV.U32 R28, RZ, RZ, R14 ;  /* 0x000000ffff1c0224 */ /* 0x000fe200078e000e */
[----:B------:R-:W-:Y:S01]  /*18d30*/  PRMT R11, RZ, 0x7610, R11 ;  /* 0x00007610ff0b7816 */ /* 0x000fe2000000000b */
[----:B------:R-:W4:Y:S02]  /*18d40*/  LDCU UR5, c[0x0][0x3b0] ;  /* 0x00007600ff0577ac */ /* 0x000f240008000800 */
[----:B------:R-:W-:Y:S01]  /*18d50*/  @P0 IMAD.MOV.U32 R29, RZ, RZ, R27 ;  /* 0x000000ffff1d0224 */ /* 0x000fe200078e001b */
[C---:B------:R-:W-:Y:S01]  /*18d60*/  IADD3 R12, P6, PT, R25.reuse, R7, RZ ;  /* 0x00000007190c7210 */ /* 0x040fe20007fde0ff */
[----:B------:R0:W-:Y:S04]  /*18d70*/  STL [R1+0x36c], R14 ;  /* 0x00036c0e01007387 */ /* 0x0001e80000100800 */
[----:B------:R1:W4:Y:S01]  /*18d80*/  @P0 LDG.E.U8 R3, desc[UR18][R28.64] ;  /* 0x000000121c030981 */ /* 0x000322000c1e1100 */
[----:B0-----:R-:W-:-:S03]  /*18d90*/  LEA.HI.X.SX32 R14, R25, R6, 0x1, P6 ;  /* 0x00000006190e7211 */ /* 0x001fc600030f0eff */
[----:B------:R0:W-:Y:S01]  /*18da0*/  STL [R1+0x368], R27 ;  /* 0x0003681b01007387 */ /* 0x0001e20000100800 */
[----:B-1----:R-:W-:-:S03]  /*18db0*/  @P0 IMAD.MOV.U32 R28, RZ, RZ, R12 ;  /* 0x000000ffff1c0224 */ /* 0x002fc600078e000c */
[----:B------:R-:W4:Y:S01]  /*18dc0*/  LDL R80, [R1+0x109c] ;  /* 0x00109c0001507983 */ /* 0x000f220000100800 */
[----:B------:R-:W-:-:S05]  /*18dd0*/  @P0 IMAD.MOV.U32 R29, RZ, RZ, R14 ;  /* 0x000000ffff1d0224 */ /* 0x000fca00078e000e */
[----:B------:R1:W4:Y:S01]  /*18de0*/  @P0 LDG.E.U8 R10, desc[UR18][R28.64] ;  /* 0x000000121c0a0981 */ /* 0x000322000c1e1100 */
[----:B------:R-:W-:-:S05]  /*18df0*/  @!P5 IMAD.IADD R79, R79, 0x1, -R8 ;  /* 0x000000014f4fd824 */ /* 0x000fca00078e0a08 */
[C---:B------:R-:W-:Y:S01]  /*18e00*/  ISETP.GT.U32.AND P5, PT, R8.reuse, R79, PT ;  /* 0x0000004f0800720c */ /* 0x040fe20003fa4070 */
[----:B------:R-:W-:Y:S01]  /*18e10*/  @!P3 IMAD.MOV R26, RZ, RZ, -R26 ;  /* 0x000000ffff1ab224 */ /* 0x000fe200078e0a1a */
[----:B------:R-:W-:-:S11]  /*18e20*/  ISETP.GT.U32.AND P3, PT, R8, R4, PT ;  /* 0x000000040800720c */ /* 0x000fd60003f64070 */
[----:B------:R-:W-:-:S04]  /*18e30*/  @!P5 IMAD.IADD R79, R79, 0x1, -R8 ;  /* 0x000000014f4fd824 */ /* 0x000fc800078e0a08 */
[----:B------:R-:W-:Y:S01]  /*18e40*/  IMAD.MOV.U32 R25, RZ, RZ, R79 ;  /* 0x000000ffff197224 */ /* 0x000fe200078e004f */
[----:B0-----:R-:W-:-:S03]  /*18e50*/  SEL R27, R21, R26, !P4 ;  /* 0x0000001a151b7207 */ /* 0x001fc60006000000 */
[----:B------:R-:W-:Y:S02]  /*18e60*/  @!P1 IMAD.MOV R25, RZ, RZ, -R25 ;  /* 0x000000ffff199224 */ /* 0x000fe400078e0a19 */
[----:B------:R-:W-:-:S03]  /*18e70*/  @!P3 IMAD.IADD R4, R4, 0x1, -R8 ;  /* 0x000000010404b824 */ /* 0x000fc600078e0a08 */
[----:B------:R-:W-:Y:S01]  /*18e80*/  SEL R26, R21, R25, !P4 ;  /* 0x00000019151a7207 */ /* 0x000fe20006000000 */
[----:B------:R-:W-:Y:S01]  /*18e90*/  IMAD R27, R27, UR11, RZ ;  /* 0x0000000b1b1b7c24 */ /* 0x000fe2000f8e02ff */
[----:B------:R-:W-:Y:S01]  /*18ea0*/  STL [R1+0x374], R12 ;  /* 0x0003740c01007387 */ /* 0x000fe20000100800 */
[----:B------:R-:W-:Y:S01]  /*18eb0*/  IMAD.MOV.U32 R25, RZ, RZ, R4 ;  /* 0x000000ffff197224 */ /* 0x000fe200078e0004 */
[C---:B--2---:R-:W-:Y:S02]  /*18ec0*/  ISETP.GT.U32.AND P6, PT, R8.reuse, R81, PT ;  /* 0x000000510800720c */ /* 0x044fe40003fc4070 */
[----:B------:R-:W-:Y:S01]  /*18ed0*/  ISETP.GT.U32.AND P5, PT, R8, R5, PT ;  /* 0x000000050800720c */ /* 0x000fe20003fa4070 */
[----:B------:R-:W-:Y:S01]  /*18ee0*/  IMAD R26, R26, UR4, RZ ;  /* 0x000000041a1a7c24 */ /* 0x000fe2000f8e02ff */
[----:B-1----:R-:W-:Y:S01]  /*18ef0*/  PRMT R29, RZ, 0x7610, R29 ;  /* 0x00007610ff1d7816 */ /* 0x002fe2000000001d */
[----:B------:R-:W0:Y:S01]  /*18f00*/  LDCU UR4, c[0x0][0x3b0] ;  /* 0x00007600ff0477ac */ /* 0x000e220008000800 */
[----:B------:R-:W1:Y:S01]  /*18f10*/  LDCU UR11, c[0x0][0x3b0] ;  /* 0x00007600ff0b77ac */ /* 0x000e620008000800 */
[----:B---3--:R-:W-:-:S08]  /*18f20*/  ISETP.GE.AND P1, PT, R2, RZ, PT ;  /* 0x000000ff0200720c */ /* 0x008fd00003f26270 */
[----:B------:R-:W-:-:S05]  /*18f30*/  @!P5 IMAD.IADD R5, R5, 0x1, -R8 ;  /* 0x000000010505d824 */ /* 0x000fca00078e0a08 */
[----:B------:R-:W-:Y:S01]  /*18f40*/  ISETP.GT.U32.AND P5, PT, R8, R5, PT ;  /* 0x000000050800720c */ /* 0x000fe20003fa4070 */
[----:B------:R-:W-:Y:S02]  /*18f50*/  @!P6 IMAD.IADD R81, R81, 0x1, -R8 ;  /* 0x000000015151e824 */ /* 0x000fe400078e0a08 */
[----:B------:R-:W-:Y:S01]  /*18f60*/  @!P1 IMAD.MOV R25, RZ, RZ, -R25 ;  /* 0x000000ffff199224 */ /* 0x000fe200078e0a19 */
[----:B------:R-:W-:-:S09]  /*18f70*/  IADD3 R4, P1, PT, R26, R7, RZ ;  /* 0x000000071a047210 */ /* 0x000fd20007f3e0ff */
[----:B------:R-:W-:Y:S01]  /*18f80*/  @!P5 IMAD.IADD R5, R5, 0x1, -R8 ;  /* 0x000000010505d824 */ /* 0x000fe200078e0a08 */
[----:B----4-:R2:W-:Y:S04]  /*18f90*/  STL [R1+0xe9c], R3 ;  /* 0x000e9c0301007387 */ /* 0x0105e80000100800 */
[----:B--2---:R-:W2:Y:S04]  /*18fa0*/  LDL.LU R3, [R1+0x30] ;  /* 0x0000300001037983 */ /* 0x004ea80000300800 */
[----:B------:R3:W-:Y:S04]  /*18fb0*/  STL [R1+0x370], R14 ;  /* 0x0003700e01007387 */ /* 0x0007e80000100800 */
[----:B------:R-:W4:Y:S01]  /*18fc0*/  LDL R12, [R1+0x111c] ;  /* 0x00111c00010c7983 */ /* 0x000f220000100800 */
[----:B------:R-:W-:-:S03]  /*18fd0*/  ISETP.GE.AND P5, PT, R80, RZ, PT ;  /* 0x000000ff5000720c */ /* 0x000fc60003fa6270 */
[----:B------:R-:W2:Y:S01]  /*18fe0*/  LDL.LU R2, [R1+0x34] ;  /* 0x0000340001027983 */ /* 0x000ea20000300800 */
[----:B---3--:R-:W-:-:S03]  /*18ff0*/  IADD3 R14, P6, PT, R27, R7, RZ ;  /* 0x000000071b0e7210 */ /* 0x008fc60007fde0ff */
[----:B------:R-:W3:Y:S01]  /*19000*/  LDL.LU R79, [R1+0x38] ;  /* 0x00003800014f7983 */ /* 0x000ee20000300800 */
[----:B------:R-:W-:-:S03]  /*19010*/  LEA.HI.X.SX32 R27, R27, R6, 0x1, P6 ;  /* 0x000000061b1b7211 */ /* 0x000fc600030f0eff */
[----:B------:R-:W-:Y:S04]  /*19020*/  STL [R1+0x37c], R14 ;  /* 0x00037c0e01007387 */ /* 0x000fe80000100800 */
[----:B------:R-:W-:Y:S04]  /*19030*/  STL [R1+0x39c], R4 ;  /* 0x00039c0401007387 */ /* 0x000fe80000100800 */
[----:B------:R-:W2:Y:S04]  /*19040*/  LDL R80, [R1+0x1118] ;  /* 0x0011180001507983 */ /* 0x000ea80000100800 */
[----:B------:R-:W-:Y:S04]  /*19050*/  STL [R1+0x378], R27 ;  /* 0x0003781b01007387 */ /* 0x000fe80000100800 */
[----:B------:R0:W-:Y:S02]  /*19060*/  STL [R1+0xe98], R10 ;  /* 0x000e980a01007387 */ /* 0x0001e40000100800 */
[----:B0-----:R-:W-:Y:S01]  /*19070*/  LEA.HI.X.SX32 R10, R26, R6, 0x1, P1 ;  /* 0x000000061a0a7211 */ /* 0x001fe200008f0eff */
[----:B------:R-:W-:-:S02]  /*19080*/  @P0 IMAD.MOV.U32 R26, RZ, RZ, R14 ;  /* 0x000000ffff1a0224 */ /* 0x000fc400078e000e */
[----:B------:R-:W2:Y:S04]  /*19090*/  LDL.LU R14, [R1+0x142c] ;  /* 0x00142c00010e7983 */ /* 0x000ea80000300800 */
[----:B------:R0:W2:Y:S04]  /*190a0*/  @P0 LDG.E.U8 R11, desc[UR18][R26.64] ;  /* 0x000000121a0b0981 */ /* 0x0000a8000c1e1100 */
[----:B------:R-:W-:Y:S01]  /*190b0*/  STL [R1+0x398], R10 ;  /* 0x0003980a01007387 */ /* 0x000fe20000100800 */
[----:B0-----:R-:W-:Y:S02]  /*190c0*/  @P0 IMAD.MOV.U32 R26, RZ, RZ, R4 ;  /* 0x000000ffff1a0224 */ /* 0x001fe400078e0004 */
[----:B------:R-:W-:-:S05]  /*190d0*/  @P0 IMAD.MOV.U32 R27, RZ, RZ, R10 ;  /* 0x000000ffff1b0224 */ /* 0x000fca00078e000a */
[----:B------:R0:W3:Y:S01]  /*190e0*/  @P0 LDG.E.U8 R29, desc[UR18][R26.64] ;  /* 0x000000121a1d0981 */ /* 0x0000e2000c1e1100 */
[----:B------:R-:W-:-:S03]  /*190f0*/  SEL R28, R21, R25, !P4 ;  /* 0x00000019151c7207 */ /* 0x000fc60006000000 */
[----:B--2---:R2:W-:Y:S04]  /*19100*/  STL [R1+0xe94], R11 ;  /* 0x000e940b01007387 */ /* 0x0045e80000100800 */
[----:B--2---:R-:W2:Y:S04]  /*19110*/  LDL.LU R11, [R1+0x1428] ;  /* 0x00142800010b7983 */ /* 0x004ea80000300800 */
[----:B------:R-:W2:Y:S04]  /*19120*/  LDL.LU R10, [R1+0x1424] ;  /* 0x00142400010a7983 */ /* 0x000ea80000300800 */
[----:B------:R-:W2:Y:S01]  /*19130*/  LDL.LU R4, [R1+0x1420] ;  /* 0x0014200001047983 */ /* 0x000ea20000300800 */
[----:B------:R-:W-:-:S02]  /*19140*/  IMAD.MOV.U32 R25, RZ, RZ, R5 ;  /* 0x000000ffff197224 */ /* 0x000fc400078e0005 */
[----:B------:R-:W-:Y:S01]  /*19150*/  IMAD R28, R28, UR5, RZ ;  /* 0x000000051c1c7c24 */ /* 0x000fe2000f8e02ff */
[----:B------:R-:W2:Y:S01]  /*19160*/  LDL.LU R5, [R1+0x141c] ;  /* 0x00141c0001057983 */ /* 0x000ea20000300800 */
[----:B------:R-:W-:Y:S01]  /*19170*/  @!P5 IMAD.MOV R25, RZ, RZ, -R25 ;  /* 0x000000ffff19d224 */ /* 0x000fe200078e0a19 */
[----:B----4-:R-:W-:Y:S01]  /*19180*/  ISETP.GE.AND P6, PT, R12, RZ, PT ;  /* 0x000000ff0c00720c */ /* 0x010fe20003fc6270 */
[----:B------:R-:W4:Y:S01]  /*19190*/  LDCU UR5, c[0x0][0x3b0] ;  /* 0x00007600ff0577ac */ /* 0x000f220008000800 */
[----:B0-----:R-:W-:Y:S01]  /*191a0*/  IADD3 R27, P5, PT, R28, R7, RZ ;  /* 0x000000071c1b7210 */ /* 0x001fe20007fbe0ff */
[----:B------:R-:W4:Y:S01]  /*191b0*/  LDL.LU R12, [R1+0x3c] ;  /* 0x00003c00010c7983 */ /* 0x000f220000300800 */
[----:B------:R-:W-:-:S03]  /*191c0*/  SEL R26, R21, R25, !P4 ;  /* 0x00000019151a7207 */ /* 0x000fc60006000000 */
[----:B------:R-:W-:Y:S04]  /*191d0*/  STL [R1+0x3a4], R27 ;  /* 0x0003a41b01007387 */ /* 0x000fe80000100800 */
[----:B---3--:R0:W-:Y:S02]  /*191e0*/  STL [R1+0xe90], R29 ;  /* 0x000e901d01007387 */ /* 0x0081e40000100800 */
[----:B0-----:R-:W-:Y:S01]  /*191f0*/  LEA.HI.X.SX32 R29, R28, R6, 0x1, P5 ;  /* 0x000000061c1d7211 */ /* 0x001fe200028f0eff */
[----:B------:R-:W-:Y:S01]  /*19200*/  IMAD R28, R26, UR12, RZ ;  /* 0x0000000c1a1c7c24 */ /* 0x000fe2000f8e02ff */
[----:B--2---:R-:W-:Y:S01]  /*19210*/  PRMT R4, RZ, 0x7610, R4 ;  /* 0x00007610ff047816 */ /* 0x004fe20000000004 */
[----:B------:R-:W-:Y:S01]  /*19220*/  @P0 IMAD.MOV.U32 R26, RZ, RZ, R27 ;  /* 0x000000ffff1a0224 */ /* 0x000fe200078e001b */
[C---:B------:R-:W-:Y:S01]  /*19230*/  ISETP.GT.U32.AND P3, PT, R8.reuse, R81, PT ;  /* 0x000000510800720c */ /* 0x040fe20003f64070 */
[----:B------:R-:W-:Y:S01]  /*19240*/  @P0 IMAD.MOV.U32 R27, RZ, RZ, R29 ;  /* 0x000000ffff1b0224 */ /* 0x000fe200078e001d */
[----:B------:R-:W-:Y:S01]  /*19250*/  STL [R1+0x3a0], R29 ;  /* 0x0003a01d01007387 */ /* 0x000fe20000100800 */
[----:B------:R-:W-:Y:S01]  /*19260*/  PRMT R14, RZ, 0x7610, R14 ;  /* 0x00007610ff0e7816 */ /* 0x000fe2000000000e */
[----:B------:R-:W0:Y:S02]  /*19270*/  LDCU UR12, c[0x0][0x3b0] ;  /* 0x00007600ff0c77ac */ /* 0x000e240008000800 */
[----:B------:R2:W3:Y:S07]  /*19280*/  @P0 LDG.E.U8 R4, desc[UR18][R26.64] ;  /* 0x000000121a040981 */ /* 0x0004ee000c1e1100 */
[----:B------:R-:W-:Y:S01]  /*19290*/  @!P3 IMAD.IADD R81, R81, 0x1, -R8 ;  /* 0x000000015151b824 */ /* 0x000fe200078e0a08 */
[----:B------:R-:W-:-:S03]  /*192a0*/  ISETP.GT.U32.AND P3, PT, R8, R2, PT ;  /* 0x000000020800720c */ /* 0x000fc60003f64070 */
[----:B------:R-:W-:Y:S02]  /*192b0*/  IMAD.MOV.U32 R25, RZ, RZ, R81 ;  /* 0x000000ffff197224 */ /* 0x000fe400078e0051 */
[----:B------:R-:W4:Y:S02]  /*192c0*/  LDL R81, [R1+0x1168] ;  /* 0x0011680001517983 */ /* 0x000f240000100800 */
[----:B------:R-:W-:Y:S01]  /*192d0*/  @!P6 IMAD.MOV R25, RZ, RZ, -R25 ;  /* 0x000000ffff19e224 */ /* 0x000fe200078e0a19 */
[----:B--2---:R-:W-:-:S04]  /*192e0*/  IADD3 R27, P6, PT, R28, R7, RZ ;  /* 0x000000071c1b7210 */ /* 0x004fc80007fde0ff */
[----:B------:R-:W-:Y:S01]  /*192f0*/  LEA.HI.X.SX32 R26, R28, R6, 0x1, P6 ;  /* 0x000000061c1a7211 */ /* 0x000fe200030f0eff */
[----:B------:R-:W-:Y:S01]  /*19300*/  @!P3 IMAD.IADD R2, R2, 0x1, -R8 ;  /* 0x000000010202b824 */ /* 0x000fe200078e0a08 */
[----:B------:R-:W-:Y:S01]  /*19310*/  ISETP.GE.AND P3, PT, R80, RZ, PT ;  /* 0x000000ff5000720c */ /* 0x000fe20003f66270 */
[----:B---3--:R2:W-:Y:S04]  /*19320*/  STL [R1+0xe8c], R4 ;  /* 0x000e8c0401007387 */ /* 0x0085e80000100800 */
[----:B--2---:R-:W2:Y:S04]  /*19330*/  LDL.LU R4, [R1+0x44] ;  /* 0x0000440001047983 */ /* 0x004ea80000300800 */
[----:B------:R-:W3:Y:S04]  /*19340*/  LDL R29, [R1+0x1104] ;  /* 0x00110400011d7983 */ /* 0x000ee80000100800 */
[----:B------:R0:W-:Y:S04]  /*19350*/  STL [R1+0x3ac], R27 ;  /* 0x0003ac1b01007387 */ /* 0x0001e80000100800 */
[----:B------:R-:W2:Y:S04]  /*19360*/  LDL.LU R80, [R1+0x40] ;  /* 0x0000400001507983 */ /* 0x000ea80000300800 */
[----:B------:R1:W-:Y:S01]  /*19370*/  STL [R1+0x3a8], R26 ;  /* 0x0003a81a01007387 */ /* 0x0003e20000100800 */
[----:B0-----:R-:W-:-:S04]  /*19380*/  @P0 LOP3.LUT R27, R27, R26, RZ, 0x3c, !PT ;  /* 0x0000001a1b1b0212 */ /* 0x001fc800078e3cff */
[----:B-1----:R-:W-:-:S04]  /*19390*/  @P0 LOP3.LUT R26, R27, R26, RZ, 0x3c, !PT ;  /* 0x0000001a1b1a0212 */ /* 0x002fc800078e3cff */
[----:B------:R-:W-:-:S05]  /*193a0*/  @P0 LOP3.LUT R27, R27, R26, RZ, 0x3c, !PT ;  /* 0x0000001a1b1b0212 */ /* 0x000fca00078e3cff */
[----:B------:R-:W2:Y:S01]  /*193b0*/  @P0 LDG.E.U8 R14, desc[UR18][R26.64] ;  /* 0x000000121a0e0981 */ /* 0x000ea2000c1e1100 */
[----:B------:R-:W-:-:S13]  /*193c0*/  ISETP.GT.U32.AND P1, PT, R8, R3, PT ;  /* 0x000000030800720c */ /* 0x000fda0003f24070 */
[----:B------:R-:W-:-:S05]  /*193d0*/  @!P1 IMAD.IADD R3, R3, 0x1, -R8 ;  /* 0x0000000103039824 */ /* 0x000fca00078e0a08 */
[----:B------:R-:W-:Y:S02]  /*193e0*/  ISETP.GT.U32.AND P1, PT, R8, R3, PT ;  /* 0x000000030800720c */ /* 0x000fe40003f24070 */
[----:B------:R-:W-:-:S05]  /*193f0*/  SEL R25, R21, R25, !P4 ;  /* 0x0000001915197207 */ /* 0x000fca0006000000 */
[----:B------:R-:W-:Y:S01]  /*19400*/  IMAD R28, R25, UR4, RZ ;  /* 0x00000004191c7c24 */ /* 0x000fe2000f8e02ff */
[----:B------:R-:W-:Y:S02]  /*19410*/  PRMT R5, RZ, 0x7610, R5 ;  /* 0x00007610ff057816 */ /* 0x000fe40000000005 */
[----:B------:R-:W-:Y:S01]  /*19420*/  ISETP.GT.U32.AND P5, PT, R8, R79, PT ;  /* 0x0000004f0800720c */ /* 0x000fe20003fa4070 */
[----:B------:R-:W0:Y:S02]  /*19430*/  LDCU UR4, c[0x0][0x3b0] ;  /* 0x00007600ff0477ac */ /* 0x000e240008000800 */
[----:B------:R-:W-:-:S04]  /*19440*/  @!P1 IMAD.IADD R3, R3, 0x1, -R8 ;  /* 0x0000000103039824 */ /* 0x000fc800078e0a08 */
[----:B------:R-:W-:Y:S02]  /*19450*/  IMAD.MOV.U32 R25, RZ, RZ, R3 ;  /* 0x000000ffff197224 */ /* 0x000fe400078e0003 */
[----:B------:R-:W3:Y:S04]  /*19460*/  LDL R3, [R1+0x1100] ;  /* 0x0011000001037983 */ /* 0x000ee80000100800 */
[----:B--2---:R1:W-:Y:S02]  /*19470*/  STL [R1+0xe88], R14 ;  /* 0x000e880e01007387 */ /* 0x0043e40000100800 */
[----:B-1----:R-:W-:-:S04]  /*19480*/  IADD3 R14, P1, PT, R28, R7, RZ ;  /* 0x000000071c0e7210 */ /* 0x002fc80007f3e0ff */
[----:B------:R-:W-:Y:S01]  /*19490*/  LEA.HI.X.SX32 R26, R28, R6, 0x1, P1 ;  /* 0x000000061c1a7211 */ /* 0x000fe200008f0eff */
[----:B------:R-:W-:Y:S04]  /*194a0*/  STL [R1+0x3b4], R14 ;  /* 0x0003b40e01007387 */ /* 0x000fe80000100800 */
[----:B------:R1:W-:Y:S01]  /*194b0*/  STL [R1+0x3b0], R26 ;  /* 0x0003b01a01007387 */ /* 0x0003e20000100800 */
[----:B------:R-:W-:Y:S02]  /*194c0*/  @P0 IMAD.MOV.U32 R27, RZ, RZ, R26 ;  /* 0x000000ffff1b0224 */ /* 0x000fe400078e001a */
[----:B-1----:R-:W-:Y:S02]  /*194d0*/  @P0 IMAD.MOV.U32 R26, RZ, RZ, R14 ;  /* 0x000000ffff1a0224 */ /* 0x002fe400078e000e */
[----:B------:R-:W-:-:S02]  /*194e0*/  @!P5 IMAD.IADD R79, R79, 0x1, -R8 ;  /* 0x000000014f4fd824 */ /* 0x000fc400078e0a08 */
[----:B------:R-:W-:Y:S01]  /*194f0*/  @!P3 IMAD.MOV R25, RZ, RZ, -R25 ;  /* 0x000000ffff19b224 */ /* 0x000fe200078e0a19 */
[----:B----4-:R-:W-:Y:S01]  /*19500*/  ISETP.GE.AND P1, PT, R81, RZ, PT ;  /* 0x000000ff5100720c */ /* 0x010fe20003f26270 */
[----:B------:R-:W2:Y:S04]  /*19510*/  LDL R14, [R1+0x110c] ;  /* 0x00110c00010e7983 */ /* 0x000ea80000100800 */
[----:B------:R1:W4:Y:S01]  /*19520*/  @P0 LDG.E.U8 R5, desc[UR18][R26.64] ;  /* 0x000000121a050981 */ /* 0x000322000c1e1100 */
[C---:B------:R-:W-:Y:S02]  /*19530*/  ISETP.GT.U32.AND P6, PT, R8.reuse, R79, PT ;  /* 0x0000004f0800720c */ /* 0x040fe40003fc4070 */
[----:B------:R-:W-:Y:S02]  /*19540*/  SEL R25, R21, R25, !P4 ;  /* 0x0000001915197207 */ /* 0x000fe40006000000 */
[C---:B------:R-:W-:Y:S01]  /*19550*/  ISETP.GT.U32.AND P3, PT, R8.reuse, R12, PT ;  /* 0x0000000c0800720c */ /* 0x040fe20003f64070 */
[----:B------:R-:W2:Y:S02]  /*19560*/  LDL.LU R81, [R1+0x48] ;  /* 0x0000480001517983 */ /* 0x000ea40000300800 */
[----:B------:R-:W-:Y:S01]  /*19570*/  IMAD R25, R25, UR5, RZ ;  /* 0x0000000519197c24 */ /* 0x000fe2000f8e02ff */
[----:B------:R-:W-:Y:S01]  /*19580*/  ISETP.GT.U32.AND P5, PT, R8, R2, PT ;  /* 0x000000020800720c */ /* 0x000fe20003fa4070 */
[----:B------:R-:W0:Y:S04]  /*19590*/  LDCU UR5, c[0x0][0x3b0] ;  /* 0x00007600ff0577ac */ /* 0x000e280008000800 */
[----:B------:R-:W-:Y:S01]  /*195a0*/  @!P6 IMAD.IADD R79, R79, 0x1, -R8 ;  /* 0x000000014f4fe824 */ /* 0x000fe200078e0a08 */
[----:B-1----:R-:W-:-:S03]  /*195b0*/  PRMT R27, RZ, 0x7610, R27 ;  /* 0x00007610ff1b7816 */ /* 0x002fc6000000001b */
[----:B------:R-:W-:Y:S01]  /*195c0*/  @!P3 IMAD.IADD R12, R12, 0x1, -R8 ;  /* 0x000000010c0cb824 */ /* 0x000fe200078e0a08 */
[----:B---3--:R-:W-:-:S03]  /*195d0*/  ISETP.GE.AND P3, PT, R29, RZ, PT ;  /* 0x000000ff1d00720c */ /* 0x008fc60003f66270 */
[----:B------:R-:W-:-:S04]  /*195e0*/  @!P5 IMAD.IADD R2, R2, 0x1, -R8 ;  /* 0x000000010202d824 */ /* 0x000fc800078e0a08 */
[----:B------:R-:W-:Y:S01]  /*195f0*/  IMAD.MOV.U32 R26, RZ, RZ, R2 ;  /* 0x000000ffff1a7224 */ /* 0x000fe200078e0002 */
[----:B----4-:R1:W-:Y:S04]  /*19600*/  STL [R1+0xe84], R5 ;  /* 0x000e840501007387 */ /* 0x0103e80000100800 */
[----:B------:R-:W3:Y:S01]  /*19610*/  LDL.LU R2, [R1+0x1418] ;  /* 0x0014180001027983 */ /* 0x000ee20000300800 */
[----:B-1----:R-:W-:-:S04]  /*19620*/  IADD3 R5, P6, PT, R25, R7, RZ ;  /* 0x0000000719057210 */ /* 0x002fc80007fde0ff */
[----:B------:R-:W-:Y:S01]  /*19630*/  LEA.HI.X.SX32 R25, R25, R6, 0x1, P6 ;  /* 0x0000000619197211 */ /* 0x000fe200030f0eff */
[----:B------:R-:W-:-:S04]  /*19640*/  @P0 IMAD.MOV.U32 R28, RZ, RZ, R5 ;  /* 0x000000ffff1c0224 */ /* 0x000fc800078e0005 */
[----:B------:R-:W-:-:S05]  /*19650*/  @P0 IMAD.MOV.U32 R29, RZ, RZ, R25 ;  /* 0x000000ffff1d0224 */ /* 0x000fca00078e0019 */
[----:B------:R-:W4:Y:S01]  /*19660*/  @P0 LDG.E.U8 R27, desc[UR18][R28.64] ;  /* 0x000000121c1b0981 */ /* 0x000f22000c1e1100 */
[----:B------:R-:W-:Y:S01]  /*19670*/  @!P1 IMAD.MOV R26, RZ, RZ, -R26 ;  /* 0x000000ffff1a9224 */ /* 0x000fe200078e0a1a */
[C---:B------:R-:W-:Y:S02]  /*19680*/  ISETP.GT.U32.AND P6, PT, R8.reuse, R80, PT ;  /* 0x000000500800720c */ /* 0x040fe40003fc4070 */
[----:B------:R-:W-:Y:S01]  /*19690*/  ISETP.GT.U32.AND P1, PT, R8, R12, PT ;  /* 0x0000000c0800720c */ /* 0x000fe20003f24070 */
[----:B------:R1:W-:Y:S04]  /*196a0*/  STL [R1+0x3bc], R5 ;  /* 0x0003bc0501007387 */ /* 0x0003e80000100800 */
[----:B------:R0:W-:Y:S01]  /*196b0*/  STL [R1+0x3b8], R25 ;  /* 0x0003b81901007387 */ /* 0x0001e20000100800 */
[----:B------:R-:W-:-:S03]  /*196c0*/  SEL R26, R21, R26, !P4 ;  /* 0x0000001a151a7207 */ /* 0x000fc60006000000 */
[----:B-1----:R-:W4:Y:S01]  /*196d0*/  LDL.LU R5, [R1+0x4c] ;  /* 0x00004c0001057983 */ /* 0x002f220000300800 */
[----:B0-----:R-:W-:-:S03]  /*196e0*/  IMAD.MOV.U32 R25, RZ, RZ, R79 ;  /* 0x000000ffff197224 */ /* 0x001fc600078e004f */
[----:B------:R-:W4:Y:S01]  /*196f0*/  LDL R79, [R1+0x1108] ;  /* 0x00110800014f7983 */ /* 0x000f220000100800 */
[----:B------:R-:W-:Y:S01]  /*19700*/  @!P3 IMAD.MOV R25, RZ, RZ, -R25 ;  /* 0x000000ffff19b224 */ /* 0x000fe200078e0a19 */
[----:B------:R-:W-:Y:S01]  /*19710*/  ISETP.GE.AND P3, PT, R3, RZ, PT ;  /* 0x000000ff0300720c */ /* 0x000fe20003f66270 */
[--C-:B------:R-:W-:Y:S02]  /*19720*/  @!P6 IMAD.IADD R80, R80, 0x1, -R8.reuse ;  /* 0x000000015050e824 */ /* 0x100fe400078e0a08 */
[----:B------:R-:W-:Y:S01]  /*19730*/  @!P1 IMAD.IADD R12, R12, 0x1, -R8 ;  /* 0x000000010c0c9824 */ /* 0x000fe200078e0a08 */
[----:B--2---:R-:W-:Y:S02]  /*19740*/  ISETP.GE.AND P1, PT, R14, RZ, PT ;  /* 0x000000ff0e00720c */ /* 0x004fe40003f26270 */
[----:B---3--:R-:W-:Y:S01]  /*19750*/  PRMT R2, RZ, 0x7610, R2 ;  /* 0x00007610ff027816 */ /* 0x008fe20000000002 */
[----:B----4-:R0:W-:Y:S02]  /*19760*/  STL [R1+0xe80], R27 ;  /* 0x000e801b01007387 */ /* 0x0101e40000100800 */
[----:B0-----:R-:W-:Y:S01]  /*19770*/  IMAD R27, R26, UR4, RZ ;  /* 0x000000041a1b7c24 */ /* 0x001fe2000f8e02ff */
[----:B------:R-:W-:Y:S01]  /*19780*/  SEL R25, R21, R25, !P4 ;  /* 0x0000001915197207 */ /* 0x000fe20006000000 */
[----:B------:R-:W-:Y:S01]  /*19790*/  IMAD.MOV.U32 R26, RZ, RZ, R12 ;  /* 0x000000ffff1a7224 */ /* 0x000fe200078e000c */
[----:B------:R-:W-:-:S02]  /*197a0*/  PRMT R10, RZ, 0x7610, R10 ;  /* 0x00007610ff0a7816 */ /* 0x000fc4000000000a */
[----:B------:R-:W-:Y:S02]  /*197b0*/  ISETP.GT.U32.AND P5, PT, R8, R4, PT ;  /* 0x000000040800720c */ /* 0x000fe40003fa4070 */
[C---:B------:R-:W-:Y:S01]  /*197c0*/  IADD3 R3, P6, PT, R27.reuse, R7, RZ ;  /* 0x000000071b037210 */ /* 0x040fe20007fde0ff */
[----:B------:R-:W0:Y:S03]  /*197d0*/  LDCU UR4, c[0x0][0x3b0] ;  /* 0x00007600ff0477ac */ /* 0x000e260008000800 */
[----:B------:R-:W-:Y:S01]  /*197e0*/  LEA.HI.X.SX32 R14, R27, R6, 0x1, P6 ;  /* 0x000000061b0e7211 */ /* 0x000fe200030f0eff */
[----:B------:R-:W-:-:S04]  /*197f0*/  @P0 IMAD.MOV.U32 R28, RZ, RZ, R3 ;  /* 0x000000ffff1c0224 */ /* 0x000fc800078e0003 */
[----:B------:R-:W-:-:S05]  /*19800*/  @P0 IMAD.MOV.U32 R29, RZ, RZ, R14 ;  /* 0x000000ffff1d0224 */ /* 0x000fca00078e000e */
[----:B------:R1:W2:Y:S01]  /*19810*/  @P0 LDG.E.U8 R2, desc[UR18][R28.64] ;  /* 0x000000121c020981 */ /* 0x0002a2000c1e1100 */
[----:B------:R-:W-:-:S03]  /*19820*/  IMAD R25, R25, UR5, RZ ;  /* 0x0000000519197c24 */ /* 0x000fc6000f8e02ff */
[----:B------:R-:W-:Y:S04]  /*19830*/  STL [R1+0x3dc], R3 ;  /* 0x0003dc0301007387 */ /* 0x000fe80000100800 */
[----:B------:R3:W-:Y:S01]  /*19840*/  STL [R1+0x3d8], R14 ;  /* 0x0003d80e01007387 */ /* 0x0007e20000100800 */
[----:B------:R-:W-:Y:S02]  /*19850*/  @!P5 IMAD.IADD R4, R4, 0x1, -R8 ;  /* 0x000000010404d824 */ /* 0x000fe400078e0a08 */
[----:B------:R-:W-:Y:S01]  /*19860*/  @!P3 IMAD.MOV R26, RZ, RZ, -R26 ;  /* 0x000000ffff1ab224 */ /* 0x000fe200078e0a1a */
[C---:B------:R-:W-:Y:S02]  /*19870*/  IADD3 R12, P6, PT, R25.reuse, R7, RZ ;  /* 0x00000007190c7210 */ /* 0x040fe40007fde0ff */
[----:B------:R-:W-:Y:S01]  /*19880*/  PRMT R11, RZ, 0x7610, R11 ;  /* 0x00007610ff0b7816 */ /* 0x000fe2000000000b */
[----:B------:R-:W4:Y:S01]  /*19890*/  LDCU UR5, c[0x0][0x3b0] ;  /* 0x00007600ff0577ac */ /* 0x000f220008000800 */
[----:B---3--:R-:W-:Y:S01]  /*198a0*/  LEA.HI.X.SX32 R14, R25, R6, 0x1, P6 ;  /* 0x00000006190e7211 */ /* 0x008fe200030f0eff */
[----:B-1----:R-:W-:-:S04]  /*198b0*/  @P0 IMAD.MOV.U32 R28, RZ, RZ, R12 ;  /* 0x000000ffff1c0224 */ /* 0x002fc800078e000c */
[----:B------:R-:W-:-:S05]  /*198c0*/  @P0 IMAD.MOV.U32 R29, RZ, RZ, R14 ;  /* 0x000000ffff1d0224 */ /* 0x000fca00078e000e */
[----:B------:R-:W3:Y:S01]  /*198d0*/  @P0 LDG.E.U8 R10, desc[UR18][R28.64] ;  /* 0x000000121c0a0981 */ /* 0x000ee2000c1e1100 */
[C---:B------:R-:W-:Y:S02]  /*198e0*/  ISETP.GT.U32.AND P5, PT, R8.reuse, R4, PT ;  /* 0x000000040800720c */ /* 0x040fe40003fa4070 */
[----:B------:R-:W-:Y:S01]  /*198f0*/  ISETP.GT.U32.AND P3, PT, R8, R80, PT ;  /* 0x000000500800720c */ /* 0x000fe20003f64070 */
[----:B--2---:R1:W-:Y:S04]  /*19900*/  STL [R1+0xe7c], R2 ;  /* 0x000e7c0201007387 */ /* 0x0043e80000100800 */
[----:B-1----:R-:W2:Y:S06]  /*19910*/  LDL R2, [R1+0x10a4] ;  /* 0x0010a40001027983 */ /* 0x002eac0000100800 */
        /* <DEDUP_REMOVED lines=8> */
[----:B------:R-:W-:Y:S01]  /*199a0*/  SEL R26, R21, R25, !P4 ;  /* 0x00000019151a7207 */ /* 0x000fe20006000000 */
[----:B------:R-:W-:Y:S02]  /*199b0*/  @!P3 IMAD.IADD R80, R80, 0x1, -R8 ;  /* 0x000000015050b824 */ /* 0x000fe400078e0a08 */
[----:B------:R-:W-:Y:S01]  /*199c0*/  IMAD R27, R27, UR11, RZ ;  /* 0x0000000b1b1b7c24 */ /* 0x000fe2000f8e02ff */
[----:B------:R1:W-:Y:S01]  /*199d0*/  STL [R1+0x3e4], R12 ;  /* 0x0003e40c01007387 */ /* 0x0003e20000100800 */
[----:B------:R-:W-:Y:S01]  /*199e0*/  ISETP.GT.U32.AND P5, PT, R8, R81, PT ;  /* 0x000000510800720c */ /* 0x000fe20003fa4070 */
[----:B------:R-:W-:Y:S02]  /*199f0*/  IMAD.MOV.U32 R25, RZ, RZ, R80 ;  /* 0x000000ffff197224 */ /* 0x000fe400078e0050 */
[----:B0-----:R-:W-:Y:S02]  /*19a00*/  IMAD R26, R26, UR4, RZ ;  /* 0x000000041a1a7c24 */ /* 0x001fe4000f8e02ff */
[----:B------:R-:W-:Y:S01]  /*19a10*/  @!P6 IMAD.IADD R5, R5, 0x1, -R8 ;  /* 0x000000010505e824 */ /* 0x000fe200078e0a08 */
[----:B------:R-:W4:Y:S04]  /*19a20*/  LDL.LU R3, [R1+0x60] ;  /* 0x0000600001037983 */ /* 0x000f280000300800 */
[----:B------:R0:W-:Y:S01]  /*19a30*/  STL [R1+0x3e0], R14 ;  /* 0x0003e00e01007387 */ /* 0x0001e20000100800 */
[----:B------:R-:W-:-:S03]  /*19a40*/  @!P1 IMAD.MOV R25, RZ, RZ, -R25 ;  /* 0x000000ffff199224 */ /* 0x000fc600078e0a19 */
[----:B------:R-:W4:Y:S01]  /*19a50*/  LDL.LU R4, [R1+0x1414] ;  /* 0x0014140001047983 */ /* 0x000f220000300800 */
[----:B------:R-:W2:Y:S01]  /*19a60*/  LDCU UR4, c[0x0][0x3b0] ;  /* 0x00007600ff0477ac */ /* 0x000ea20008000800 */
[CC--:B-1----:R-:W-:Y:S02]  /*19a70*/  IADD3 R12, P6, PT, R27.reuse, R7.reuse, RZ ;  /* 0x000000071b0c7210 */ /* 0x0c2fe40007fde0ff */
[----:B------:R-:W-:Y:S01]  /*19a80*/  IADD3 R80, P1, PT, R26, R7, RZ ;  /* 0x000000071a507210 */ /* 0x000fe20007f3e0ff */
[----:B------:R-:W4:Y:S04]  /*19a90*/  LDL R79, [R1+0x10b8] ;  /* 0x0010b800014f7983 */ /* 0x000f280000100800 */
[----:B------:R-:W4:Y:S01]  /*19aa0*/  LDL.LU R29, [R1+0x64] ;  /* 0x00006400011d7983 */ /* 0x000f220000300800 */
[----:B------:R-:W-:Y:S01]  /*19ab0*/  LEA.HI.X.SX32 R27, R27, R6, 0x1, P6 ;  /* 0x000000061b1b7211 */ /* 0x000fe200030f0eff */
[----:B------:R-:W-:-:S02]  /*19ac0*/  @!P5 IMAD.IADD R81, R81, 0x1, -R8 ;  /* 0x000000015151d824 */ /* 0x000fc400078e0a08 */
[----:B0-----:R-:W4:Y:S04]  /*19ad0*/  LDL.LU R14, [R1+0x88] ;  /* 0x00008800010e7983 */ /* 0x001f280000300800 */
[----:B------:R-:W-:Y:S04]  /*19ae0*/  STL [R1+0x3ec], R12 ;  /* 0x0003ec0c01007387 */ /* 0x000fe80000100800 */
[----:B------:R-:W-:Y:S01]  /*19af0*/  STL [R1+0x3f4], R80 ;  /* 0x0003f45001007387 */ /* 0x000fe20000100800 */
[----:B------:R-:W0:Y:S01]  /*19b00*/  LDCU UR11, c[0x0][0x3b0] ;  /* 0x00007600ff0b77ac */ /* 0x000e220008000800 */
[----:B--2---:R-:W-:-:S02]  /*19b10*/  ISETP.GE.AND P5, PT, R2, RZ, PT ;  /* 0x000000ff0200720c */ /* 0x004fc40003fa6270 */
[----:B------:R-:W2:Y:S04]  /*19b20*/  LDL R2, [R1+0x10b4] ;  /* 0x0010b40001027983 */ /* 0x000ea80000100800 */
[----:B------:R-:W-:Y:S04]  /*19b30*/  STL [R1+0x3e8], R27 ;  /* 0x0003e81b01007387 */ /* 0x000fe80000100800 */
[----:B---3--:R1:W-:Y:S02]  /*19b40*/  STL [R1+0xe78], R10 ;  /* 0x000e780a01007387 */ /* 0x0083e40000100800 */
[----:B-1----:R-:W-:Y:S01]  /*19b50*/  LEA.HI.X.SX32 R10, R26, R6, 0x1, P1 ;  /* 0x000000061a0a7211 */ /* 0x002fe200008f0eff */
[----:B------:R-:W-:-:S02]  /*19b60*/  @P0 IMAD.MOV.U32 R26, RZ, RZ, R12 ;  /* 0x000000ffff1a0224 */ /* 0x000fc400078e000c */
[----:B------:R-:W3:Y:S04]  /*19b70*/  LDL.LU R12, [R1+0x1410] ;  /* 0x00141000010c7983 */ /* 0x000ee80000300800 */
[----:B------:R1:W2:Y:S04]  /*19b80*/  @P0 LDG.E.U8 R11, desc[UR18][R26.64] ;  /* 0x000000121a0b0981 */ /* 0x0002a8000c1e1100 */
[----:B------:R-:W-:Y:S01]  /*19b90*/  STL [R1+0x3f0], R10 ;  /* 0x0003f00a01007387 */ /* 0x000fe20000100800 */
[----:B----4-:R-:W-:Y:S01]  /*19ba0*/  PRMT R4, RZ, 0x7610, R4 ;  /* 0x00007610ff047816 */ /* 0x010fe20000000004 */
[----:B-1----:R-:W-:-:S02]  /*19bb0*/  @P0 IMAD.MOV.U32 R26, RZ, RZ, R80 ;  /* 0x000000ffff1a0224 */ /* 0x002fc400078e0050 */
[----:B------:R-:W-:-:S05]  /*19bc0*/  @P0 IMAD.MOV.U32 R27, RZ, RZ, R10 ;  /* 0x000000ffff1b0224 */ /* 0x000fca00078e000a */
[----:B------:R-:W4:Y:S04]  /*19bd0*/  @P0 LDG.E.U8 R4, desc[UR18][R26.64] ;  /* 0x000000121a040981 */ /* 0x000f28000c1e1100 */
[----:B--2---:R1:W-:Y:S04]  /*19be0*/  STL [R1+0xe74], R11 ;  /* 0x000e740b01007387 */ /* 0x0043e80000100800 */
[----:B-1----:R-:W2:Y:S04]  /*19bf0*/  LDL.LU R11, [R1+0x140c] ;  /* 0x00140c00010b7983 */ /* 0x002ea80000300800 */
[----:B------:R-:W2:Y:S04]  /*19c00*/  LDL.LU R10, [R1+0x1408] ;  /* 0x00140800010a7983 */ /* 0x000ea80000300800 */
[----:B------:R-:W2:Y:S01]  /*19c10*/  LDL.LU R80, [R1+0x1404] ;  /* 0x0014040001507983 */ /* 0x000ea20000300800 */
[----:B------:R-:W-:Y:S01]  /*19c20*/  SEL R28, R21, R25, !P4 ;  /* 0x00000019151c7207 */ /* 0x000fe20006000000 */
[----:B------:R-:W-:-:S04]  /*19c30*/  IMAD.MOV.U32 R25, RZ, RZ, R81 ;  /* 0x000000ffff197224 */ /* 0x000fc800078e0051 */
[----:B------:R-:W-:Y:S02]  /*19c40*/  IMAD R28, R28, UR5, RZ ;  /* 0x000000051c1c7c24 */ /* 0x000fe4000f8e02ff */
[----:B------:R-:W-:Y:S01]  /*19c50*/  @!P5 IMAD.MOV R25, RZ, RZ, -R25 ;  /* 0x000000ffff19d224 */ /* 0x000fe200078e0a19 */
[----:B----4-:R1:W-:Y:S01]  /*19c60*/  STL [R1+0xe70], R4 ;  /* 0x000e700401007387 */ /* 0x0103e20000100800 */
[----:B------:R-:W-:Y:S02]  /*19c70*/  ISETP.GE.AND P6, PT, R79, RZ, PT ;  /* 0x000000ff4f00720c */ /* 0x000fe40003fc6270 */
[----:B------:R-:W-:Y:S02]  /*19c80*/  ISETP.GT.U32.AND P3, PT, R8, R5, PT ;  /* 0x000000050800720c */ /* 0x000fe40003f64070 */
[----:B------:R-:W-:Y:S02]  /*19c90*/  IADD3 R27, P5, PT, R28, R7, RZ ;  /* 0x000000071c1b7210 */ /* 0x000fe40007fbe0ff */
[----:B------:R-:W-:-:S02]  /*19ca0*/  SEL R26, R21, R25, !P4 ;  /* 0x00000019151a7207 */ /* 0x000fc40006000000 */
[----:B---3--:R-:W-:Y:S02]  /*19cb0*/  PRMT R12, RZ, 0x7610, R12 ;  /* 0x00007610ff0c7816 */ /* 0x008fe4000000000c */
[----:B------:R-:W-:Y:S02]  /*19cc0*/  ISETP.GT.U32.AND P1, PT, R8, R3, PT ;  /* 0x000000030800720c */ /* 0x000fe40003f24070 */
[----:B------:R-:W-:Y:S01]  /*19cd0*/  LEA.HI.X.SX32 R81, R28, R6, 0x1, P5 ;  /* 0x000000061c517211 */ /* 0x000fe200028f0eff */
[----:B------:R-:W3:Y:S01]  /*19ce0*/  LDCU UR5, c[0x0][0x3b0] ;  /* 0x00007600ff0577ac */ /* 0x000ee20008000800 */
[----:B------:R-:W-:Y:S01]  /*19cf0*/  IMAD R28, R26, UR12, RZ ;  /* 0x0000000c1a1c7c24 */ /* 0x000fe2000f8e02ff */
[----:B-1----:R-:W4:Y:S04]  /*19d00*/  LDL.LU R4, [R1+0x1400] ;  /* 0x0014000001047983 */ /* 0x002f280000300800 */
[----:B------:R-:W3:Y:S04]  /*19d10*/  LDL.LU R79, [R1+0xa0] ;  /* 0x0000a000014f7983 */ /* 0x000ee80000300800 */
[----:B------:R1:W-:Y:S01]  /*19d20*/  STL [R1+0x3fc], R27 ;  /* 0x0003fc1b01007387 */ /* 0x0003e20000100800 */
[----:B------:R-:W-:Y:S01]  /*19d30*/  @P0 IMAD.MOV.U32 R26, RZ, RZ, R27 ;  /* 0x000000ffff1a0224 */ /* 0x000fe200078e001b */
[----:B--2---:R-:W-:Y:S01]  /*19d40*/  PRMT R80, RZ, 0x7610, R80 ;  /* 0x00007610ff507816 */ /* 0x004fe20000000050 */
[----:B-1----:R-:W-:-:S02]  /*19d50*/  @P0 IMAD.MOV.U32 R27, RZ, RZ, R81 ;  /* 0x000000ffff1b0224 */ /* 0x002fc400078e0051 */
[--C-:B------:R-:W-:Y:S02]  /*19d60*/  @!P3 IMAD.IADD R5, R5, 0x1, -R8.reuse ;  /* 0x000000010505b824 */ /* 0x100fe400078e0a08 */
[----:B------:R-:W-:Y:S01]  /*19d70*/  @!P1 IMAD.IADD R3, R3, 0x1, -R8 ;  /* 0x0000000103039824 */ /* 0x000fe200078e0a08 */
[C---:B------:R-:W-:Y:S02]  /*19d80*/  ISETP.GT.U32.AND P5, PT, R8.reuse, R14, PT ;  /* 0x0000000e0800720c */ /* 0x040fe40003fa4070 */
[----:B------:R-:W-:Y:S01]  /*19d90*/  PRMT R10, RZ, 0x7610, R10 ;  /* 0x00007610ff0a7816 */ /* 0x000fe2000000000a */
[----:B------:R1:W2:Y:S01]  /*19da0*/  @P0 LDG.E.U8 R80, desc[UR18][R26.64] ;  /* 0x000000121a500981 */ /* 0x0002a2000c1e1100 */
[----:B------:R-:W-:Y:S01]  /*19db0*/  ISETP.GT.U32.AND P3, PT, R8, R29, PT ;  /* 0x0000001d0800720c */ /* 0x000fe20003f64070 */
[----:B------:R-:W-:Y:S01]  /*19dc0*/  IMAD.MOV.U32 R25, RZ, RZ, R5 ;  /* 0x000000ffff197224 */ /* 0x000fe200078e0005 */
[----:B------:R-:W-:Y:S01]  /*19dd0*/  PRMT R11, RZ, 0x7610, R11 ;  /* 0x00007610ff0b7816 */ /* 0x000fe2000000000b */
[----:B------:R-:W3:Y:S01]  /*19de0*/  LDL.LU R5, [R1+0x13fc] ;  /* 0x0013fc0001057983 */ /* 0x000ee20000300800 */
[----:B------:R-:W0:Y:S01]  /*19df0*/  LDCU UR12, c[0x0][0x3b0] ;  /* 0x00007600ff0c77ac */ /* 0x000e220008000800 */
[----:B------:R-:W-:-:S02]  /*19e00*/  @!P6 IMAD.MOV R25, RZ, RZ, -R25 ;  /* 0x000000ffff19e224 */ /* 0x000fc400078e0a19 */
[----:B------:R-:W-:Y:S01]  /*19e10*/  STL [R1+0x3f8], R81 ;  /* 0x0003f85101007387 */ /* 0x000fe20000100800 */
[----:B-1----:R-:W-:-:S04]  /*19e20*/  IADD3 R27, P6, PT, R28, R7, RZ ;  /* 0x000000071c1b7210 */ /* 0x002fc80007fde0ff */
[----:B------:R-:W-:Y:S01]  /*19e30*/  LEA.HI.X.SX32 R26, R28, R6, 0x1, P6 ;  /* 0x000000061c1a7211 */ /* 0x000fe200030f0eff */
[----:B------:R-:W-:Y:S01]  /*19e40*/  @!P3 IMAD.IADD R29, R29, 0x1, -R8 ;  /* 0x000000011d1db824 */ /* 0x000fe200078e0a08 */
[----:B------:R-:W-:Y:S01]  /*19e50*/  ISETP.GE.AND P3, PT, R2, RZ, PT ;  /* 0x000000ff0200720c */ /* 0x000fe20003f66270 */
[----:B--2---:R1:W-:Y:S04]  /*19e60*/  STL [R1+0xe6c], R80 ;  /* 0x000e6c5001007387 */ /* 0x0043e80000100800 */
[----:B-1----:R-:W2:Y:S04]  /*19e70*/  LDL.LU R80, [R1+0xb0] ;  /* 0x0000b00001507983 */ /* 0x002ea80000300800 */
[----:B------:R-:W2:Y:S04]  /*19e80*/  LDL R81, [R1+0x104c] ;  /* 0x00104c0001517983 */ /* 0x000ea80000100800 */
[----:B------:R1:W-:Y:S04]  /*19e90*/  STL [R1+0x41c], R27 ;  /* 0x00041c1b01007387 */ /* 0x0003e80000100800 */
[----:B------:R-:W2:Y:S04]  /*19ea0*/  LDL.LU R2, [R1+0xc0] ;  /* 0x0000c00001027983 */ /* 0x000ea80000300800 */
[----:B------:R0:W-:Y:S01]  /*19eb0*/  STL [R1+0x418], R26 ;  /* 0x0004181a01007387 */ /* 0x0001e20000100800 */
[----:B-1----:R-:W-:-:S04]  /*19ec0*/  @P0 LOP3.LUT R27, R27, R26, RZ, 0x3c, !PT ;  /* 0x0000001a1b1b0212 */ /* 0x002fc800078e3cff */
[----:B0-----:R-:W-:-:S04]  /*19ed0*/  @P0 LOP3.LUT R26, R27, R26, RZ, 0x3c, !PT ;  /* 0x0000001a1b1a0212 */ /* 0x001fc800078e3cff */
[----:B------:R-:W-:-:S05]  /*19ee0*/  @P0 LOP3.LUT R27, R27, R26, RZ, 0x3c, !PT ;  /* 0x0000001a1b1b0212 */ /* 0x000fca00078e3cff */
[----:B------:R-:W2:Y:S04]  /*19ef0*/  @P0 LDG.E.U8 R12, desc[UR18][R26.64] ;  /* 0x000000121a0c0981 */ /* 0x000ea8000c1e1100 */
[----:B------:R-:W4:Y:S01]  /*19f00*/  LDL R27, [R1+0x1050] ;  /* 0x00105000011b7983 */ /* 0x000f220000100800 */
[----:B------:R-:W-:Y:S02]  /*19f10*/  ISETP.GT.U32.AND P1, PT, R8, R3, PT ;  /* 0x000000030800720c */ /* 0x000fe40003f24070 */
[----:B------:R-:W-:Y:S01]  /*19f20*/  SEL R25, R21, R25, !P4 ;  /* 0x0000001915197207 */ /* 0x000fe20006000000 */
[----:B------:R-:W-:-:S04]  /*19f30*/  @!P5 IMAD.IADD R14, R14, 0x1, -R8 ;  /* 0x000000010e0ed824 */ /* 0x000fc800078e0a08 */
[----:B------:R-:W-:-:S06]  /*19f40*/  IMAD R28, R25, UR4, RZ ;  /* 0x00000004191c7c24 */ /* 0x000fcc000f8e02ff */
[----:B------:R-:W-:Y:S01]  /*19f50*/  @!P1 IMAD.IADD R3, R3, 0x1, -R8 ;  /* 0x0000000103039824 */ /* 0x000fe200078e0a08 */
[C---:B------:R-:W-:Y:S02]  /*19f60*/  ISETP.GT.U32.AND P6, PT, R8.reuse, R14, PT ;  /* 0x0000000e0800720c */ /* 0x040fe40003fc4070 */
[----:B------:R-:W-:Y:S02]  /*19f70*/  ISETP.GT.U32.AND P5, PT, R8, R29, PT ;  /* 0x0000001d0800720c */ /* 0x000fe40003fa4070 */
[----:B---3--:R-:W-:Y:S01]  /*19f80*/  PRMT R5, RZ, 0x7610, R5 ;  /* 0x00007610ff057816 */ /* 0x008fe20000000005 */
[----:B------:R-:W-:Y:S01]  /*19f90*/  IMAD.MOV.U32 R25, RZ, RZ, R3 ;  /* 0x000000ffff197224 */ /* 0x000fe200078e0003 */
[----:B------:R-:W0:Y:S01]  /*19fa0*/  LDCU UR4, c[0x0][0x3b0] ;  /* 0x00007600ff0477ac */ /* 0x000e220008000800 */
[----:B------:R-:W3:Y:S02]  /*19fb0*/  LDL R3, [R1+0x1098] ;  /* 0x0010980001037983 */ /* 0x000ee40000100800 */
[----:B------:R-:W-:-:S05]  /*19fc0*/  @!P3 IMAD.MOV R25, RZ, RZ, -R25 ;  /* 0x000000ffff19b224 */ /* 0x000fca00078e0a19 */
[----:B------:R-:W-:Y:S01]  /*19fd0*/  SEL R25, R21, R25, !P4 ;  /* 0x0000001915197207 */ /* 0x000fe20006000000 */
[----:B------:R-:W-:-:S04]  /*19fe0*/  @!P6 IMAD.IADD R14, R14, 0x1, -R8 ;  /* 0x000000010e0ee824 */ /* 0x000fc800078e0a08 */
[----:B------:R-:W-:Y:S02]  /*19ff0*/  IMAD R25, R25, UR5, RZ ;  /* 0x0000000519197c24 */ /* 0x000fe4000f8e02ff */
[----:B------:R-:W-:Y:S01]  /*1a000*/  @!P5 IMAD.IADD R29, R29, 0x1, -R8 ;  /* 0x000000011d1dd824 */ /* 0x000fe200078e0a08 */
[----:B--2---:R1:W-:Y:S01]  /*1a010*/  STL [R1+0xe68], R12 ;  /* 0x000e680c01007387 */ /* 0x0043e20000100800 */
[----:B------:R-:W-:Y:S01]  /*1a020*/  ISETP.GT.U32.AND P3, PT, R8, R79, PT ;  /* 0x0000004f0800720c */ /* 0x000fe20003f64070 */
[----:B------:R-:W2:Y:S01]  /*1a030*/  LDCU UR5, c[0x0][0x3b0] ;  /* 0x00007600ff0577ac */ /* 0x000ea20008000800 */
[----:B-1----:R-:W-:-:S04]  /*1a040*/  IADD3 R12, P1, PT, R28, R7, RZ ;  /* 0x000000071c0c7210 */ /* 0x002fc80007f3e0ff */
[----:B------:R-:W-:Y:S01]  /*1a050*/  LEA.HI.X.SX32 R26, R28, R6, 0x1, P1 ;  /* 0x000000061c1a7211 */ /* 0x000fe200008f0eff */
[----:B------:R-:W-:Y:S01]  /*1a060*/  STL [R1+0x424], R12 ;  /* 0x0004240c01007387 */ /* 0x000fe20000100800 */
[----:B----4-:R-:W-:-:S03]  /*1a070*/  ISETP.GE.AND P1, PT, R27, RZ, PT ;  /* 0x000000ff1b00720c */ /* 0x010fc60003f26270 */
[----:B------:R1:W-:Y:S01]  /*1a080*/  STL [R1+0x420], R26 ;  /* 0x0004201a01007387 */ /* 0x0003e20000100800 */
[----:B------:R-:W-:Y:S01]  /*1a090*/  @P0 IMAD.MOV.U32 R27, RZ, RZ, R26 ;  /* 0x000000ffff1b0224 */ /* 0x000fe200078e001a */
[----:B------:R-:W-:Y:S01]  /*1a0a0*/  IADD3 R28, P6, PT, R25, R7, RZ ;  /* 0x00000007191c7210 */ /* 0x000fe20007fde0ff */
[----:B-1----:R-:W-:-:S03]  /*1a0b0*/  @P0 IMAD.MOV.U32 R26, RZ, RZ, R12 ;  /* 0x000000ffff1a0224 */ /* 0x002fc600078e000c */
[----:B------:R-:W-:Y:S01]  /*1a0c0*/  LEA.HI.X.SX32 R25, R25, R6, 0x1, P6 ;  /* 0x0000000619197211 */ /* 0x000fe200030f0eff */
[----:B------:R-:W4:Y:S04]  /*1a0d0*/  LDL R12, [R1+0x1010] ;  /* 0x00101000010c7983 */ /* 0x000f280000100800 */
[----:B------:R1:W2:Y:S02]  /*1a0e0*/  @P0 LDG.E.U8 R5, desc[UR18][R26.64] ;  /* 0x000000121a050981 */ /* 0x0002a4000c1e1100 */
[----:B-1----:R-:W-:Y:S01]  /*1a0f0*/  IMAD.MOV.U32 R26, RZ, RZ, R29 ;  /* 0x000000ffff1a7224 */ /* 0x002fe200078e001d */
        /* <DEDUP_REMOVED lines=12> */
[----:B--2---:R1:W-:Y:S04]  /*1a1c0*/  STL [R1+0xe64], R5 ;  /* 0x000e640501007387 */ /* 0x0043e80000100800 */
[----:B-1----:R-:W2:Y:S04]  /*1a1d0*/  LDL.LU R5, [R1+0xe0] ;  /* 0x0000e00001057983 */ /* 0x002ea80000300800 */
[----:B------:R-:W-:Y:S04]  /*1a1e0*/  STL [R1+0x42c], R28 ;  /* 0x00042c1c01007387 */ /* 0x000fe80000100800 */
[----:B------:R1:W-:Y:S04]  /*1a1f0*/  STL [R1+0x428], R25 ;  /* 0x0004281901007387 */ /* 0x0003e80000100800 */
[----:B------:R-:W2:Y:S01]  /*1a200*/  LDL.LU R81, [R1+0xe8] ;  /* 0x0000e80001517983 */ /* 0x000ea20000300800 */
[----:B-1----:R-:W-:-:S04]  /*1a210*/  IMAD.MOV.U32 R25, RZ, RZ, R14 ;  /* 0x000000ffff197224 */ /* 0x002fc800078e000e */
[----:B------:R-:W-:Y:S01]  /*1a220*/  @!P3 IMAD.MOV R25, RZ, RZ, -R25 ;  /* 0x000000ffff19b224 */ /* 0x000fe200078e0a19 */
[----:B---3--:R-:W-:Y:S02]  /*1a230*/  ISETP.GE.AND P3, PT, R3, RZ, PT ;  /* 0x000000ff0300720c */ /* 0x008fe40003f66270 */
[----:B------:R-:W3:Y:S04]  /*1a240*/  LDL R3, [R1+0x1018] ;  /* 0x0010180001037983 */ /* 0x000ee80000100800 */
[----:B------:R0:W-:Y:S01]  /*1a250*/  STL [R1+0xe60], R27 ;  /* 0x000e601b01007387 */ /* 0x0001e20000100800 */
[----:B------:R-:W-:Y:S01]  /*1a260*/  SEL R25, R21, R25, !P4 ;  /* 0x0000001915197207 */ /* 0x000fe20006000000 */
[----:B0-----:R-:W-:-:S04]  /*1a270*/  IMAD R27, R26, UR4, RZ ;  /* 0x000000041a1b7c24 */ /* 0x001fc8000f8e02ff */
[----:B------:R-:W-:Y:S01]  /*1a280*/  IMAD R25, R25, UR5, RZ ;  /* 0x0000000519197c24 */ /* 0x000fe2000f8e02ff */
[----:B----4-:R-:W-:Y:S01]  /*1a290*/  ISETP.GE.AND P1, PT, R12, RZ, PT ;  /* 0x000000ff0c00720c */ /* 0x010fe20003f26270 */
[----:B------:R-:W-:Y:S01]  /*1a2a0*/  IMAD.MOV.U32 R26, RZ, RZ, R79 ;  /* 0x000000ffff1a7224 */ /* 0x000fe200078e004f */
[----:B------:R-:W-:Y:S02]  /*1a2b0*/  ISETP.GT.U32.AND P5, PT, R8, R80, PT ;  /* 0x000000500800720c */ /* 0x000fe40003fa4070 */
[C---:B------:R-:W-:Y:S01]  /*1a2c0*/  IADD3 R14, P6, PT, R27.reuse, R7, RZ ;  /* 0x000000071b0e7210 */ /* 0x040fe20007fde0ff */
[----:B------:R-:W0:Y:S01]  /*1a2d0*/  LDCU UR4, c[0x0][0x3b0] ;  /* 0x00007600ff0477ac */ /* 0x000e220008000800 */
[----:B------:R-:W1:Y:S02]  /*1a2e0*/  LDCU UR5, c[0x0][0x3b0] ;  /* 0x00007600ff0577ac */ /* 0x000e640008000800 */
[----:B------:R-:W-:Y:S01]  /*1a2f0*/  LEA.HI.X.SX32 R27, R27, R6, 0x1, P6 ;  /* 0x000000061b1b7211 */ /* 0x000fe200030f0eff */
[----:B------:R-:W-:-:S04]  /*1a300*/  @P0 IMAD.MOV.U32 R28, RZ, RZ, R14 ;  /* 0x000000ffff1c0224 */ /* 0x000fc800078e000e */
[----:B------:R-:W-:Y:S01]  /*1a310*/  @P0 IMAD.MOV.U32 R29, RZ, RZ, R27 ;  /* 0x000000ffff1d0224 */ /* 0x000fe200078e001b */
[C---:B------:R-:W-:Y:S01]  /*1a320*/  IADD3 R12, P6, PT, R25.reuse, R7, RZ ;  /* 0x00000007190c7210 */ /* 0x040fe20007fde0ff */
[----:B------:R4:W-:Y:S04]  /*1a330*/  STL [R1+0x434], R14 ;  /* 0x0004340e01007387 */ /* 0x0009e80000100800 */
[----:B------:R0:W3:Y:S04]  /*1a340*/  @P0 LDG.E.U8 R4, desc[UR18][R28.64] ;  /* 0x000000121c040981 */ /* 0x0000e8000c1e1100 */
[----:B------:R1:W-:Y:S04]  /*1a350*/  STL [R1+0x430], R27 ;  /* 0x0004301b01007387 */ /* 0x0003e80000100800 */
[----:B------:R-:W3:Y:S01]  /*1a360*/  LDL R79, [R1+0x1014] ;  /* 0x00101400014f7983 */ /* 0x000ee20000100800 */
[----:B----4-:R-:W-:Y:S01]  /*1a370*/  LEA.HI.X.SX32 R14, R25, R6, 0x1, P6 ;  /* 0x00000006190e7211 */ /* 0x010fe200030f0eff */
[----:B0-----:R-:W-:-:S04]  /*1a380*/  @P0 IMAD.MOV.U32 R28, RZ, RZ, R12 ;  /* 0x000000ffff1c0224 */ /* 0x001fc800078e000c */
        /* <DEDUP_REMOVED lines=8> */
[----:B-1----:R-:W-:-:S03]  /*1a410*/  SEL R27, R21, R26, !P4 ;  /* 0x0000001a151b7207 */ /* 0x002fc60006000000 */
[----:B------:R-:W-:Y:S02]  /*1a420*/  @!P1 IMAD.MOV R25, RZ, RZ, -R25 ;  /* 0x000000ffff199224 */ /* 0x000fe400078e0a19 */
[----:B------:R-:W-:Y:S02]  /*1a430*/  @!P3 IMAD.IADD R2, R2, 0x1, -R8 ;  /* 0x000000010202b824 */ /* 0x000fe400078e0a08 */
[----:B------:R-:W-:Y:S01]  /*1a440*/  IMAD R27, R27, UR11, RZ ;  /* 0x0000000b1b1b7c24 */ /* 0x000fe2000f8e02ff */
[----:B------:R-:W-:Y:S01]  /*1a450*/  STL [R1+0x43c], R12 ;  /* 0x00043c0c01007387 */ /* 0x000fe20000100800 */
[C---:B--2---:R-:W-:Y:S02]  /*1a460*/  ISETP.GT.U32.AND P6, PT, R8.reuse, R81, PT ;  /* 0x000000510800720c */ /* 0x044fe40003fc4070 */
[----:B------:R-:W-:Y:S02]  /*1a470*/  ISETP.GT.U32.AND P5, PT, R8, R5, PT ;  /* 0x000000050800720c */ /* 0x000fe40003fa4070 */
[----:B------:R-:W-:Y:S01]  /*1a480*/  SEL R26, R21, R25, !P4 ;  /* 0x00000019151a7207 */ /* 0x000fe20006000000 */
[----:B------:R-:W-:Y:S01]  /*1a490*/  IMAD.MOV.U32 R25, RZ, RZ, R2 ;  /* 0x000000ffff197224 */ /* 0x000fe200078e0002 */
[----:B0-----:R-:W-:-:S02]  /*1a4a0*/  PRMT R29, RZ, 0x7610, R29 ;  /* 0x00007610ff1d7816 */ /* 0x001fc4000000001d */
[----:B------:R-:W-:Y:S01]  /*1a4b0*/  PRMT R13, RZ, 0x7610, R13 ;  /* 0x00007610ff0d7816 */ /* 0x000fe2000000000d */
[----:B------:R-:W0:Y:S06]  /*1a4c0*/  LDCU UR11, c[0x0][0x3b0] ;  /* 0x00007600ff0b77ac */ /* 0x000e2c0008000800 */
[----:B------:R-:W-:Y:S01]  /*1a4d0*/  @!P5 IMAD.IADD R5, R5, 0x1, -R8 ;  /* 0x000000010505d824 */ /* 0x000fe200078e0a08 */
[----:B---3--:R-:W-:-:S04]  /*1a4e0*/  ISETP.GE.AND P1, PT, R3, RZ, PT ;  /* 0x000000ff0300720c */ /* 0x008fc80003f26270 */
[----:B------:R-:W-:Y:S01]  /*1a4f0*/  ISETP.GT.U32.AND P5, PT, R8, R5, PT ;  /* 0x000000050800720c */ /* 0x000fe20003fa4070 */
[----:B------:R-:W-:Y:S02]  /*1a500*/  IMAD R26, R26, UR4, RZ ;  /* 0x000000041a1a7c24 */ /* 0x000fe4000f8e02ff */
[----:B------:R-:W-:Y:S01]  /*1a510*/  @!P6 IMAD.IADD R81, R81, 0x1, -R8 ;  /* 0x000000015151e824 */ /* 0x000fe200078e0a08 */
[----:B------:R-:W1:Y:S05]  /*1a520*/  LDCU UR4, c[0x0][0x3b0] ;  /* 0x00007600ff0477ac */ /* 0x000e6a0008000800 */
[----:B------:R-:W-:Y:S01]  /*1a530*/  @!P1 IMAD.MOV R25, RZ, RZ, -R25 ;  /* 0x000000ffff199224 */ /* 0x000fe200078e0a19 */
[----:B------:R-:W-:-:S03]  /*1a540*/  IADD3 R2, P1, PT, R26, R7, RZ ;  /* 0x000000071a027210 */ /* 0x000fc60007f3e0ff */
[----:B------:R-:W-:Y:S01]  /*1a550*/  @!P5 IMAD.IADD R5, R5, 0x1, -R8 ;  /* 0x000000010505d824 */ /* 0x000fe200078e0a08 */
[----:B------:R2:W-:Y:S04]  /*1a560*/  STL [R1+0xe5c], R4 ;  /* 0x000e5c0401007387 */ /* 0x0005e80000100800 */
[----:B--2---:R-:W2:Y:S04]  /*1a570*/  LDL.LU R4, [R1+0x114] ;  /* 0x0001140001047983 */ /* 0x004ea80000300800 */
[----:B------:R3:W-:Y:S04]  /*1a580*/  STL [R1+0x438], R14 ;  /* 0x0004380e01007387 */ /* 0x0007e80000100800 */
[----:B------:R-:W2:Y:S04]  /*1a590*/  LDL R12, [R1+0x1020] ;  /* 0x00102000010c7983 */ /* 0x000ea80000100800 */
[----:B------:R-:W2:Y:S04]  /*1a5a0*/  LDL.LU R3, [R1+0x11c] ;  /* 0x00011c0001037983 */ /* 0x000ea80000300800 */
[----:B------:R-:W2:Y:S01]  /*1a5b0*/  LDL.LU R80, [R1+0x134] ;  /* 0x0001340001507983 */ /* 0x000ea20000300800 */
[----:B---3--:R-:W-:-:S02]  /*1a5c0*/  IADD3 R14, P6, PT, R27, R7, RZ ;  /* 0x000000071b0e7210 */ /* 0x008fc40007fde0ff */
[----:B------:R-:W-:Y:S02]  /*1a5d0*/  ISETP.GE.AND P5, PT, R79, RZ, PT ;  /* 0x000000ff4f00720c */ /* 0x000fe40003fa6270 */
[-C--:B------:R-:W-:Y:S01]  /*1a5e0*/  LEA.HI.X.SX32 R27, R27, R6.reuse, 0x1, P6 ;  /* 0x000000061b1b7211 */ /* 0x080fe200030f0eff */
[----:B------:R-:W-:Y:S04]  /*1a5f0*/  STL [R1+0x454], R14 ;  /* 0x0004540e01007387 */ /* 0x000fe80000100800 */
[----:B------:R-:W-:Y:S04]  /*1a600*/  STL [R1+0x45c], R2 ;  /* 0x00045c0201007387 */ /* 0x000fe80000100800 */
[----:B------:R-:W3:Y:S04]  /*1a610*/  LDL R79, [R1+0x101c] ;  /* 0x00101c00014f7983 */ /* 0x000ee80000100800 */
[----:B------:R-:W-:Y:S04]  /*1a620*/  STL [R1+0x450], R27 ;  /* 0x0004501b01007387 */ /* 0x000fe80000100800 */
[----:B----4-:R4:W-:Y:S02]  /*1a630*/  STL [R1+0xe58], R10 ;  /* 0x000e580a01007387 */ /* 0x0109e40000100800 */
[----:B----4-:R-:W-:Y:S01]  /*1a640*/  LEA.HI.X.SX32 R10, R26, R6, 0x1, P1 ;  /* 0x000000061a0a7211 */ /* 0x010fe200008f0eff */
[----:B------:R-:W-:-:S02]  /*1a650*/  @P0 IMAD.MOV.U32 R26, RZ, RZ, R14 ;  /* 0x000000ffff1a0224 */ /* 0x000fc400078e000e */
[----:B------:R-:W4:Y:S04]  /*1a660*/  LDL.LU R14, [R1+0x13f8] ;  /* 0x0013f800010e7983 */ /* 0x000f280000300800 */
        /* <DEDUP_REMOVED lines=12> */
[----:B------:R-:W4:Y:S01]  /*1a730*/  LDL.LU R5, [R1+0x13e8] ;  /* 0x0013e80001057983 */ /* 0x000f220000300800 */
[----:B------:R-:W-:Y:S01]  /*1a740*/  ISETP.GE.AND P6, PT, R12, RZ, PT ;  /* 0x000000ff0c00720c */ /* 0x000fe20003fc6270 */
[----:B------:R-:W-:Y:S02]  /*1a750*/  @!P5 IMAD.MOV R25, RZ, RZ, -R25 ;  /* 0x000000ffff19d224 */ /* 0x000fe400078e0a19 */
[----:B------:R-:W4:Y:S01]  /*1a760*/  LDL.LU R12, [R1+0x144] ;  /* 0x00014400010c7983 */ /* 0x000f220000300800 */
[----:B0-----:R-:W-:Y:S02]  /*1a770*/  IADD3 R27, P5, PT, R28, R7, RZ ;  /* 0x000000071c1b7210 */ /* 0x001fe40007fbe0ff */
[C---:B------:R-:W-:Y:S02]  /*1a780*/  ISETP.GT.U32.AND P3, PT, R8.reuse, R81, PT ;  /* 0x000000510800720c */ /* 0x040fe40003f64070 */
[----:B------:R-:W-:-:S02]  /*1a790*/  ISETP.GT.U32.AND P1, PT, R8, R4, PT ;  /* 0x000000040800720c */ /* 0x000fc40003f24070 */
[----:B------:R-:W-:Y:S01]  /*1a7a0*/  SEL R26, R21, R25, !P4 ;  /* 0x00000019151a7207 */ /* 0x000fe20006000000 */
[----:B------:R-:W0:Y:S01]  /*1a7b0*/  LDCU UR5, c[0x0][0x3b0] ;  /* 0x00007600ff0577ac */ /* 0x000e220008000800 */
[----:B------:R-:W-:Y:S04]  /*1a7c0*/  STL [R1+0x464], R27 ;  /* 0x0004641b01007387 */ /* 0x000fe80000100800 */
[----:B---3--:R3:W-:Y:S02]  /*1a7d0*/  STL [R1+0xe50], R29 ;  /* 0x000e501d01007387 */ /* 0x0087e40000100800 */
[----:B---3--:R-:W-:Y:S01]  /*1a7e0*/  LEA.HI.X.SX32 R29, R28, R6, 0x1, P5 ;  /* 0x000000061c1d7211 */ /* 0x008fe200028f0eff */
[----:B------:R-:W-:Y:S02]  /*1a7f0*/  IMAD R28, R26, UR12, RZ ;  /* 0x0000000c1a1c7c24 */ /* 0x000fe4000f8e02ff */
[----:B------:R-:W-:Y:S01]  /*1a800*/  @P0 IMAD.MOV.U32 R26, RZ, RZ, R27 ;  /* 0x000000ffff1a0224 */ /* 0x000fe200078e001b */
[----:B--2---:R-:W-:Y:S01]  /*1a810*/  PRMT R2, RZ, 0x7610, R2 ;  /* 0x00007610ff027816 */ /* 0x004fe20000000002 */
[----:B------:R-:W-:-:S02]  /*1a820*/  @P0 IMAD.MOV.U32 R27, RZ, RZ, R29 ;  /* 0x000000ffff1b0224 */ /* 0x000fc400078e001d */
[--C-:B------:R-:W-:Y:S01]  /*1a830*/  @!P3 IMAD.IADD R81, R81, 0x1, -R8.reuse ;  /* 0x000000015151b824 */ /* 0x100fe200078e0a08 */
[----:B------:R-:W-:Y:S04]  /*1a840*/  STL [R1+0x460], R29 ;  /* 0x0004601d01007387 */ /* 0x000fe80000100800 */
[----:B------:R2:W3:Y:S01]  /*1a850*/  @P0 LDG.E.U8 R2, desc[UR18][R26.64] ;  /* 0x000000121a020981 */ /* 0x0004e2000c1e1100 */
[----:B------:R-:W-:Y:S01]  /*1a860*/  ISETP.GT.U32.AND P3, PT, R8, R3, PT ;  /* 0x000000030800720c */ /* 0x000fe20003f64070 */
[----:B------:R-:W-:Y:S02]  /*1a870*/  IMAD.MOV.U32 R25, RZ, RZ, R81 ;  /* 0x000000ffff197224 */ /* 0x000fe400078e0051 */
[----:B------:R-:W-:Y:S01]  /*1a880*/  @!P1 IMAD.IADD R4, R4, 0x1, -R8 ;  /* 0x0000000104049824 */ /* 0x000fe200078e0a08 */
[----:B------:R-:W3:Y:S01]  /*1a890*/  LDL R81, [R1+0xff0] ;  /* 0x000ff00001517983 */ /* 0x000ee20000100800 */
[----:B----4-:R-:W-:Y:S01]  /*1a8a0*/  PRMT R5, RZ, 0x7610, R5 ;  /* 0x00007610ff057816 */ /* 0x010fe20000000005 */
[----:B------:R-:W-:Y:S01]  /*1a8b0*/  @!P6 IMAD.MOV R25, RZ, RZ, -R25 ;  /* 0x000000ffff19e224 */ /* 0x000fe200078e0a19 */
[----:B------:R-:W-:-:S02]  /*1a8c0*/  ISETP.GT.U32.AND P5, PT, R8, R80, PT ;  /* 0x000000500800720c */ /* 0x000fc40003fa4070 */
[----:B------:R-:W-:Y:S02]  /*1a8d0*/  PRMT R10, RZ, 0x7610, R10 ;  /* 0x00007610ff0a7816 */ /* 0x000fe4000000000a */
[----:B------:R-:W-:Y:S02]  /*1a8e0*/  PRMT R11, RZ, 0x7610, R11 ;  /* 0x00007610ff0b7816 */ /* 0x000fe4000000000b */
[C---:B--2---:R-:W-:Y:S01]  /*1a8f0*/  IADD3 R27, P6, PT, R28.reuse, R7, RZ ;  /* 0x000000071c1b7210 */ /* 0x044fe20007fde0ff */
[----:B------:R-:W2:Y:S03]  /*1a900*/  LDCU UR12, c[0x0][0x3b0] ;  /* 0x00007600ff0c77ac */ /* 0x000ea60008000800 */
[----:B------:R-:W-:Y:S01]  /*1a910*/  LEA.HI.X.SX32 R26, R28, R6, 0x1, P6 ;  /* 0x000000061c1a7211 */ /* 0x000fe200030f0eff */
[----:B------:R-:W-:Y:S01]  /*1a920*/  @!P3 IMAD.IADD R3, R3, 0x1, -R8 ;  /* 0x000000010303b824 */ /* 0x000fe200078e0a08 */
[----:B------:R-:W-:Y:S01]  /*1a930*/  ISETP.GE.AND P3, PT, R79, RZ, PT ;  /* 0x000000ff4f00720c */ /* 0x000fe20003f66270 */
[----:B---3--:R3:W-:Y:S04]  /*1a940*/  STL [R1+0xe4c], R2 ;  /* 0x000e4c0201007387 */ /* 0x0087e80000100800 */
[----:B---3--:R-:W3:Y:S04]  /*1a950*/  LDL.LU R2, [R1+0x168] ;  /* 0x0001680001027983 */ /* 0x008ee80000300800 */
[----:B------:R-:W4:Y:S04]  /*1a960*/  LDL R29, [R1+0xff8] ;  /* 0x000ff800011d7983 */ /* 0x000f280000100800 */
[----:B------:R0:W-:Y:S04]  /*1a970*/  STL [R1+0x46c], R27 ;  /* 0x00046c1b01007387 */ /* 0x0001e80000100800 */
[----:B------:R-:W2:Y:S04]  /*1a980*/  LDL.LU R79, [R1+0x178] ;  /* 0x00017800014f7983 */ /* 0x000ea80000300800 */
[----:B------:R1:W-:Y:S01]  /*1a990*/  STL [R1+0x468], R26 ;  /* 0x0004681a01007387 */ /* 0x0003e20000100800 */
[----:B0-----:R-:W-:-:S04]  /*1a9a0*/  @P0 LOP3.LUT R27, R27, R26, RZ, 0x3c, !PT ;  /* 0x0000001a1b1b0212 */ /* 0x001fc800078e3cff */
[----:B-1----:R-:W-:-:S04]  /*1a9b0*/  @P0 LOP3.LUT R26, R27, R26, RZ, 0x3c, !PT ;  /* 0x0000001a1b1a0212 */ /* 0x002fc800078e3cff */
[----:B------:R-:W-:-:S05]  /*1a9c0*/  @P0 LOP3.LUT R27, R27, R26, RZ, 0x3c, !PT ;  /* 0x0000001a1b1b0212 */ /* 0x000fca00078e3cff */
[----:B------:R-:W2:Y:S01]  /*1a9d0*/  @P0 LDG.E.U8 R13, desc[UR18][R26.64] ;  /* 0x000000121a0d0981 */ /* 0x000ea2000c1e1100 */
[----:B------:R-:W-:Y:S02]  /*1a9e0*/  ISETP.GT.U32.AND P1, PT, R8, R4, PT ;  /* 0x000000040800720c */ /* 0x000fe40003f24070 */
[----:B------:R-:W-:-:S05]  /*1a9f0*/  SEL R25, R21, R25, !P4 ;  /* 0x0000001915197207 */ /* 0x000fca0006000000 */
[----:B------:R-:W-:Y:S02]  /*1aa00*/  IMAD R28, R25, UR4, RZ ;  /* 0x00000004191c7c24 */ /* 0x000fe4000f8e02ff */
[--C-:B------:R-:W-:Y:S01]  /*1aa10*/  @!P5 IMAD.IADD R80, R80, 0x1, -R8.reuse ;  /* 0x000000015050d824 */ /* 0x100fe200078e0a08 */
[----:B------:R-:W0:Y:S03]  /*1aa20*/  LDCU UR4, c[0x0][0x3b0] ;  /* 0x00007600ff0477ac */ /* 0x000e260008000800 */
        /* <DEDUP_REMOVED lines=10> */
[----:B------:R-:W-:Y:S01]  /*1aad0*/  @!P3 IMAD.MOV R25, RZ, RZ, -R25 ;  /* 0x000000ffff19b224 */ /* 0x000fe200078e0a19 */
[----:B------:R-:W-:-:S02]  /*1aae0*/  ISETP.GT.U32.AND P6, PT, R8, R80, PT ;  /* 0x000000500800720c */ /* 0x000fc40003fc4070 */
[----:B------:R-:W-:Y:S01]  /*1aaf0*/  ISETP.GE.AND P1, PT, R81, RZ, PT ;  /* 0x000000ff5100720c */ /* 0x000fe20003f26270 */
[----:B------:R-:W2:Y:S04]  /*1ab00*/  LDL R13, [R1+0xfec] ;  /* 0x000fec00010d7983 */ /* 0x000ea80000100800 */
[----:B------:R1:W2:Y:S01]  /*1ab10*/  @P0 LDG.E.U8 R5, desc[UR18][R26.64] ;  /* 0x000000121a050981 */ /* 0x0002a2000c1e1100 */
[----:B------:R-:W-:Y:S02]  /*1ab20*/  SEL R25, R21, R25, !P4 ;  /* 0x0000001915197207 */ /* 0x000fe40006000000 */
[C---:B------:R-:W-:Y:S01]  /*1ab30*/  ISETP.GT.U32.AND P3, PT, R8.reuse, R12, PT ;  /* 0x0000000c0800720c */ /* 0x040fe20003f64070 */
[----:B------:R-:W3:Y:S02]  /*1ab40*/  LDL.LU R81, [R1+0x18c] ;  /* 0x00018c0001517983 */ /* 0x000ee40000300800 */
[----:B------:R-:W-:Y:S01]  /*1ab50*/  IMAD R25, R25, UR5, RZ ;  /* 0x0000000519197c24 */ /* 0x000fe2000f8e02ff */
[----:B------:R-:W-:Y:S01]  /*1ab60*/  ISETP.GT.U32.AND P5, PT, R8, R3, PT ;  /* 0x000000030800720c */ /* 0x000fe20003fa4070 */
[----:B------:R-:W0:Y:S01]  /*1ab70*/  LDCU UR5, c[0x0][0x3b0] ;  /* 0x00007600ff0577ac */ /* 0x000e220008000800 */
[----:B------:R-:W-:Y:S01]  /*1ab80*/  @!P6 IMAD.IADD R80, R80, 0x1, -R8 ;  /* 0x000000015050e824 */ /* 0x000fe200078e0a08 */
[----:B-1----:R-:W-:-:S06]  /*1ab90*/  PRMT R27, RZ, 0x7610, R27 ;  /* 0x00007610ff1b7816 */ /* 0x002fcc000000001b */
[----:B------:R-:W-:Y:S01]  /*1aba0*/  @!P3 IMAD.IADD R12, R12, 0x1, -R8 ;  /* 0x000000010c0cb824 */ /* 0x000fe200078e0a08 */
[----:B----4-:R-:W-:-:S03]  /*1abb0*/  ISETP.GE.AND P3, PT, R29, RZ, PT ;  /* 0x000000ff1d00720c */ /* 0x010fc60003f66270 */
[----:B------:R-:W-:-:S04]  /*1abc0*/  @!P5 IMAD.IADD R3, R3, 0x1, -R8 ;  /* 0x000000010303d824 */ /* 0x000fc800078e0a08 */
[----:B------:R-:W-:Y:S01]  /*1abd0*/  IMAD.MOV.U32 R26, RZ, RZ, R3 ;  /* 0x000000ffff1a7224 */ /* 0x000fe200078e0003 */
[----:B--2---:R1:W-:Y:S04]  /*1abe0*/  STL [R1+0xe44], R5 ;  /* 0x000e440501007387 */ /* 0x0043e80000100800 */
[----:B------:R-:W2:Y:S01]  /*1abf0*/  LDL.LU R3, [R1+0x13e4] ;  /* 0x0013e40001037983 */ /* 0x000ea20000300800 */
        /* <DEDUP_REMOVED lines=15> */
[----:B---3--:R-:W-:Y:S01]  /*1acf0*/  ISETP.GE.AND P3, PT, R4, RZ, PT ;  /* 0x000000ff0400720c */ /* 0x008fe20003f66270 */
[--C-:B------:R-:W-:Y:S02]  /*1ad00*/  @!P6 IMAD.IADD R79, R79, 0x1, -R8.reuse ;  /* 0x000000014f4fe824 */ /* 0x100fe400078e0a08 */
[----:B------:R-:W-:Y:S01]  /*1ad10*/  @!P1 IMAD.IADD R12, R12, 0x1, -R8 ;  /* 0x000000010c0c9824 */ /* 0x000fe200078e0a08 */
[----:B------:R-:W-:Y:S02]  /*1ad20*/  ISETP.GE.AND P1, PT, R13, RZ, PT ;  /* 0x000000ff0d00720c */ /* 0x000fe40003f26270 */
[----:B--2---:R-:W-:Y:S01]  /*1ad30*/  PRMT R3, RZ, 0x7610, R3 ;  /* 0x00007610ff037816 */ /* 0x004fe20000000003 */
[----:B----4-:R0:W-:Y:S02]  /*1ad40*/  STL [R1+0xe40], R27 ;  /* 0x000e401b01007387 */ /* 0x0101e40000100800 */
[----:B0-----:R-:W-:Y:S01]  /*1ad50*/  IMAD R27, R26, UR4, RZ ;  /* 0x000000041a1b7c24 */ /* 0x001fe2000f8e02ff */
[----:B------:R-:W-:Y:S01]  /*1ad60*/  SEL R25, R21, R25, !P4 ;  /* 0x0000001915197207 */ /* 0x000fe20006000000 */
[----:B------:R-:W-:Y:S01]  /*1ad70*/  IMAD.MOV.U32 R26, RZ, RZ, R12 ;  /* 0x000000ffff1a7224 */ /* 0x000fe200078e000c */
[----:B------:R-:W-:Y:S01]  /*1ad80*/  ISETP.GT.U32.AND P5, PT, R8, R2, PT ;  /* 0x000000020800720c */ /* 0x000fe20003fa4070 */
[----:B------:R-:W0:Y:S01]  /*1ad90*/  LDCU UR4, c[0x0][0x3b0] ;  /* 0x00007600ff0477ac */ /* 0x000e220008000800 */
[----:B------:R-:W-:-:S04]  /*1ada0*/  IADD3 R4, P6, PT, R27, R7, RZ ;  /* 0x000000071b047210 */ /* 0x000fc80007fde0ff */
        /* <DEDUP_REMOVED lines=9> */
[C---:B------:R-:W-:Y:S01]  /*1ae40*/  IADD3 R12, P6, PT, R25.reuse, R7, RZ ;  /* 0x00000007190c7210 */ /* 0x040fe20007fde0ff */
[----:B------:R-:W4:Y:S03]  /*1ae50*/  LDCU UR5, c[0x0][0x3b0] ;  /* 0x00007600ff0577ac */ /* 0x000f260008000800 */
        /* <DEDUP_REMOVED lines=17> */
[--C-:B------:R-:W-:Y:S02]  /*1af70*/  @!P3 IMAD.IADD R79, R79, 0x1, -R8.reuse ;  /* 0x000000014f4fb824 */ /* 0x100fe400078e0a08 */
        /* <DEDUP_REMOVED lines=144> */
[CC--:B------:R-:W-:Y:S01]  /*1b880*/  IADD3 R13, P6, PT, R27.reuse, R7.reuse, RZ ;  /* 0x000000071b0d7210 */ /* 0x0c0fe20007fde0ff */
[----:B------:R-:W0:Y:S01]  /*1b890*/  LDCU UR4, c[0x0][0x3b0] ;  /* 0x00007600ff0477ac */ /* 0x000e220008000800 */
[----:B------:R-:W1:Y:S02]  /*1b8a0*/  LDCU UR5, c[0x0][0x3b0] ;  /* 0x00007600ff0577ac */ /* 0x000e640008000800 */
[----:B------:R-:W-:Y:S01]  /*1b8b0*/  LEA.HI.X.SX32 R27, R27, R6, 0x1, P6 ;  /* 0x000000061b1b7211 */ /* 0x000fe200030f0eff */
[----:B------:R-:W-:Y:S01]  /*1b8c0*/  @P0 IMAD.MOV.U32 R28, RZ, RZ, R13 ;  /* 0x000000ffff1c0224 */ /* 0x000fe200078e000d */
[----:B------:R-:W-:-:S03]  /*1b8d0*/  IADD3 R12, P6, PT, R25, R7, RZ ;  /* 0x00000007190c7210 */ /* 0x000fc60007fde0ff */
[----:B------:R-:W-:Y:S01]  /*1b8e0*/  @P0 IMAD.MOV.U32 R29, RZ, RZ, R27 ;  /* 0x000000ffff1d0224 */ /* 0x000fe200078e001b */
[----:B------:R4:W-:Y:S04]  /*1b8f0*/  STL [R1+0x4e4], R13 ;  /* 0x0004e40d01007387 */ /* 0x0009e80000100800 */
[----:B------:R0:W3:Y:S01]  /*1b900*/  @P0 LDG.E.U8 R2, desc[UR18][R28.64] ;  /* 0x000000121c020981 */ /* 0x0000e2000c1e1100 */
[----:B----4-:R-:W-:-:S03]  /*1b910*/  LEA.HI.X.SX32 R13, R25, R6, 0x1, P6 ;  /* 0x00000006190d7211 */ /* 0x010fc600030f0eff */
[----:B------:R4:W-:Y:S04]  /*1b920*/  STL [R1+0x4e0], R27 ;  /* 0x0004e01b01007387 */ /* 0x0009e80000100800 */
[----:B------:R-:W3:Y:S01]  /*1b930*/  LDL R80, [R1+0x105c] ;  /* 0x00105c0001507983 */ /* 0x000ee20000100800 */
[----:B0-----:R-:W-:Y:S02]  /*1b940*/  @P0 IMAD.MOV.U32 R28, RZ, RZ, R12 ;  /* 0x000000ffff1c0224 */ /* 0x001fe400078e000c */
[----:B------:R-:W-:-:S05]  /*1b950*/  @P0 IMAD.MOV.U32 R29, RZ, RZ, R13 ;  /* 0x000000ffff1d0224 */ /* 0x000fca00078e000d */
[----:B------:R0:W3:Y:S01]  /*1b960*/  @P0 LDG.E.U8 R10, desc[UR18][R28.64] ;  /* 0x000000121c0a0981 */ /* 0x0000e2000c1e1100 */
[----:B------:R-:W-:-:S05]  /*1b970*/  @!P5 IMAD.IADD R79, R79, 0x1, -R8 ;  /* 0x000000014f4fd824 */ /* 0x000fca00078e0a08 */
[C---:B------:R-:W-:Y:S01]  /*1b980*/  ISETP.GT.U32.AND P5, PT, R8.reuse, R79, PT ;  /* 0x0000004f0800720c */ /* 0x040fe20003fa4070 */
[----:B------:R-:W-:Y:S01]  /*1b990*/  @!P3 IMAD.MOV R26, RZ, RZ, -R26 ;  /* 0x000000ffff1ab224 */ /* 0x000fe200078e0a1a */
[----:B------:R-:W-:-:S11]  /*1b9a0*/  ISETP.GT.U32.AND P3, PT, R8, R3, PT ;  /* 0x000000030800720c */ /* 0x000fd60003f64070 */
[----:B------:R-:W-:-:S04]  /*1b9b0*/  @!P5 IMAD.IADD R79, R79, 0x1, -R8 ;  /* 0x000000014f4fd824 */ /* 0x000fc800078e0a08 */
[----:B------:R-:W-:Y:S01]  /*1b9c0*/  IMAD.MOV.U32 R25, RZ, RZ, R79 ;  /* 0x000000ffff197224 */ /* 0x000fe200078e004f */
[----:B----4-:R-:W-:-:S03]  /*1b9d0*/  SEL R27, R21, R26, !P4 ;  /* 0x0000001a151b7207 */ /* 0x010fc60006000000 */
[----:B------:R-:W-:Y:S02]  /*1b9e0*/  @!P1 IMAD.MOV R25, RZ, RZ, -R25 ;  /* 0x000000ffff199224 */ /* 0x000fe400078e0a19 */
[----:B------:R-:W-:Y:S02]  /*1b9f0*/  @!P3 IMAD.IADD R3, R3, 0x1, -R8 ;  /* 0x000000010303b824 */ /* 0x000fe400078e0a08 */
[----:B------:R-:W-:Y:S01]  /*1ba00*/  IMAD R27, R27, UR11, RZ ;  /* 0x0000000b1b1b7c24 */ /* 0x000fe2000f8e02ff */
[----:B------:R4:W-:Y:S01]  /*1ba10*/  STL [R1+0x4ec], R12 ;  /* 0x0004ec0c01007387 */ /* 0x0009e20000100800 */
[----:B0-----:R-:W-:Y:S02]  /*1ba20*/  PRMT R29, RZ, 0x7610, R29 ;  /* 0x00007610ff1d7816 */ /* 0x001fe4000000001d */
[----:B------:R-:W-:Y:S01]  /*1ba30*/  SEL R26, R21, R25, !P4 ;  /* 0x00000019151a7207 */ /* 0x000fe20006000000 */
[----:B------:R-:W-:Y:S01]  /*1ba40*/  IMAD.MOV.U32 R25, RZ, RZ, R3 ;  /* 0x000000ffff197224 */ /* 0x000fe200078e0003 */
[----:B------:R-:W0:Y:S03]  /*1ba50*/  LDCU UR11, c[0x0][0x3b0] ;  /* 0x00007600ff0b77ac */ /* 0x000e260008000800 */
[----:B------:R-:W-:Y:S01]  /*1ba60*/  IMAD R26, R26, UR4, RZ ;  /* 0x000000041a1a7c24 */ /* 0x000fe2000f8e02ff */
[----:B------:R-:W0:Y:S01]  /*1ba70*/  LDCU UR4, c[0x0][0x3b0] ;  /* 0x00007600ff0477ac */ /* 0x000e220008000800 */
[----:B--2---:R-:W-:-:S02]  /*1ba80*/  ISETP.GT.U32.AND P5, PT, R8, R5, PT ;  /* 0x000000050800720c */ /* 0x004fc40003fa4070 */
[----:B------:R-:W-:-:S11]  /*1ba90*/  ISETP.GT.U32.AND P6, PT, R8, R81, PT ;  /* 0x000000510800720c */ /* 0x000fd60003fc4070 */
[----:B------:R-:W-:Y:S01]  /*1baa0*/  @!P5 IMAD.IADD R5, R5, 0x1, -R8 ;  /* 0x000000010505d824 */ /* 0x000fe200078e0a08 */
[----:B---3--:R-:W-:-:S04]  /*1bab0*/  ISETP.GE.AND P1, PT, R4, RZ, PT ;  /* 0x000000ff0400720c */ /* 0x008fc80003f26270 */
[----:B------:R-:W-:Y:S01]  /*1bac0*/  ISETP.GT.U32.AND P5, PT, R8, R5, PT ;  /* 0x000000050800720c */ /* 0x000fe20003fa4070 */
[----:B------:R-:W-:Y:S01]  /*1bad0*/  @!P6 IMAD.IADD R81, R81, 0x1, -R8 ;  /* 0x000000015151e824 */ /* 0x000fe200078e0a08 */
[----:B----4-:R-:W-:-:S04]  /*1bae0*/  IADD3 R12, P6, PT, R27, R7, RZ ;  /* 0x000000071b0c7210 */ /* 0x010fc80007fde0ff */
[----:B------:R-:W-:-:S03]  /*1baf0*/  LEA.HI.X.SX32 R27, R27, R6, 0x1, P6 ;  /* 0x000000061b1b7211 */ /* 0x000fc600030f0eff */
[----:B------:R-:W-:Y:S01]  /*1bb00*/  @!P1 IMAD.MOV R25, RZ, RZ, -R25 ;  /* 0x000000ffff199224 */ /* 0x000fe200078e0a19 */
[----:B------:R-:W-:-:S03]  /*1bb10*/  IADD3 R3, P1, PT, R26, R7, RZ ;  /* 0x000000071a037210 */ /* 0x000fc60007f3e0ff */
[----:B------:R-:W-:Y:S01]  /*1bb20*/  @!P5 IMAD.IADD R5, R5, 0x1, -R8 ;  /* 0x000000010505d824 */ /* 0x000fe200078e0a08 */
[----:B------:R2:W-:Y:S04]  /*1bb30*/  STL [R1+0xe1c], R2 ;  /* 0x000e1c0201007387 */ /* 0x0005e80000100800 */
[----:B--2---:R-:W2:Y:S04]  /*1bb40*/  LDL.LU R2, [R1+0x520] ;  /* 0x0005200001027983 */ /* 0x004ea80000300800 */
[----:B------:R3:W-:Y:S04]  /*1bb50*/  STL [R1+0x4e8], R13 ;  /* 0x0004e80d01007387 */ /* 0x0007e80000100800 */
[----:B------:R-:W4:Y:S04]  /*1bb60*/  LDL R79, [R1+0x1038] ;  /* 0x00103800014f7983 */ /* 0x000f280000100800 */
[----:B------:R-:W2:Y:S01]  /*1bb70*/  LDL.LU R4, [R1+0x528] ;  /* 0x0005280001047983 */ /* 0x000ea20000300800 */
[----:B------:R-:W-:-:S03]  /*1bb80*/  ISETP.GE.AND P5, PT, R80, RZ, PT ;  /* 0x000000ff5000720c */ /* 0x000fc60003fa6270 */
[----:B---3--:R-:W3:Y:S04]  /*1bb90*/  LDL.LU R13, [R1+0x534] ;  /* 0x00053400010d7983 */ /* 0x008ee80000300800 */
        /* <DEDUP_REMOVED lines=8> */
[----:B------:R0:W2:Y:S02]  /*1bc20*/  @P0 LDG.E.U8 R11, desc[UR18][R26.64] ;  /* 0x000000121a0b0981 */ /* 0x0000a4000c1e1100 */
[----:B0-----:R-:W-:Y:S02]  /*1bc30*/  @P0 IMAD.MOV.U32 R26, RZ, RZ, R3 ;  /* 0x000000ffff1a0224 */ /* 0x001fe400078e0003 */
[----:B------:R-:W-:-:S05]  /*1bc40*/  @P0 IMAD.MOV.U32 R27, RZ, RZ, R10 ;  /* 0x000000ffff1b0224 */ /* 0x000fca00078e000a */
[----:B------:R0:W3:Y:S01]  /*1bc50*/  @P0 LDG.E.U8 R29, desc[UR18][R26.64] ;  /* 0x000000121a1d0981 */ /* 0x0000e2000c1e1100 */
[----:B------:R-:W-:Y:S01]  /*1bc60*/  SEL R28, R21, R25, !P4 ;  /* 0x00000019151c7207 */ /* 0x000fe20006000000 */
[----:B------:R-:W-:Y:S02]  /*1bc70*/  IMAD.MOV.U32 R25, RZ, RZ, R5 ;  /* 0x000000ffff197224 */ /* 0x000fe400078e0005 */
[----:B------:R-:W-:Y:S02]  /*1bc80*/  STL [R1+0x4f8], R10 ;  /* 0x0004f80a01007387 */ /* 0x000fe40000100800 */
[----:B-1----:R-:W-:Y:S02]  /*1bc90*/  IMAD R28, R28, UR5, RZ ;  /* 0x000000051c1c7c24 */ /* 0x002fe4000f8e02ff */
[----:B------:R-:W-:Y:S01]  /*1bca0*/  @!P5 IMAD.MOV R25, RZ, RZ, -R25 ;  /* 0x000000ffff19d224 */ /* 0x000fe200078e0a19 */
[----:B------:R-:W-:Y:S01]  /*1bcb0*/  ISETP.GT.U32.AND P3, PT, R8, R81, PT ;  /* 0x000000510800720c */ /* 0x000fe20003f64070 */
[----:B------:R-:W1:Y:S01]  /*1bcc0*/  LDCU UR5, c[0x0][0x3b0] ;  /* 0x00007600ff0577ac */ /* 0x000e620008000800 */
[----:B0-----:R-:W-:-:S02]  /*1bcd0*/  IADD3 R27, P5, PT, R28, R7, RZ ;  /* 0x000000071c1b7210 */ /* 0x001fc40007fbe0ff */
[----:B------:R-:W-:Y:S02]  /*1bce0*/  SEL R26, R21, R25, !P4 ;  /* 0x00000019151a7207 */ /* 0x000fe40006000000 */
[----:B----4-:R-:W-:Y:S01]  /*1bcf0*/  ISETP.GE.AND P6, PT, R79, RZ, PT ;  /* 0x000000ff4f00720c */ /* 0x010fe20003fc6270 */
[----:B--2---:R0:W-:Y:S04]  /*1bd00*/  STL [R1+0xe14], R11 ;  /* 0x000e140b01007387 */ /* 0x0041e80000100800 */
[----:B0-----:R-:W2:Y:S04]  /*1bd10*/  LDL.LU R11, [R1+0x13c0] ;  /* 0x0013c000010b7983 */ /* 0x001ea80000300800 */
[----:B------:R-:W4:Y:S04]  /*1bd20*/  LDL.LU R10, [R1+0x13bc] ;  /* 0x0013bc00010a7983 */ /* 0x000f280000300800 */
[----:B------:R-:W4:Y:S04]  /*1bd30*/  LDL.LU R3, [R1+0x13b8] ;  /* 0x0013b80001037983 */ /* 0x000f280000300800 */
[----:B------:R-:W4:Y:S04]  /*1bd40*/  LDL.LU R5, [R1+0x13b4] ;  /* 0x0013b40001057983 */ /* 0x000f280000300800 */
[----:B------:R-:W4:Y:S04]  /*1bd50*/  LDL.LU R79, [R1+0x530] ;  /* 0x00053000014f7983 */ /* 0x000f280000300800 */
[----:B------:R-:W-:Y:S04]  /*1bd60*/  STL [R1+0x514], R27 ;  /* 0x0005141b01007387 */ /* 0x000fe80000100800 */
[----:B---3--:R0:W-:Y:S01]  /*1bd70*/  STL [R1+0xe10], R29 ;  /* 0x000e101d01007387 */ /* 0x0081e20000100800 */
[----:B------:R-:W-:-:S02]  /*1bd80*/  PRMT R12, RZ, 0x7610, R12 ;  /* 0x00007610ff0c7816 */ /* 0x000fc4000000000c */
[----:B0-----:R-:W-:Y:S01]  /*1bd90*/  LEA.HI.X.SX32 R29, R28, R6, 0x1, P5 ;  /* 0x000000061c1d7211 */ /* 0x001fe200028f0eff */
[----:B------:R-:W-:Y:S02]  /*1bda0*/  IMAD R28, R26, UR12, RZ ;  /* 0x0000000c1a1c7c24 */ /* 0x000fe4000f8e02ff */
[----:B------:R-:W-:Y:S02]  /*1bdb0*/  @P0 IMAD.MOV.U32 R26, RZ, RZ, R27 ;  /* 0x000000ffff1a0224 */ /* 0x000fe400078e001b */
[----:B------:R-:W-:Y:S01]  /*1bdc0*/  @!P3 IMAD.IADD R81, R81, 0x1, -R8 ;  /* 0x000000015151b824 */ /* 0x000fe200078e0a08 */
[----:B------:R-:W-:Y:S01]  /*1bdd0*/  ISETP.GT.U32.AND P1, PT, R8, R2, PT ;  /* 0x000000020800720c */ /* 0x000fe20003f24070 */
[----:B------:R-:W-:Y:S01]  /*1bde0*/  @P0 IMAD.MOV.U32 R27, RZ, RZ, R29 ;  /* 0x000000ffff1b0224 */ /* 0x000fe200078e001d */
[----:B------:R0:W-:Y:S01]  /*1bdf0*/  STL [R1+0x510], R29 ;  /* 0x0005101d01007387 */ /* 0x0001e20000100800 */
[----:B--2---:R-:W-:-:S03]  /*1be00*/  PRMT R11, RZ, 0x7610, R11 ;  /* 0x00007610ff0b7816 */ /* 0x004fc6000000000b */
[----:B------:R-:W2:Y:S01]  /*1be10*/  @P0 LDG.E.U8 R12, desc[UR18][R26.64] ;  /* 0x000000121a0c0981 */ /* 0x000ea2000c1e1100 */
[C---:B------:R-:W-:Y:S01]  /*1be20*/  ISETP.GT.U32.AND P3, PT, R8.reuse, R4, PT ;  /* 0x000000040800720c */ /* 0x040fe20003f64070 */
[----:B------:R-:W-:Y:S01]  /*1be30*/  IMAD.MOV.U32 R25, RZ, RZ, R81 ;  /* 0x000000ffff197224 */ /* 0x000fe200078e0051 */
[----:B----4-:R-:W-:Y:S01]  /*1be40*/  PRMT R5, RZ, 0x7610, R5 ;  /* 0x00007610ff057816 */ /* 0x010fe20000000005 */
[----:B------:R-:W3:Y:S01]  /*1be50*/  LDL.LU R81, [R1+0x554] ;  /* 0x0005540001517983 */ /* 0x000ee20000300800 */
[----:B------:R-:W-:Y:S01]  /*1be60*/  ISETP.GT.U32.AND P5, PT, R8, R13, PT ;  /* 0x0000000d0800720c */ /* 0x000fe20003fa4070 */
[----:B------:R-:W-:Y:S01]  /*1be70*/  @!P6 IMAD.MOV R25, RZ, RZ, -R25 ;  /* 0x000000ffff19e224 */ /* 0x000fe200078e0a19 */
[----:B------:R-:W-:Y:S02]  /*1be80*/  PRMT R10, RZ, 0x7610, R10 ;  /* 0x00007610ff0a7816 */ /* 0x000fe4000000000a */
[----:B------:R-:W-:Y:S02]  /*1be90*/  PRMT R14, RZ, 0x7610, R14 ;  /* 0x00007610ff0e7816 */ /* 0x000fe4000000000e */
[----:B------:R-:W-:Y:S01]  /*1bea0*/  PRMT R3, RZ, 0x7610, R3 ;  /* 0x00007610ff037816 */ /* 0x000fe20000000003 */
[----:B------:R-:W4:Y:S02]  /*1beb0*/  LDCU UR12, c[0x0][0x3b0] ;  /* 0x00007600ff0c77ac */ /* 0x000f240008000800 */
[----:B------:R-:W-:Y:S01]  /*1bec0*/  @!P3 IMAD.IADD R4, R4, 0x1, -R8 ;  /* 0x000000010404b824 */ /* 0x000fe200078e0a08 */
[----:B------:R-:W-:Y:S01]  /*1bed0*/  ISETP.GE.AND P3, PT, R80, RZ, PT ;  /* 0x000000ff5000720c */ /* 0x000fe20003f66270 */
[----:B--2---:R2:W-:Y:S04]  /*1bee0*/  STL [R1+0xe0c], R12 ;  /* 0x000e0c0c01007387 */ /* 0x0045e80000100800 */
[----:B0-----:R-:W3:Y:S01]  /*1bef0*/  LDL R29, [R1+0x1080] ;  /* 0x00108000011d7983 */ /* 0x001ee20000100800 */
[----:B--2---:R-:W-:-:S04]  /*1bf00*/  IADD3 R12, P6, PT, R28, R7, RZ ;  /* 0x000000071c0c7210 */ /* 0x004fc80007fde0ff */
[----:B------:R-:W-:Y:S01]  /*1bf10*/  LEA.HI.X.SX32 R26, R28, R6, 0x1, P6 ;  /* 0x000000061c1a7211 */ /* 0x000fe200030f0eff */
[----:B------:R-:W-:Y:S04]  /*1bf20*/  STL [R1+0x51c], R12 ;  /* 0x00051c0c01007387 */ /* 0x000fe80000100800 */
[----:B------:R-:W2:Y:S01]  /*1bf30*/  LDL.LU R80, [R1+0x550] ;  /* 0x0005500001507983 */ /* 0x000ea20000300800 */
[----:B------:R-:W-:-:S03]  /*1bf40*/  @P0 IMAD.MOV.U32 R27, RZ, RZ, R26 ;  /* 0x000000ffff1b0224 */ /* 0x000fc600078e001a */
[----:B------:R0:W-:Y:S02]  /*1bf50*/  STL [R1+0x518], R26 ;  /* 0x0005181a01007387 */ /* 0x0001e40000100800 */
[----:B0-----:R-:W-:-:S05]  /*1bf60*/  @P0 IMAD.MOV.U32 R26, RZ, RZ, R12 ;  /* 0x000000ffff1a0224 */ /* 0x001fca00078e000c */
[----:B------:R-:W2:Y:S04]  /*1bf70*/  @P0 LDG.E.U8 R11, desc[UR18][R26.64] ;  /* 0x000000121a0b0981 */ /* 0x000ea8000c1e1100 */
[----:B------:R-:W3:Y:S01]  /*1bf80*/  LDL R27, [R1+0x1064] ;  /* 0x00106400011b7983 */ /* 0x000ee20000100800 */
[----:B------:R-:W-:-:S05]  /*1bf90*/  @!P1 IMAD.IADD R2, R2, 0x1, -R8 ;  /* 0x0000000102029824 */ /* 0x000fca00078e0a08 */
[----:B------:R-:W-:Y:S02]  /*1bfa0*/  ISETP.GT.U32.AND P1, PT, R8, R2, PT ;  /* 0x000000020800720c */ /* 0x000fe40003f24070 */
[----:B------:R-:W-:-:S05]  /*1bfb0*/  SEL R25, R21, R25, !P4 ;  /* 0x0000001915197207 */ /* 0x000fca0006000000 */
[----:B------:R-:W-:Y:S02]  /*1bfc0*/  IMAD R28, R25, UR4, RZ ;  /* 0x00000004191c7c24 */ /* 0x000fe4000f8e02ff */
[--C-:B------:R-:W-:Y:S01]  /*1bfd0*/  @!P5 IMAD.IADD R13, R13, 0x1, -R8.reuse ;  /* 0x000000010d0dd824 */ /* 0x100fe200078e0a08 */
[----:B------:R-:W0:Y:S03]  /*1bfe0*/  LDCU UR4, c[0x0][0x3b0] ;  /* 0x00007600ff0477ac */ /* 0x000e260008000800 */
[----:B------:R-:W-:-:S04]  /*1bff0*/  @!P1 IMAD.IADD R2, R2, 0x1, -R8 ;  /* 0x0000000102029824 */ /* 0x000fc800078e0a08 */
[----:B------:R-:W-:Y:S02]  /*1c000*/  IMAD.MOV.U32 R25, RZ, RZ, R2 ;  /* 0x000000ffff197224 */ /* 0x000fe400078e0002 */
[----:B------:R-:W4:Y:S04]  /*1c010*/  LDL R2, [R1+0x1030] ;  /* 0x0010300001027983 */ /* 0x000f280000100800 */
[----:B--2---:R2:W-:Y:S02]  /*1c020*/  STL [R1+0xe08], R11 ;  /* 0x000e080b01007387 */ /* 0x0045e40000100800 */
[----:B--2---:R-:W-:-:S04]  /*1c030*/  IADD3 R11, P1, PT, R28, R7, RZ ;  /* 0x000000071c0b7210 */ /* 0x004fc80007f3e0ff */
[----:B------:R-:W-:Y:S02]  /*1c040*/  LEA.HI.X.SX32 R12, R28, R6, 0x1, P1 ;  /* 0x000000061c0c7211 */ /* 0x000fe400008f0eff */
[----:B---3--:R-:W-:Y:S01]  /*1c050*/  ISETP.GE.AND P1, PT, R27, RZ, PT ;  /* 0x000000ff1b00720c */ /* 0x008fe20003f26270 */
[----:B------:R-:W-:Y:S02]  /*1c060*/  @P0 IMAD.MOV.U32 R26, RZ, RZ, R11 ;  /* 0x000000ffff1a0224 */ /* 0x000fe400078e000b */
[----:B------:R-:W-:-:S05]  /*1c070*/  @P0 IMAD.MOV.U32 R27, RZ, RZ, R12 ;  /* 0x000000ffff1b0224 */ /* 0x000fca00078e000c */
[----:B------:R2:W3:Y:S01]  /*1c080*/  @P0 LDG.E.U8 R5, desc[UR18][R26.64] ;  /* 0x000000121a050981 */ /* 0x0004e2000c1e1100 */
[----:B------:R-:W-:Y:S01]  /*1c090*/  @!P3 IMAD.MOV R25, RZ, RZ, -R25 ;  /* 0x000000ffff19b224 */ /* 0x000fe200078e0a19 */
[----:B------:R-:W-:-:S04]  /*1c0a0*/  ISETP.GT.U32.AND P6, PT, R8, R13, PT ;  /* 0x0000000d0800720c */ /* 0x000fc80003fc4070 */
[----:B------:R-:W-:Y:S02]  /*1c0b0*/  SEL R25, R21, R25, !P4 ;  /* 0x0000001915197207 */ /* 0x000fe40006000000 */
[C---:B------:R-:W-:Y:S01]  /*1c0c0*/  ISETP.GT.U32.AND P3, PT, R8.reuse, R79, PT ;  /* 0x0000004f0800720c */ /* 0x040fe20003f64070 */
[----:B------:R0:W-:Y:S04]  /*1c0d0*/  STL [R1+0x524], R11 ;  /* 0x0005240b01007387 */ /* 0x0001e80000100800 */
[----:B------:R4:W-:Y:S01]  /*1c0e0*/  STL [R1+0x520], R12 ;  /* 0x0005200c01007387 */ /* 0x0009e20000100800 */
[----:B-1----:R-:W-:Y:S01]  /*1c0f0*/  IMAD R25, R25, UR5, RZ ;  /* 0x0000000519197c24 */ /* 0x002fe2000f8e02ff */
[----:B--2---:R-:W-:Y:S02]  /*1c100*/  PRMT R27, RZ, 0x7610, R27 ;  /* 0x00007610ff1b7816 */ /* 0x004fe4000000001b */
[----:B------:R-:W-:Y:S01]  /*1c110*/  ISETP.GT.U32.AND P5, PT, R8, R4, PT ;  /* 0x000000040800720c */ /* 0x000fe20003fa4070 */
[----:B------:R-:W1:Y:S01]  /*1c120*/  LDCU UR5, c[0x0][0x3b0] ;  /* 0x00007600ff0577ac */ /* 0x000e620008000800 */
[--C-:B------:R-:W-:Y:S01]  /*1c130*/  @!P6 IMAD.IADD R13, R13, 0x1, -R8.reuse ;  /* 0x000000010d0de824 */ /* 0x100fe200078e0a08 */
[----:B0-----:R-:W2:Y:S04]  /*1c140*/  LDL R11, [R1+0x1058] ;  /* 0x00105800010b7983 */ /* 0x001ea80000100800 */
[----:B----4-:R-:W4:Y:S01]  /*1c150*/  LDL.LU R12, [R1+0x560] ;  /* 0x00056000010c7983 */ /* 0x010f220000300800 */
[----:B------:R-:W-:Y:S01]  /*1c160*/  @!P3 IMAD.IADD R79, R79, 0x1, -R8 ;  /* 0x000000014f4fb824 */ /* 0x000fe200078e0a08 */
[----:B------:R-:W-:-:S04]  /*1c170*/  ISETP.GE.AND P3, PT, R29, RZ, PT ;  /* 0x000000ff1d00720c */ /* 0x000fc80003f66270 */
[----:B------:R-:W-:-:S04]  /*1c180*/  @!P5 IMAD.IADD R4, R4, 0x1, -R8 ;  /* 0x000000010404d824 */ /* 0x000fc800078e0a08 */
[----:B------:R-:W-:Y:S01]  /*1c190*/  IMAD.MOV.U32 R26, RZ, RZ, R4 ;  /* 0x000000ffff1a7224 */ /* 0x000fe200078e0004 */
[----:B---3--:R0:W-:Y:S04]  /*1c1a0*/  STL [R1+0xe04], R5 ;  /* 0x000e040501007387 */ /* 0x0081e80000100800 */
[----:B------:R-:W3:Y:S01]  /*1c1b0*/  LDL.LU R4, [R1+0x13b0] ;  /* 0x0013b00001047983 */ /* 0x000ee20000300800 */
[----:B0-----:R-:W-:-:S04]  /*1c1c0*/  IADD3 R5, P6, PT, R25, R7, RZ ;  /* 0x0000000719057210 */ /* 0x001fc80007fde0ff */
[----:B------:R-:W-:Y:S01]  /*1c1d0*/  LEA.HI.X.SX32 R25, R25, R6, 0x1, P6 ;  /* 0x0000000619197211 */ /* 0x000fe200030f0eff */
[----:B------:R-:W-:-:S04]  /*1c1e0*/  @P0 IMAD.MOV.U32 R28, RZ, RZ, R5 ;  /* 0x000000ffff1c0224 */ /* 0x000fc800078e0005 */
[----:B------:R-:W-:-:S05]  /*1c1f0*/  @P0 IMAD.MOV.U32 R29, RZ, RZ, R25 ;  /* 0x000000ffff1d0224 */ /* 0x000fca00078e0019 */
[----:B------:R-:W4:Y:S04]  /*1c200*/  @P0 LDG.E.U8 R27, desc[UR18][R28.64] ;  /* 0x000000121c1b0981 */ /* 0x000f28000c1e1100 */
[----:B------:R0:W-:Y:S01]  /*1c210*/  STL [R1+0x52c], R5 ;  /* 0x00052c0501007387 */ /* 0x0001e20000100800 */
[----:B------:R-:W-:-:S03]  /*1c220*/  @!P1 IMAD.MOV R26, RZ, RZ, -R26 ;  /* 0x000000ffff1a9224 */ /* 0x000fc600078e0a1a */
[----:B------:R1:W-:Y:S01]  /*1c230*/  STL [R1+0x528], R25 ;  /* 0x0005281901007387 */ /* 0x0003e20000100800 */
[C---:B------:R-:W-:Y:S02]  /*1c240*/  ISETP.GT.U32.AND P6, PT, R8.reuse, R80, PT ;  /* 0x000000500800720c */ /* 0x040fe40003fc4070 */
[----:B------:R-:W-:Y:S02]  /*1c250*/  ISETP.GT.U32.AND P1, PT, R8, R79, PT ;  /* 0x0000004f0800720c */ /* 0x000fe40003f24070 */
[----:B------:R-:W-:Y:S01]  /*1c260*/  SEL R26, R21, R26, !P4 ;  /* 0x0000001a151a7207 */ /* 0x000fe20006000000 */
[----:B0-----:R-:W4:Y:S01]  /*1c270*/  LDL.LU R5, [R1+0x568] ;  /* 0x0005680001057983 */ /* 0x001f220000300800 */
[----:B-1----:R-:W-:-:S04]  /*1c280*/  IMAD.MOV.U32 R25, RZ, RZ, R13 ;  /* 0x000000ffff197224 */ /* 0x002fc800078e000d */
[----:B------:R-:W-:Y:S01]  /*1c290*/  @!P3 IMAD.MOV R25, RZ, RZ, -R25 ;  /* 0x000000ffff19b224 */ /* 0x000fe200078e0a19 */
[----:B------:R-:W-:Y:S02]  /*1c2a0*/  ISETP.GE.AND P3, PT, R2, RZ, PT ;  /* 0x000000ff0200720c */ /* 0x000fe40003f66270 */
[----:B------:R-:W4:Y:S02]  /*1c2b0*/  LDL R2, [R1+0x10d8] ;  /* 0x0010d80001027983 */ /* 0x000f240000100800 */
[----:B------:R-:W-:Y:S01]  /*1c2c0*/  SEL R25, R21, R25, !P4 ;  /* 0x0000001915197207 */ /* 0x000fe20006000000 */
[--C-:B------:R-:W-:Y:S02]  /*1c2d0*/  @!P6 IMAD.IADD R80, R80, 0x1, -R8.reuse ;  /* 0x000000015050e824 */ /* 0x100fe400078e0a08 */
[----:B------:R-:W-:Y:S02]  /*1c2e0*/  @!P1 IMAD.IADD R79, R79, 0x1, -R8 ;  /* 0x000000014f4f9824 */ /* 0x000fe400078e0a08 */
[----:B------:R-:W-:Y:S01]  /*1c2f0*/  IMAD R25, R25, UR5, RZ ;  /* 0x0000000519197c24 */ /* 0x000fe2000f8e02ff */
[----:B--2---:R-:W-:-:S02]  /*1c300*/  ISETP.GE.AND P1, PT, R11, RZ, PT ;  /* 0x000000ff0b00720c */ /* 0x004fc40003f26270 */
[----:B------:R-:W-:Y:S01]  /*1c310*/  ISETP.GT.U32.AND P5, PT, R8, R81, PT ;  /* 0x000000510800720c */ /* 0x000fe20003fa4070 */
[----:B------:R-:W0:Y:S01]  /*1c320*/  LDCU UR5, c[0x0][0x3b0] ;  /* 0x00007600ff0577ac */ /* 0x000e220008000800 */
[----:B---3--:R-:W-:Y:S01]  /*1c330*/  PRMT R4, RZ, 0x7610, R4 ;  /* 0x00007610ff047816 */ /* 0x008fe20000000004 */
[----:B----4-:R1:W-:Y:S02]  /*1c340*/  STL [R1+0xe00], R27 ;  /* 0x000e001b01007387 */ /* 0x0103e40000100800 */
[----:B-1----:R-:W-:Y:S02]  /*1c350*/  IMAD R27, R26, UR4, RZ ;  /* 0x000000041a1b7c24 */ /* 0x002fe4000f8e02ff */
[----:B------:R-:W-:-:S06]  /*1c360*/  IMAD.MOV.U32 R26, RZ, RZ, R79 ;  /* 0x000000ffff1a7224 */ /* 0x000fcc00078e004f */
[----:B------:R-:W-:Y:S01]  /*1c370*/  @!P5 IMAD.IADD R81, R81, 0x1, -R8 ;  /* 0x000000015151d824 */ /* 0x000fe200078e0a08 */
[----:B------:R-:W1:Y:S01]  /*1c380*/  LDCU UR4, c[0x0][0x3b0] ;  /* 0x00007600ff0477ac */ /* 0x000e620008000800 */
[----:B------:R-:W-:-:S04]  /*1c390*/  IADD3 R13, P6, PT, R27, R7, RZ ;  /* 0x000000071b0d7210 */ /* 0x000fc80007fde0ff */
[----:B------:R-:W-:Y:S02]  /*1c3a0*/  LEA.HI.X.SX32 R27, R27, R6, 0x1, P6 ;  /* 0x000000061b1b7211 */ /* 0x000fe400030f0eff */
[----:B------:R-:W-:Y:S01]  /*1c3b0*/  IADD3 R11, P6, PT, R25, R7, RZ ;  /* 0x00000007190b7210 */ /* 0x000fe20007fde0ff */
[----:B------:R2:W-:Y:S01]  /*1c3c0*/  STL [R1+0x534], R13 ;  /* 0x0005340d01007387 */ /* 0x0005e20000100800 */
[----:B------:R-:W-:Y:S02]  /*1c3d0*/  @P0 IMAD.MOV.U32 R28, RZ, RZ, R13 ;  /* 0x000000ffff1c0224 */ /* 0x000fe400078e000d */
[----:B------:R-:W-:-:S05]  /*1c3e0*/  @P0 IMAD.MOV.U32 R29, RZ, RZ, R27 ;  /* 0x000000ffff1d0224 */ /* 0x000fca00078e001b */
[----:B------:R3:W4:Y:S01]  /*1c3f0*/  @P0 LDG.E.U8 R4, desc[UR18][R28.64] ;  /* 0x000000121c040981 */ /* 0x000722000c1e1100 */
[----:B--2---:R-:W-:Y:S01]  /*1c400*/  LEA.HI.X.SX32 R13, R25, R6, 0x1, P6 ;  /* 0x00000006190d7211 */ /* 0x004fe200030f0eff */
[----:B---3--:R-:W-:-:S04]  /*1c410*/  @P0 IMAD.MOV.U32 R28, RZ, RZ, R11 ;  /* 0x000000ffff1c0224 */ /* 0x008fc800078e000b */
[----:B------:R-:W-:-:S05]  /*1c420*/  @P0 IMAD.MOV.U32 R29, RZ, RZ, R13 ;  /* 0x000000ffff1d0224 */ /* 0x000fca00078e000d */
[----:B------:R2:W3:Y:S04]  /*1c430*/  @P0 LDG.E.U8 R10, desc[UR18][R28.64] ;  /* 0x000000121c0a0981 */ /* 0x0004e8000c1e1100 */
[----:B------:R0:W-:Y:S04]  /*1c440*/  STL [R1+0x530], R27 ;  /* 0x0005301b01007387 */ /* 0x0001e80000100800 */
[----:B------:R-:W3:Y:S01]  /*1c450*/  LDL R79, [R1+0x10d4] ;  /* 0x0010d400014f7983 */ /* 0x000ee20000100800 */
        /* <DEDUP_REMOVED lines=9> */
[C---:B0-----:R-:W-:Y:S01]  /*1c4f0*/  SEL R27, R21.reuse, R26, !P4 ;  /* 0x0000001a151b7207 */ /* 0x041fe20006000000 */
[--C-:B------:R-:W-:Y:S01]  /*1c500*/  @!P3 IMAD.IADD R80, R80, 0x1, -R8.reuse ;  /* 0x000000015050b824 */ /* 0x100fe200078e0a08 */
[----:B------:R-:W-:Y:S01]  /*1c510*/  SEL R26, R21, R25, !P4 ;  /* 0x00000019151a7207 */ /* 0x000fe20006000000 */
[----:B------:R-:W-:Y:S01]  /*1c520*/  @!P5 IMAD.IADD R12, R12, 0x1, -R8 ;  /* 0x000000010c0cd824 */ /* 0x000fe200078e0a08 */
[----:B------:R-:W-:Y:S01]  /*1c530*/  STL [R1+0x53c], R11 ;  /* 0x00053c0b01007387 */ /* 0x000fe20000100800 */
[----:B------:R-:W-:Y:S02]  /*1c540*/  IMAD R27, R27, UR11, RZ ;  /* 0x0000000b1b1b7c24 */ /* 0x000fe4000f8e02ff */
[----:B------:R-:W-:-:S02]  /*1c550*/  IMAD.MOV.U32 R25, RZ, RZ, R80 ;  /* 0x000000ffff197224 */ /* 0x000fc400078e0050 */
[----:B-1----:R-:W-:Y:S01]  /*1c560*/  IMAD R26, R26, UR4, RZ ;  /* 0x000000041a1a7c24 */ /* 0x002fe2000f8e02ff */
[----:B------:R-:W-:Y:S01]  /*1c570*/  ISETP.GT.U32.AND P5, PT, R8, R12, PT ;  /* 0x0000000c0800720c */ /* 0x000fe20003fa4070 */
[--C-:B------:R-:W-:Y:S01]  /*1c580*/  @!P6 IMAD.IADD R5, R5, 0x1, -R8.reuse ;  /* 0x000000010505e824 */ /* 0x100fe200078e0a08 */
[----:B--2---:R-:W-:Y:S01]  /*1c590*/  PRMT R29, RZ, 0x7610, R29 ;  /* 0x00007610ff1d7816 */ /* 0x004fe2000000001d */
[----:B------:R-:W-:Y:S01]  /*1c5a0*/  @!P1 IMAD.MOV R25, RZ, RZ, -R25 ;  /* 0x000000ffff199224 */ /* 0x000fe200078e0a19 */
[----:B------:R-:W0:Y:S01]  /*1c5b0*/  LDCU UR4, c[0x0][0x3b0] ;  /* 0x00007600ff0477ac */ /* 0x000e220008000800 */
[----:B------:R-:W1:Y:S08]  /*1c5c0*/  LDCU UR11, c[0x0][0x3b0] ;  /* 0x00007600ff0b77ac */ /* 0x000e700008000800 */
[----:B------:R-:W-:Y:S01]  /*1c5d0*/  @!P5 IMAD.IADD R12, R12, 0x1, -R8 ;  /* 0x000000010c0cd824 */ /* 0x000fe200078e0a08 */
[----:B----4-:R2:W-:Y:S04]  /*1c5e0*/  STL [R1+0xdfc], R4 ;  /* 0x000dfc0401007387 */ /* 0x0105e80000100800 */
[----:B--2---:R-:W2:Y:S04]  /*1c5f0*/  LDL.LU R4, [R1+0x570] ;  /* 0x0005700001047983 */ /* 0x004ea80000300800 */
[----:B------:R4:W-:Y:S04]  /*1c600*/  STL [R1+0x538], R13 ;  /* 0x0005380d01007387 */ /* 0x0009e80000100800 */
[----:B------:R-:W2:Y:S04]  /*1c610*/  LDL R81, [R1+0x1060] ;  /* 0x0010600001517983 */ /* 0x000ea80000100800 */
[----:B------:R-:W2:Y:S04]  /*1c620*/  LDL.LU R2, [R1+0x578] ;  /* 0x0005780001027983 */ /* 0x000ea80000300800 */
[----:B------:R-:W2:Y:S04]  /*1c630*/  LDL.LU R80, [R1+0x594] ;  /* 0x0005940001507983 */ /* 0x000ea80000300800 */
[----:B---3--:R3:W-:Y:S01]  /*1c640*/  STL [R1+0xdf8], R10 ;  /* 0x000df80a01007387 */ /* 0x0087e20000100800 */
[----:B----4-:R-:W-:-:S02]  /*1c650*/  IADD3 R13, P6, PT, R27, R7, RZ ;  /* 0x000000071b0d7210 */ /* 0x010fc40007fde0ff */
[C---:B---3--:R-:W-:Y:S02]  /*1c660*/  IADD3 R10, P1, PT, R26.reuse, R7, RZ ;  /* 0x000000071a0a7210 */ /* 0x048fe40007f3e0ff */
[-C--:B------:R-:W-:Y:S02]  /*1c670*/  LEA.HI.X.SX32 R27, R27, R6.reuse, 0x1, P6 ;  /* 0x000000061b1b7211 */ /* 0x080fe400030f0eff */
[----:B------:R-:W-:Y:S01]  /*1c680*/  LEA.HI.X.SX32 R11, R26, R6, 0x1, P1 ;  /* 0x000000061a0b7211 */ /* 0x000fe200008f0eff */
[----:B------:R-:W-:Y:S01]  /*1c690*/  @P0 IMAD.MOV.U32 R26, RZ, RZ, R13 ;  /* 0x000000ffff1a0224 */ /* 0x000fe200078e000d */
[----:B------:R3:W-:Y:S01]  /*1c6a0*/  STL [R1+0x554], R13 ;  /* 0x0005540d01007387 */ /* 0x0007e20000100800 */
[----:B------:R-:W-:-:S03]  /*1c6b0*/  ISETP.GE.AND P5, PT, R79, RZ, PT ;  /* 0x000000ff4f00720c */ /* 0x000fc60003fa6270 */
[----:B------:R-:W-:Y:S04]  /*1c6c0*/  STL [R1+0x55c], R10 ;  /* 0x00055c0a01007387 */ /* 0x000fe80000100800 */
[----:B------:R-:W4:Y:S04]  /*1c6d0*/  LDL R79, [R1+0x107c] ;  /* 0x00107c00014f7983 */ /* 0x000f280000100800 */
[----:B------:R0:W-:Y:S04]  /*1c6e0*/  STL [R1+0x550], R27 ;  /* 0x0005501b01007387 */ /* 0x0001e80000100800 */
[----:B------:R0:W4:Y:S01]  /*1c6f0*/  @P0 LDG.E.U8 R14, desc[UR18][R26.64] ;  /* 0x000000121a0e0981 */ /* 0x000122000c1e1100 */
[----:B------:R-:W-:-:S03]  /*1c700*/  SEL R28, R21, R25, !P4 ;  /* 0x00000019151c7207 */ /* 0x000fc60006000000 */
[----:B---3--:R-:W3:Y:S01]  /*1c710*/  LDL.LU R13, [R1+0x13ac] ;  /* 0x0013ac00010d7983 */ /* 0x008ee20000300800 */
[----:B0-----:R-:W-:Y:S02]  /*1c720*/  @P0 IMAD.MOV.U32 R26, RZ, RZ, R10 ;  /* 0x000000ffff1a0224 */ /* 0x001fe400078e000a */
[----:B------:R-:W-:-:S05]  /*1c730*/  @P0 IMAD.MOV.U32 R27, RZ, RZ, R11 ;  /* 0x000000ffff1b0224 */ /* 0x000fca00078e000b */
[----:B------:R0:W3:Y:S01]  /*1c740*/  @P0 LDG.E.U8 R3, desc[UR18][R26.64] ;  /* 0x000000121a030981 */ /* 0x0000e2000c1e1100 */
[----:B------:R-:W-:Y:S02]  /*1c750*/  IMAD.MOV.U32 R25, RZ, RZ, R12 ;  /* 0x000000ffff197224 */ /* 0x000fe400078e000c */
[----:B------:R-:W-:Y:S01]  /*1c760*/  IMAD R28, R28, UR5, RZ ;  /* 0x000000051c1c7c24 */ /* 0x000fe2000f8e02ff */
[----:B------:R-:W-:Y:S01]  /*1c770*/  STL [R1+0x558], R11 ;  /* 0x0005580b01007387 */ /* 0x000fe20000100800 */
[----:B------:R-:W-:Y:S01]  /*1c780*/  ISETP.GT.U32.AND P3, PT, R8, R5, PT ;  /* 0x000000050800720c */ /* 0x000fe20003f64070 */
[----:B------:R-:W-:Y:S01]  /*1c790*/  @!P5 IMAD.MOV R25, RZ, RZ, -R25 ;  /* 0x000000ffff19d224 */ /* 0x000fe200078e0a19 */
[----:B------:R-:W1:Y:S01]  /*1c7a0*/  LDCU UR5, c[0x0][0x3b0] ;  /* 0x00007600ff0577ac */ /* 0x000e620008000800 */
[----:B0-----:R-:W-:-:S03]  /*1c7b0*/  IADD3 R27, P5, PT, R28, R7, RZ ;  /* 0x000000071c1b7210 */ /* 0x001fc60007fbe0ff */
[----:B------:R-:W-:Y:S02]  /*1c7c0*/  SEL R26, R21, R25, !P4 ;  /* 0x00000019151a7207 */ /* 0x000fe40006000000 */
[----:B--2---:R-:W-:Y:S02]  /*1c7d0*/  ISETP.GE.AND P6, PT, R81, RZ, PT ;  /* 0x000000ff5100720c */ /* 0x004fe40003fc6270 */
[----:B------:R-:W-:Y:S01]  /*1c7e0*/  LEA.HI.X.SX32 R81, R28, R6, 0x1, P5 ;  /* 0x000000061c517211 */ /* 0x000fe200028f0eff */
[----:B------:R-:W-:Y:S02]  /*1c7f0*/  IMAD R28, R26, UR12, RZ ;  /* 0x0000000c1a1c7c24 */ /* 0x000fe4000f8e02ff */
[----:B------:R-:W-:Y:S01]  /*1c800*/  @P0 IMAD.MOV.U32 R26, RZ, RZ, R27 ;  /* 0x000000ffff1a0224 */ /* 0x000fe200078e001b */
[----:B----4-:R0:W-:Y:S01]  /*1c810*/  STL [R1+0xdf4], R14 ;  /* 0x000df40e01007387 */ /* 0x0101e20000100800 */
[----:B------:R-:W-:Y:S01]  /*1c820*/  @!P3 IMAD.IADD R5, R5, 0x1, -R8 ;  /* 0x000000010505b824 */ /* 0x000fe200078e0a08 */
[----:B------:R-:W-:-:S02]  /*1c830*/  ISETP.GT.U32.AND P1, PT, R8, R4, PT ;  /* 0x000000040800720c */ /* 0x000fc40003f24070 */
[----:B------:R-:W-:Y:S01]  /*1c840*/  ISETP.GT.U32.AND P5, PT, R8, R80, PT ;  /* 0x000000500800720c */ /* 0x000fe20003fa4070 */
[----:B------:R-:W2:Y:S01]  /*1c850*/  LDCU UR12, c[0x0][0x3b0] ;  /* 0x00007600ff0c77ac */ /* 0x000ea20008000800 */
[----:B0-----:R-:W4:Y:S04]  /*1c860*/  LDL.LU R14, [R1+0x13a8] ;  /* 0x0013a800010e7983 */ /* 0x001f280000300800 */
[----:B------:R-:W2:Y:S04]  /*1c870*/  LDL.LU R11, [R1+0x13a4] ;  /* 0x0013a400010b7983 */ /* 0x000ea80000300800 */
[----:B------:R-:W2:Y:S04]  /*1c880*/  LDL.LU R10, [R1+0x13a0] ;  /* 0x0013a000010a7983 */ /* 0x000ea80000300800 */
[----:B---3--:R0:W-:Y:S04]  /*1c890*/  STL [R1+0xdf0], R3 ;  /* 0x000df00301007387 */ /* 0x0081e80000100800 */
[----:B0-----:R-:W3:Y:S04]  /*1c8a0*/  LDL.LU R3, [R1+0x139c] ;  /* 0x00139c0001037983 */ /* 0x001ee80000300800 */
[----:B------:R-:W2:Y:S04]  /*1c8b0*/  LDL.LU R12, [R1+0x590] ;  /* 0x00059000010c7983 */ /* 0x000ea80000300800 */
[----:B------:R0:W-:Y:S02]  /*1c8c0*/  STL [R1+0x564], R27 ;  /* 0x0005641b01007387 */ /* 0x0001e40000100800 */
[----:B0-----:R-:W-:-:S05]  /*1c8d0*/  @P0 IMAD.MOV.U32 R27, RZ, RZ, R81 ;  /* 0x000000ffff1b0224 */ /* 0x001fca00078e0051 */
[----:B------:R0:W2:Y:S01]  /*1c8e0*/  @P0 LDG.E.U8 R29, desc[UR18][R26.64] ;  /* 0x000000121a1d0981 */ /* 0x0000a2000c1e1100 */
[----:B------:R-:W-:Y:S01]  /*1c8f0*/  ISETP.GT.U32.AND P3, PT, R8, R2, PT ;  /* 0x000000020800720c */ /* 0x000fe20003f64070 */
[----:B------:R-:W-:Y:S02]  /*1c900*/  IMAD.MOV.U32 R25, RZ, RZ, R5 ;  /* 0x000000ffff197224 */ /* 0x000fe400078e0005 */
[----:B------:R-:W3:Y:S02]  /*1c910*/  LDL.LU R5, [R1+0x1398] ;  /* 0x0013980001057983 */ /* 0x000ee40000300800 */
[----:B------:R-:W-:Y:S02]  /*1c920*/  @!P6 IMAD.MOV R25, RZ, RZ, -R25 ;  /* 0x000000ffff19e224 */ /* 0x000fe400078e0a19 */
[----:B------:R1:W-:Y:S01]  /*1c930*/  STL [R1+0x560], R81 ;  /* 0x0005605101007387 */ /* 0x0003e20000100800 */
[----:B0-----:R-:W-:-:S04]  /*1c940*/  IADD3 R27, P6, PT, R28, R7, RZ ;  /* 0x000000071c1b7210 */ /* 0x001fc80007fde0ff */
[----:B------:R-:W-:Y:S01]  /*1c950*/  LEA.HI.X.SX32 R26, R28, R6, 0x1, P6 ;  /* 0x000000061c1a7211 */ /* 0x000fe200030f0eff */
[----:B-1----:R-:W3:Y:S01]  /*1c960*/  LDL.LU R81, [R1+0x5a4] ;  /* 0x0005a40001517983 */ /* 0x002ee20000300800 */
[----:B------:R-:W-:Y:S01]  /*1c970*/  @!P3 IMAD.IADD R2, R2, 0x1, -R8 ;  /* 0x000000010202b824 */ /* 0x000fe200078e0a08 */
[----:B------:R-:W-:Y:S02]  /*1c980*/  ISETP.GE.AND P3, PT, R79, RZ, PT ;  /* 0x000000ff4f00720c */ /* 0x000fe40003f66270 */
[----:B----4-:R-:W-:Y:S01]  /*1c990*/  PRMT R14, RZ, 0x7610, R14 ;  /* 0x00007610ff0e7816 */ /* 0x010fe2000000000e */
[----:B--2---:R0:W-:Y:S04]  /*1c9a0*/  STL [R1+0xdec], R29 ;  /* 0x000dec1d01007387 */ /* 0x0041e80000100800 */
[----:B0-----:R-:W2:Y:S04]  /*1c9b0*/  LDL R29, [R1+0x1054] ;  /* 0x00105400011d7983 */ /* 0x001ea80000100800 */
[----:B------:R0:W-:Y:S04]  /*1c9c0*/  STL [R1+0x56c], R27 ;  /* 0x00056c1b01007387 */ /* 0x0001e80000100800 */
[----:B------:R-:W4:Y:S04]  /*1c9d0*/  LDL.LU R79, [R1+0x5a0] ;  /* 0x0005a000014f7983 */ /* 0x000f280000300800 */
[----:B------:R1:W-:Y:S01]  /*1c9e0*/  STL [R1+0x568], R26 ;  /* 0x0005681a01007387 */ /* 0x0003e20000100800 */
[----:B0-----:R-:W-:-:S04]  /*1c9f0*/  @P0 LOP3.LUT R27, R27, R26, RZ, 0x3c, !PT ;  /* 0x0000001a1b1b0212 */ /* 0x001fc800078e3cff */
[----:B-1----:R-:W-:-:S04]  /*1ca00*/  @P0 LOP3.LUT R26, R27, R26, RZ, 0x3c, !PT ;  /* 0x0000001a1b1a0212 */ /* 0x002fc800078e3cff */
[----:B------:R-:W-:-:S05]  /*1ca10*/  @P0 LOP3.LUT R27, R27, R26, RZ, 0x3c, !PT ;  /* 0x0000001a1b1b0212 */ /* 0x000fca00078e3cff */
[----:B------:R-:W2:Y:S04]  /*1ca20*/  @P0 LDG.E.U8 R14, desc[UR18][R26.64] ;  /* 0x000000121a0e0981 */ /* 0x000ea8000c1e1100 */
[----:B------:R-:W4:Y:S01]  /*1ca30*/  LDL R27, [R1+0x10d0] ;  /* 0x0010d000011b7983 */ /* 0x000f220000100800 */
[----:B------:R-:W-:-:S05]  /*1ca40*/  @!P1 IMAD.IADD R4, R4, 0x1, -R8 ;  /* 0x0000000104049824 */ /* 0x000fca00078e0a08 */
[----:B------:R-:W-:Y:S02]  /*1ca50*/  ISETP.GT.U32.AND P1, PT, R8, R4, PT ;  /* 0x000000040800720c */ /* 0x000fe40003f24070 */
[----:B------:R-:W-:-:S05]  /*1ca60*/  SEL R25, R21, R25, !P4 ;  /* 0x0000001915197207 */ /* 0x000fca0006000000 */
[----:B------:R-:W-:Y:S01]  /*1ca70*/  IMAD R28, R25, UR4, RZ ;  /* 0x00000004191c7c24 */ /* 0x000fe2000f8e02ff */
[----:B---3--:R-:W-:Y:S01]  /*1ca80*/  PRMT R5, RZ, 0x7610, R5 ;  /* 0x00007610ff057816 */ /* 0x008fe20000000005 */
        /* <DEDUP_REMOVED lines=8> */
[----:B------:R-:W-:Y:S01]  /*1cb10*/  STL [R1+0x574], R14 ;  /* 0x0005740e01007387 */ /* 0x000fe20000100800 */
[----:B----4-:R-:W-:-:S03]  /*1cb20*/  ISETP.GE.AND P1, PT, R27, RZ, PT ;  /* 0x000000ff1b00720c */ /* 0x010fc60003f26270 */
[----:B------:R1:W-:Y:S01]  /*1cb30*/  STL [R1+0x570], R26 ;  /* 0x0005701a01007387 */ /* 0x0003e20000100800 */
[----:B------:R-:W-:Y:S02]  /*1cb40*/  @P0 IMAD.MOV.U32 R27, RZ, RZ, R26 ;  /* 0x000000ffff1b0224 */ /* 0x000fe400078e001a */
[----:B-1----:R-:W-:Y:S02]  /*1cb50*/  @P0 IMAD.MOV.U32 R26, RZ, RZ, R14 ;  /* 0x000000ffff1a0224 */ /* 0x002fe400078e000e */
[----:B------:R-:W-:Y:S01]  /*1cb60*/  @!P3 IMAD.MOV R25, RZ, RZ, -R25 ;  /* 0x000000ffff19b224 */ /* 0x000fe200078e0a19 */
[----:B------:R-:W-:Y:S01]  /*1cb70*/  ISETP.GT.U32.AND P6, PT, R8, R80, PT ;  /* 0x000000500800720c */ /* 0x000fe20003fc4070 */
[----:B------:R-:W2:Y:S04]  /*1cb80*/  LDL.LU R14, [R1+0x5b0] ;  /* 0x0005b000010e7983 */ /* 0x000ea80000300800 */
[----:B------:R1:W4:Y:S01]  /*1cb90*/  @P0 LDG.E.U8 R5, desc[UR18][R26.64] ;  /* 0x000000121a050981 */ /* 0x000322000c1e1100 */
[----:B------:R-:W-:-:S02]  /*1cba0*/  SEL R25, R21, R25, !P4 ;  /* 0x0000001915197207 */ /* 0x000fc40006000000 */
[----:B------:R-:W-:-:S03]  /*1cbb0*/  ISETP.GT.U32.AND P3, PT, R8, R12, PT ;  /* 0x0000000c0800720c */ /* 0x000fc60003f64070 */
[----:B------:R-:W-:Y:S01]  /*1cbc0*/  IMAD R25, R25, UR5, RZ ;  /* 0x0000000519197c24 */ /* 0x000fe2000f8e02ff */
[----:B------:R-:W-:Y:S02]  /*1cbd0*/  ISETP.GT.U32.AND P5, PT, R8, R2, PT ;  /* 0x000000020800720c */ /* 0x000fe40003fa4070 */
[----:B------:R-:W-:Y:S01]  /*1cbe0*/  PRMT R3, RZ, 0x7610, R3 ;  /* 0x00007610ff037816 */ /* 0x000fe20000000003 */
[--C-:B------:R-:W-:Y:S01]  /*1cbf0*/  @!P6 IMAD.IADD R80, R80, 0x1, -R8.reuse ;  /* 0x000000015050e824 */ /* 0x100fe200078e0a08 */
[----:B-1----:R-:W-:Y:S01]  /*1cc00*/  PRMT R27, RZ, 0x7610, R27 ;  /* 0x00007610ff1b7816 */ /* 0x002fe2000000001b */
[----:B------:R-:W1:Y:S04]  /*1cc10*/  LDCU UR5, c[0x0][0x3b0] ;  /* 0x00007600ff0577ac */ /* 0x000e680008000800 */
[----:B------:R-:W-:Y:S01]  /*1cc20*/  @!P3 IMAD.IADD R12, R12, 0x1, -R8 ;  /* 0x000000010c0cb824 */ /* 0x000fe200078e0a08 */
[----:B------:R-:W-:-:S03]  /*1cc30*/  ISETP.GE.AND P3, PT, R29, RZ, PT ;  /* 0x000000ff1d00720c */ /* 0x000fc60003f66270 */
[----:B------:R-:W-:-:S04]  /*1cc40*/  @!P5 IMAD.IADD R2, R2, 0x1, -R8 ;  /* 0x000000010202d824 */ /* 0x000fc800078e0a08 */
[----:B------:R-:W-:Y:S01]  /*1cc50*/  IMAD.MOV.U32 R26, RZ, RZ, R2 ;  /* 0x000000ffff1a7224 */ /* 0x000fe200078e0002 */
[----:B----4-:R4:W-:Y:S04]  /*1cc60*/  STL [R1+0xde4], R5 ;  /* 0x000de40501007387 */ /* 0x0109e80000100800 */
[----:B------:R-:W2:Y:S01]  /*1cc70*/  LDL.LU R2, [R1+0x1394] ;  /* 0x0013940001027983 */ /* 0x000ea20000300800 */
[----:B----4-:R-:W-:-:S04]  /*1cc80*/  IADD3 R5, P6, PT, R25, R7, RZ ;  /* 0x0000000719057210 */ /* 0x010fc80007fde0ff */
[----:B------:R-:W-:Y:S01]  /*1cc90*/  LEA.HI.X.SX32 R25, R25, R6, 0x1, P6 ;  /* 0x0000000619197211 */ /* 0x000fe200030f0eff */
[----:B------:R-:W-:-:S04]  /*1cca0*/  @P0 IMAD.MOV.U32 R28, RZ, RZ, R5 ;  /* 0x000000ffff1c0224 */ /* 0x000fc800078e0005 */
[----:B------:R-:W-:-:S05]  /*1ccb0*/  @P0 IMAD.MOV.U32 R29, RZ, RZ, R25 ;  /* 0x000000ffff1d0224 */ /* 0x000fca00078e0019 */
[----:B------:R-:W4:Y:S04]  /*1ccc0*/  @P0 LDG.E.U8 R27, desc[UR18][R28.64] ;  /* 0x000000121c1b0981 */ /* 0x000f28000c1e1100 */
[----:B------:R0:W-:Y:S04]  /*1ccd0*/  STL [R1+0x57c], R5 ;  /* 0x00057c0501007387 */ /* 0x0001e80000100800 */
[----:B------:R1:W-:Y:S04]  /*1cce0*/  STL [R1+0x578], R25 ;  /* 0x0005781901007387 */ /* 0x0003e80000100800 */
[----:B0-----:R-:W2:Y:S04]  /*1ccf0*/  LDL.LU R5, [R1+0x320] ;  /* 0x0003200001057983 */ /* 0x001ea80000300800 */
[----:B------:R-:W2:Y:S01]  /*1cd00*/  LDL R29, [R1+0x10c8] ;  /* 0x0010c800011d7983 */ /* 0x000ea20000100800 */
[----:B------:R-:W-:Y:S01]  /*1cd10*/  @!P1 IMAD.MOV R26, RZ, RZ, -R26 ;  /* 0x000000ffff1a9224 */ /* 0x000fe200078e0a1a */
[C---:B------:R-:W-:Y:S01]  /*1cd20*/  ISETP.GT.U32.AND P6, PT, R8.reuse, R79, PT ;  /* 0x0000004f0800720c */ /* 0x040fe20003fc4070 */
[----:B-1----:R-:W-:Y:S01]  /*1cd30*/  IMAD.MOV.U32 R25, RZ, RZ, R80 ;  /* 0x000000ffff197224 */ /* 0x002fe200078e0050 */
[----:B------:R-:W-:Y:S01]  /*1cd40*/  ISETP.GT.U32.AND P1, PT, R8, R12, PT ;  /* 0x0000000c0800720c */ /* 0x000fe20003f24070 */
[----:B------:R-:W2:Y:S01]  /*1cd50*/  LDL R80, [R1+0x10e8] ;  /* 0x0010e80001507983 */ /* 0x000ea20000100800 */
[----:B------:R-:W-:Y:S01]  /*1cd60*/  SEL R26, R21, R26, !P4 ;  /* 0x0000001a151a7207 */ /* 0x000fe20006000000 */
[----:B------:R-:W-:Y:S01]  /*1cd70*/  @!P3 IMAD.MOV R25, RZ, RZ, -R25 ;  /* 0x000000ffff19b224 */ /* 0x000fe200078e0a19 */
[----:B---3--:R-:W-:-:S07]  /*1cd80*/  ISETP.GE.AND P3, PT, R4, RZ, PT ;  /* 0x000000ff0400720c */ /* 0x008fce0003f66270 */
[--C-:B------:R-:W-:Y:S02]  /*1cd90*/  @!P6 IMAD.IADD R79, R79, 0x1, -R8.reuse ;  /* 0x000000014f4fe824 */ /* 0x100fe400078e0a08 */
[----:B------:R-:W-:Y:S01]  /*1cda0*/  @!P1 IMAD.IADD R12, R12, 0x1, -R8 ;  /* 0x000000010c0c9824 */ /* 0x000fe200078e0a08 */
[----:B----4-:R0:W-:Y:S02]  /*1cdb0*/  STL [R1+0xde0], R27 ;  /* 0x000de01b01007387 */ /* 0x0101e40000100800 */
[----:B0-----:R-:W-:Y:S01]  /*1cdc0*/  IMAD R27, R26, UR4, RZ ;  /* 0x000000041a1b7c24 */ /* 0x001fe2000f8e02ff */
[----:B--2---:R-:W-:Y:S02]  /*1cdd0*/  ISETP.GE.AND P1, PT, R29, RZ, PT ;  /* 0x000000ff1d00720c */ /* 0x004fe40003f26270 */
[----:B------:R-:W-:Y:S02]  /*1cde0*/  ISETP.GT.U32.AND P5, PT, R8, R81, PT ;  /* 0x000000510800720c */ /* 0x000fe40003fa4070 */
[----:B------:R-:W-:-:S02]  /*1cdf0*/  SEL R25, R21, R25, !P4 ;  /* 0x0000001915197207 */ /* 0x000fc40006000000 */
[C---:B------:R-:W-:Y:S01]  /*1ce00*/  IADD3 R4, P6, PT, R27.reuse, R7, RZ ;  /* 0x000000071b047210 */ /* 0x040fe20007fde0ff */
[----:B------:R-:W-:Y:S01]  /*1ce10*/  IMAD.MOV.U32 R26, RZ, RZ, R12 ;  /* 0x000000ffff1a7224 */ /* 0x000fe200078e000c */
[----:B------:R-:W0:Y:S02]  /*1ce20*/  LDCU UR4, c[0x0][0x3b0] ;  /* 0x00007600ff0477ac */ /* 0x000e240008000800 */
[----:B------:R-:W-:Y:S01]  /*1ce30*/  LEA.HI.X.SX32 R27, R27, R6, 0x1, P6 ;  /* 0x000000061b1b7211 */ /* 0x000fe200030f0eff */
[----:B------:R-:W-:-:S04]  /*1ce40*/  @P0 IMAD.MOV.U32 R28, RZ, RZ, R4 ;  /* 0x000000ffff1c0224 */ /* 0x000fc800078e0004 */
[----:B------:R-:W-:-:S05]  /*1ce50*/  @P0 IMAD.MOV.U32 R29, RZ, RZ, R27 ;  /* 0x000000ffff1d0224 */ /* 0x000fca00078e001b */
[----:B------:R1:W2:Y:S01]  /*1ce60*/  @P0 LDG.E.U8 R3, desc[UR18][R28.64] ;  /* 0x000000121c030981 */ /* 0x0002a2000c1e1100 */
[----:B------:R-:W-:-:S05]  /*1ce70*/  @!P5 IMAD.IADD R81, R81, 0x1, -R8 ;  /* 0x000000015151d824 */ /* 0x000fca00078e0a08 */
[C---:B------:R-:W-:Y:S01]  /*1ce80*/  ISETP.GT.U32.AND P5, PT, R8.reuse, R81, PT ;  /* 0x000000510800720c */ /* 0x040fe20003fa4070 */
[----:B------:R-:W-:Y:S02]  /*1ce90*/  IMAD R25, R25, UR5, RZ ;  /* 0x0000000519197c24 */ /* 0x000fe4000f8e02ff */
[----:B------:R-:W-:Y:S01]  /*1cea0*/  @!P3 IMAD.MOV R26, RZ, RZ, -R26 ;  /* 0x000000ffff1ab224 */ /* 0x000fe200078e0a1a */
[----:B------:R3:W-:Y:S01]  /*1ceb0*/  STL [R1+0x594], R4 ;  /* 0x0005940401007387 */ /* 0x0007e20000100800 */
[----:B------:R-:W-:Y:S02]  /*1cec0*/  ISETP.GT.U32.AND P3, PT, R8, R79, PT ;  /* 0x0000004f0800720c */ /* 0x000fe40003f64070 */
[----:B------:R-:W-:Y:S02]  /*1ced0*/  PRMT R10, RZ, 0x7610, R10 ;  /* 0x00007610ff0a7816 */ /* 0x000fe4000000000a */
[----:B------:R-:W-:Y:S01]  /*1cee0*/  IADD3 R12, P6, PT, R25, R7, RZ ;  /* 0x00000007190c7210 */ /* 0x000fe20007fde0ff */
[----:B------:R4:W-:Y:S01]  /*1cef0*/  STL [R1+0x590], R27 ;  /* 0x0005901b01007387 */ /* 0x0009e20000100800 */
[----:B------:R-:W-:-:S02]  /*1cf00*/  PRMT R11, RZ, 0x7610, R11 ;  /* 0x00007610ff0b7816 */ /* 0x000fc4000000000b */
[----:B------:R-:W-:Y:S01]  /*1cf10*/  PRMT R2, RZ, 0x7610, R2 ;  /* 0x00007610ff027816 */ /* 0x000fe20000000002 */
[----:B------:R-:W0:Y:S01]  /*1cf20*/  LDCU UR5, c[0x0][0x3b0] ;  /* 0x00007600ff0577ac */ /* 0x000e220008000800 */
[----:B------:R-:W-:Y:S01]  /*1cf30*/  @!P5 IMAD.IADD R81, R81, 0x1, -R8 ;  /* 0x000000015151d824 */ /* 0x000fe200078e0a08 */
[----:B---3--:R-:W3:Y:S01]  /*1cf40*/  LDL R4, [R1+0x10f4] ;  /* 0x0010f40001047983 */ /* 0x008ee20000100800 */
[----:B----4-:R-:W-:Y:S02]  /*1cf50*/  LEA.HI.X.SX32 R27, R25, R6, 0x1, P6 ;  /* 0x00000006191b7211 */ /* 0x010fe400030f0eff */
[----:B------:R-:W-:Y:S01]  /*1cf60*/  IMAD.MOV.U32 R25, RZ, RZ, R81 ;  /* 0x000000ffff197224 */ /* 0x000fe200078e0051 */
[----:B------:R-:W-:Y:S01]  /*1cf70*/  STL [R1+0x59c], R12 ;  /* 0x00059c0c01007387 */ /* 0x000fe20000100800 */
[----:B------:R-:W-:Y:S02]  /*1cf80*/  ISETP.GT.U32.AND P6, PT, R8, R5, PT ;  /* 0x000000050800720c */ /* 0x000fe40003fc4070 */
[----:B------:R-:W-:Y:S01]  /*1cf90*/  @!P1 IMAD.MOV R25, RZ, RZ, -R25 ;  /* 0x000000ffff199224 */ /* 0x000fe200078e0a19 */
[----:B------:R-:W-:Y:S01]  /*1cfa0*/  ISETP.GE.AND P1, PT, R80, RZ, PT ;  /* 0x000000ff5000720c */ /* 0x000fe20003f26270 */
[----:B-1----:R-:W-:-:S02]  /*1cfb0*/  @P0 IMAD.MOV.U32 R29, RZ, RZ, R27 ;  /* 0x000000ffff1d0224 */ /* 0x002fc400078e001b */
[----:B------:R-:W-:Y:S02]  /*1cfc0*/  @!P3 IMAD.IADD R79, R79, 0x1, -R8 ;  /* 0x000000014f4fb824 */ /* 0x000fe400078e0a08 */
[----:B------:R-:W-:-:S05]  /*1cfd0*/  @P0 IMAD.MOV.U32 R28, RZ, RZ, R12 ;  /* 0x000000ffff1c0224 */ /* 0x000fca00078e000c */
[----:B------:R-:W4:Y:S01]  /*1cfe0*/  @P0 LDG.E.U8 R10, desc[UR18][R28.64] ;  /* 0x000000121c0a0981 */ /* 0x000f22000c1e1100 */
[----:B------:R-:W-:-:S03]  /*1cff0*/  @!P6 IMAD.IADD R5, R5, 0x1, -R8 ;  /* 0x000000010505e824 */ /* 0x000fc600078e0a08 */
[----:B--2---:R1:W-:Y:S04]  /*1d000*/  STL [R1+0xddc], R3 ;  /* 0x000ddc0301007387 */ /* 0x0043e80000100800 */
[----:B-1----:R-:W2:Y:S04]  /*1d010*/  LDL.LU R3, [R1+0x5d0] ;  /* 0x0005d00001037983 */ /* 0x002ea80000300800 */
[----:B------:R1:W-:Y:S01]  /*1d020*/  STL [R1+0x598], R27 ;  /* 0x0005981b01007387 */ /* 0x0003e20000100800 */
[----:B------:R-:W-:-:S03]  /*1d030*/  ISETP.GT.U32.AND P5, PT, R8, R14, PT ;  /* 0x0000000e0800720c */ /* 0x000fc60003fa4070 */
[----:B------:R-:W2:Y:S04]  /*1d040*/  LDL R81, [R1+0x10c4] ;  /* 0x0010c40001517983 */ /* 0x000ea80000100800 */
[----:B------:R-:W2:Y:S01]  /*1d050*/  LDL.LU R29, [R1+0x5d8] ;  /* 0x0005d800011d7983 */ /* 0x000ea20000300800 */
[C---:B-1----:R-:W-:Y:S02]  /*1d060*/  SEL R27, R21.reuse, R26, !P4 ;  /* 0x0000001a151b7207 */ /* 0x042fe40006000000 */
[----:B------:R-:W-:Y:S01]  /*1d070*/  SEL R26, R21, R25, !P4 ;  /* 0x00000019151a7207 */ /* 0x000fe20006000000 */
[----:B------:R-:W-:Y:S02]  /*1d080*/  IMAD.MOV.U32 R25, RZ, RZ, R79 ;  /* 0x000000ffff197224 */ /* 0x000fe400078e004f */
[----:B------:R-:W-:-:S02]  /*1d090*/  IMAD R27, R27, UR11, RZ ;  /* 0x0000000b1b1b7c24 */ /* 0x000fc4000f8e02ff */
[----:B0-----:R-:W-:Y:S02]  /*1d0a0*/  IMAD R26, R26, UR4, RZ ;  /* 0x000000041a1a7c24 */ /* 0x001fe4000f8e02ff */
[----:B------:R-:W-:Y:S02]  /*1d0b0*/  @!P1 IMAD.MOV R25, RZ, RZ, -R25 ;  /* 0x000000ffff199224 */ /* 0x000fe400078e0a19 */
[----:B------:R-:W-:Y:S01]  /*1d0c0*/  @!P5 IMAD.IADD R14, R14, 0x1, -R8 ;  /* 0x000000010e0ed824 */ /* 0x000fe200078e0a08 */
[----:B------:R-:W-:Y:S02]  /*1d0d0*/  ISETP.GT.U32.AND P3, PT, R8, R5, PT ;  /* 0x000000050800720c */ /* 0x000fe40003f64070 */
[CC--:B------:R-:W-:Y:S02]  /*1d0e0*/  IADD3 R12, P6, PT, R27.reuse, R7.reuse, RZ ;  /* 0x000000071b0c7210 */ /* 0x0c0fe40007fde0ff */
[----:B------:R-:W-:Y:S01]  /*1d0f0*/  IADD3 R79, P1, PT, R26, R7, RZ ;  /* 0x000000071a4f7210 */ /* 0x000fe20007f3e0ff */
[----:B------:R-:W0:Y:S01]  /*1d100*/  LDCU UR4, c[0x0][0x3b0] ;  /* 0x00007600ff0477ac */ /* 0x000e220008000800 */
[----:B------:R-:W1:Y:S01]  /*1d110*/  LDCU UR11, c[0x0][0x3b0] ;  /* 0x00007600ff0b77ac */ /* 0x000e620008000800 */
[----:B------:R-:W-:-:S02]  /*1d120*/  LEA.HI.X.SX32 R27, R27, R6, 0x1, P6 ;  /* 0x000000061b1b7211 */ /* 0x000fc400030f0eff */
[----:B------:R-:W-:Y:S01]  /*1d130*/  LEA.HI.X.SX32 R80, R26, R6, 0x1, P1 ;  /* 0x000000061a507211 */ /* 0x000fe200008f0eff */
[----:B------:R-:W-:-:S05]  /*1d140*/  @P0 IMAD.MOV.U32 R26, RZ, RZ, R12 ;  /* 0x000000ffff1a0224 */ /* 0x000fca00078e000c */
[----:B------:R0:W2:Y:S01]  /*1d150*/  @P0 LDG.E.U8 R11, desc[UR18][R26.64] ;  /* 0x000000121a0b0981 */ /* 0x0000a2000c1e1100 */
[----:B------:R-:W-:-:S03]  /*1d160*/  ISETP.GT.U32.AND P5, PT, R8, R14, PT ;  /* 0x0000000e0800720c */ /* 0x000fc60003fa4070 */
[----:B----4-:R4:W-:Y:S04]  /*1d170*/  STL [R1+0xdd4], R10 ;  /* 0x000dd40a01007387 */ /* 0x0109e80000100800 */
[----:B----4-:R-:W4:Y:S04]  /*1d180*/  LDL.LU R10, [R1+0x318] ;  /* 0x00031800010a7983 */ /* 0x010f280000300800 */
[----:B------:R0:W-:Y:S02]  /*1d190*/  STL [R1+0x5a4], R12 ;  /* 0x0005a40c01007387 */ /* 0x0001e40000100800 */
[----:B------:R-:W-:Y:S01]  /*1d1a0*/  @!P5 IMAD.IADD R14, R14, 0x1, -R8 ;  /* 0x000000010e0ed824 */ /* 0x000fe200078e0a08 */
[----:B---3--:R-:W-:Y:S01]  /*1d1b0*/  ISETP.GE.AND P5, PT, R4, RZ, PT ;  /* 0x000000ff0400720c */ /* 0x008fe20003fa6270 */
[----:B------:R-:W-:Y:S04]  /*1d1c0*/  STL [R1+0x5ac], R79 ;  /* 0x0005ac4f01007387 */ /* 0x000fe80000100800 */
[----:B------:R-:W3:Y:S04]  /*1d1d0*/  LDL R4, [R1+0x10e0] ;  /* 0x0010e00001047983 */ /* 0x000ee80000100800 */
[----:B------:R1:W-:Y:S01]  /*1d1e0*/  STL [R1+0x5a0], R27 ;  /* 0x0005a01b01007387 */ /* 0x0003e20000100800 */
[----:B0-----:R-:W-:-:S03]  /*1d1f0*/  @P0 IMAD.MOV.U32 R26, RZ, RZ, R79 ;  /* 0x000000ffff1a0224 */ /* 0x001fc600078e004f */
[----:B------:R-:W3:Y:S04]  /*1d200*/  LDL.LU R12, [R1+0x1390] ;  /* 0x00139000010c7983 */ /* 0x000ee80000300800 */
[----:B------:R-:W-:Y:S01]  /*1d210*/  STL [R1+0x5a8], R80 ;  /* 0x0005a85001007387 */ /* 0x000fe20000100800 */
[----:B-1----:R-:W-:-:S05]  /*1d220*/  @P0 IMAD.MOV.U32 R27, RZ, RZ, R80 ;  /* 0x000000ffff1b0224 */ /* 0x002fca00078e0050 */
[----:B------:R0:W3:Y:S04]  /*1d230*/  @P0 LDG.E.U8 R2, desc[UR18][R26.64] ;  /* 0x000000121a020981 */ /* 0x0000e8000c1e1100 */
        /* <DEDUP_REMOVED lines=8> */
[----:B------:R-:W-:Y:S01]  /*1d2c0*/  ISETP.GE.AND P6, PT, R81, RZ, PT ;  /* 0x000000ff5100720c */ /* 0x000fe20003fc6270 */
[----:B------:R-:W-:Y:S01]  /*1d2d0*/  @!P3 IMAD.IADD R5, R5, 0x1, -R8 ;  /* 0x000000010505b824 */ /* 0x000fe200078e0a08 */
[----:B------:R-:W-:Y:S02]  /*1d2e0*/  ISETP.GT.U32.AND P1, PT, R8, R3, PT ;  /* 0x000000030800720c */ /* 0x000fe40003f24070 */
[C---:B0-----:R-:W-:Y:S02]  /*1d2f0*/  IADD3 R27, P5, PT, R28.reuse, R7, RZ ;  /* 0x000000071c1b7210 */ /* 0x041fe40007fbe0ff */
[----:B------:R-:W-:Y:S01]  /*1d300*/  SEL R26, R21, R25, !P4 ;  /* 0x00000019151a7207 */ /* 0x000fe20006000000 */
[----:B------:R-:W0:Y:S01]  /*1d310*/  LDCU UR5, c[0x0][0x3b0] ;  /* 0x00007600ff0577ac */ /* 0x000e220008000800 */
[----:B------:R-:W-:-:S03]  /*1d320*/  LEA.HI.X.SX32 R81, R28, R6, 0x1, P5 ;  /* 0x000000061c517211 */ /* 0x000fc600028f0eff */
[----:B------:R-:W-:Y:S02]  /*1d330*/  IMAD R28, R26, UR12, RZ ;  /* 0x0000000c1a1c7c24 */ /* 0x000fe4000f8e02ff */
[----:B------:R-:W-:Y:S01]  /*1d340*/  @P0 IMAD.MOV.U32 R26, RZ, RZ, R27 ;  /* 0x000000ffff1a0224 */ /* 0x000fe200078e001b */
[----:B---3--:R1:W-:Y:S01]  /*1d350*/  STL [R1+0xdcc], R2 ;  /* 0x000dcc0201007387 */ /* 0x0083e20000100800 */
[----:B------:R-:W-:Y:S01]  /*1d360*/  IMAD.MOV.U32 R25, RZ, RZ, R5 ;  /* 0x000000ffff197224 */ /* 0x000fe200078e0005 */
[----:B--2---:R-:W-:Y:S02]  /*1d370*/  PRMT R79, RZ, 0x7610, R79 ;  /* 0x00007610ff4f7816 */ /* 0x004fe4000000004f */
[----:B-1----:R-:W2:Y:S04]  /*1d380*/  LDL.LU R2, [R1+0x1380] ;  /* 0x0013800001027983 */ /* 0x002ea80000300800 */
[----:B------:R-:W3:Y:S04]  /*1d390*/  LDL.LU R14, [R1+0x314] ;  /* 0x00031400010e7983 */ /* 0x000ee80000300800 */
[----:B------:R1:W-:Y:S04]  /*1d3a0*/  STL [R1+0x5b4], R27 ;  /* 0x0005b41b01007387 */ /* 0x0003e80000100800 */
[----:B------:R-:W2:Y:S01]  /*1d3b0*/  LDL.LU R5, [R1+0x137c] ;  /* 0x00137c0001057983 */ /* 0x000ea20000300800 */
[----:B------:R-:W-:Y:S01]  /*1d3c0*/  ISETP.GT.U32.AND P3, PT, R8, R29, PT ;  /* 0x0000001d0800720c */ /* 0x000fe20003f64070 */
[----:B------:R-:W-:Y:S01]  /*1d3d0*/  @!P1 IMAD.IADD R3, R3, 0x1, -R8 ;  /* 0x0000000103039824 */ /* 0x000fe200078e0a08 */
[----:B------:R-:W-:-:S02]  /*1d3e0*/  PRMT R80, RZ, 0x7610, R80 ;  /* 0x00007610ff507816 */ /* 0x000fc40000000050 */
[----:B----4-:R-:W-:Y:S02]  /*1d3f0*/  ISETP.GT.U32.AND P5, PT, R8, R10, PT ;  /* 0x0000000a0800720c */ /* 0x010fe40003fa4070 */
[----:B------:R-:W-:Y:S02]  /*1d400*/  PRMT R12, RZ, 0x7610, R12 ;  /* 0x00007610ff0c7816 */ /* 0x000fe4000000000c */
[----:B------:R-:W-:Y:S01]  /*1d410*/  PRMT R11, RZ, 0x7610, R11 ;  /* 0x00007610ff0b7816 */ /* 0x000fe2000000000b */
[----:B------:R-:W4:Y:S01]  /*1d420*/  LDCU UR12, c[0x0][0x3b0] ;  /* 0x00007600ff0c77ac */ /* 0x000f220008000800 */
[----:B-1----:R-:W-:-:S05]  /*1d430*/  @P0 IMAD.MOV.U32 R27, RZ, RZ, R81 ;  /* 0x000000ffff1b0224 */ /* 0x002fca00078e0051 */
[----:B------:R1:W3:Y:S01]  /*1d440*/  @P0 LDG.E.U8 R79, desc[UR18][R26.64] ;  /* 0x000000121a4f0981 */ /* 0x0002e2000c1e1100 */
[----:B------:R-:W-:-:S03]  /*1d450*/  @!P6 IMAD.MOV R25, RZ, RZ, -R25 ;  /* 0x000000ffff19e224 */ /* 0x000fc600078e0a19 */
[----:B------:R-:W-:Y:S01]  /*1d460*/  STL [R1+0x5b0], R81 ;  /* 0x0005b05101007387 */ /* 0x000fe20000100800 */
[----:B-1----:R-:W-:-:S04]  /*1d470*/  IADD3 R27, P6, PT, R28, R7, RZ ;  /* 0x000000071c1b7210 */ /* 0x002fc80007fde0ff */
[----:B------:R-:W-:Y:S01]  /*1d480*/  LEA.HI.X.SX32 R26, R28, R6, 0x1, P6 ;  /* 0x000000061c1a7211 */ /* 0x000fe200030f0eff */
[----:B------:R-:W-:Y:S01]  /*1d490*/  @!P3 IMAD.IADD R29, R29, 0x1, -R8 ;  /* 0x000000011d1db824 */ /* 0x000fe200078e0a08 */
[----:B------:R-:W-:Y:S02]  /*1d4a0*/  ISETP.GE.AND P3, PT, R4, RZ, PT ;  /* 0x000000ff0400720c */ /* 0x000fe40003f66270 */
[----:B--2---:R-:W-:Y:S01]  /*1d4b0*/  PRMT R5, RZ, 0x7610, R5 ;  /* 0x00007610ff057816 */ /* 0x004fe20000000005 */
[----:B---3--:R1:W-:Y:S04]  /*1d4c0*/  STL [R1+0x18c], R79 ;  /* 0x00018c4f01007387 */ /* 0x0083e80000100800 */
[----:B-1----:R-:W2:Y:S04]  /*1d4d0*/  LDL.LU R79, [R1+0x31c] ;  /* 0x00031c00014f7983 */ /* 0x002ea80000300800 */
[----:B------:R-:W3:Y:S04]  /*1d4e0*/  LDL R81, [R1+0x10c0] ;  /* 0x0010c00001517983 */ /* 0x000ee80000100800 */
[----:B------:R1:W-:Y:S04]  /*1d4f0*/  STL [R1+0x5bc], R27 ;  /* 0x0005bc1b01007387 */ /* 0x0003e80000100800 */
[----:B------:R-:W2:Y:S04]  /*1d500*/  LDL.LU R4, [R1+0x1ac] ;  /* 0x0001ac0001047983 */ /* 0x000ea80000300800 */
[----:B------:R0:W-:Y:S01]  /*1d510*/  STL [R1+0x5b8], R26 ;  /* 0x0005b81a01007387 */ /* 0x0001e20000100800 */
[----:B-1----:R-:W-:-:S04]  /*1d520*/  @P0 LOP3.LUT R27, R27, R26, RZ, 0x3c, !PT ;  /* 0x0000001a1b1b0212 */ /* 0x002fc800078e3cff */
[----:B0-----:R-:W-:-:S04]  /*1d530*/  @P0 LOP3.LUT R26, R27, R26, RZ, 0x3c, !PT ;  /* 0x0000001a1b1a0212 */ /* 0x001fc800078e3cff */
[----:B------:R-:W-:-:S05]  /*1d540*/  @P0 LOP3.LUT R27, R27, R26, RZ, 0x3c, !PT ;  /* 0x0000001a1b1b0212 */ /* 0x000fca00078e3cff */
[----:B------:R0:W2:Y:S01]  /*1d550*/  @P0 LDG.E.U8 R5, desc[UR18][R26.64] ;  /* 0x000000121a050981 */ /* 0x0000a2000c1e1100 */
[----:B------:R-:W-:Y:S02]  /*1d560*/  ISETP.GT.U32.AND P1, PT, R8, R3, PT ;  /* 0x000000030800720c */ /* 0x000fe40003f24070 */
[----:B------:R-:W-:-:S05]  /*1d570*/  SEL R25, R21, R25, !P4 ;  /* 0x0000001915197207 */ /* 0x000fca0006000000 */
[----:B------:R-:W-:Y:S02]  /*1d580*/  IMAD R28, R25, UR4, RZ ;  /* 0x00000004191c7c24 */ /* 0x000fe4000f8e02ff */
[--C-:B------:R-:W-:Y:S01]  /*1d590*/  @!P5 IMAD.IADD R10, R10, 0x1, -R8.reuse ;  /* 0x000000010a0ad824 */ /* 0x100fe200078e0a08 */
[----:B------:R-:W1:Y:S03]  /*1d5a0*/  LDCU UR4, c[0x0][0x3b0] ;  /* 0x00007600ff0477ac */ /* 0x000e660008000800 */
[----:B------:R-:W-:Y:S01]  /*1d5b0*/  @!P1 IMAD.IADD R3, R3, 0x1, -R8 ;  /* 0x0000000103039824 */ /* 0x000fe200078e0a08 */
[----:B0-----:R-:W-:-:S03]  /*1d5c0*/  IADD3 R26, P1, PT, R28, R7, RZ ;  /* 0x000000071c1a7210 */ /* 0x001fc60007f3e0ff */
[----:B------:R-:W-:Y:S01]  /*1d5d0*/  IMAD.MOV.U32 R25, RZ, RZ, R3 ;  /* 0x000000ffff197224 */ /* 0x000fe200078e0003 */
[----:B------:R-:W-:-:S05]  /*1d5e0*/  LEA.HI.X.SX32 R27, R28, R6, 0x1, P1 ;  /* 0x000000061c1b7211 */ /* 0x000fca00008f0eff */
[----:B------:R0:W3:Y:S04]  /*1d5f0*/  @P0 LDG.E.U8 R80, desc[UR18][R26.64] ;  /* 0x000000121a500981 */ /* 0x0000e8000c1e1100 */
[----:B--2---:R2:W-:Y:S04]  /*1d600*/  STL [R1+0x178], R5 ;  /* 0x0001780501007387 */ /* 0x0045e80000100800 */
[----:B--2---:R-:W2:Y:S04]  /*1d610*/  LDL.LU R5, [R1+0x1378] ;  /* 0x0013780001057983 */ /* 0x004ea80000300800 */
[----:B------:R-:W2:Y:S04]  /*1d620*/  LDL R3, [R1+0x10e4] ;  /* 0x0010e40001037983 */ /* 0x000ea80000100800 */
[----:B------:R0:W-:Y:S04]  /*1d630*/  STL [R1+0x5d4], R26 ;  /* 0x0005d41a01007387 */ /* 0x0001e80000100800 */
[----:B------:R-:W2:Y:S01]  /*1d640*/  LDL R28, [R1+0x114c] ;  /* 0x00114c00011c7983 */ /* 0x000ea20000100800 */
[----:B------:R-:W-:Y:S01]  /*1d650*/  @!P3 IMAD.MOV R25, RZ, RZ, -R25 ;  /* 0x000000ffff19b224 */ /* 0x000fe200078e0a19 */
[----:B------:R-:W-:-:S02]  /*1d660*/  ISETP.GT.U32.AND P6, PT, R8, R10, PT ;  /* 0x0000000a0800720c */ /* 0x000fc40003fc4070 */
[----:B------:R-:W-:Y:S02]  /*1d670*/  ISETP.GT.U32.AND P5, PT, R8, R29, PT ;  /* 0x0000001d0800720c */ /* 0x000fe40003fa4070 */
[----:B------:R-:W-:-:S05]  /*1d680*/  SEL R25, R21, R25, !P4 ;  /* 0x0000001915197207 */ /* 0x000fca0006000000 */
[----:B------:R-:W-:Y:S01]  /*1d690*/  IMAD R25, R25, UR5, RZ ;  /* 0x0000000519197c24 */ /* 0x000fe2000f8e02ff */
[----:B------:R0:W-:Y:S01]  /*1d6a0*/  STL [R1+0x5d0], R27 ;  /* 0x0005d01b01007387 */ /* 0x0001e20000100800 */
[----:B------:R-:W-:Y:S02]  /*1d6b0*/  ISETP.GT.U32.AND P3, PT, R8, R14, PT ;  /* 0x0000000e0800720c */ /* 0x000fe40003f64070 */
[----:B------:R-:W-:Y:S01]  /*1d6c0*/  PRMT R2, RZ, 0x7610, R2 ;  /* 0x00007610ff027816 */ /* 0x000fe20000000002 */
[--C-:B------:R-:W-:Y:S02]  /*1d6d0*/  @!P6 IMAD.IADD R10, R10, 0x1, -R8.reuse ;  /* 0x000000010a0ae824 */ /* 0x100fe400078e0a08 */
[--C-:B------:R-:W-:Y:S01]  /*1d6e0*/  @!P5 IMAD.IADD R29, R29, 0x1, -R8.reuse ;  /* 0x000000011d1dd824 */ /* 0x100fe200078e0a08 */
[----:B------:R-:W1:Y:S03]  /*1d6f0*/  LDCU UR5, c[0x0][0x3b0] ;  /* 0x00007600ff0577ac */ /* 0x000e660008000800 */
[----:B0-----:R-:W-:Y:S01]  /*1d700*/  IMAD.MOV.U32 R26, RZ, RZ, R29 ;  /* 0x000000ffff1a7224 */ /* 0x001fe200078e001d */
[----:B------:R-:W-:Y:S01]  /*1d710*/  PRMT R27, RZ, 0x7610, R27 ;  /* 0x00007610ff1b7816 */ /* 0x000fe2000000001b */
[----:B---3--:R0:W-:Y:S02]  /*1d720*/  STL [R1+0x168], R80 ;  /* 0x0001685001007387 */ /* 0x0081e40000100800 */
[----:B------:R-:W-:Y:S01]  /*1d730*/  @!P3 IMAD.IADD R14, R14, 0x1, -R8 ;  /* 0x000000010e0eb824 */ /* 0x000fe200078e0a08 */
[----:B------:R-:W-:Y:S01]  /*1d740*/  ISETP.GE.AND P3, PT, R81, RZ, PT ;  /* 0x000000ff5100720c */ /* 0x000fe20003f66270 */
[----:B0-----:R-:W3:Y:S01]  /*1d750*/  LDL.LU R80, [R1+0x1cc] ;  /* 0x0001cc0001507983 */ /* 0x001ee20000300800 */
[----:B--2---:R-:W-:-:S02]  /*1d760*/  ISETP.GE.AND P1, PT, R28, RZ, PT ;  /* 0x000000ff1c00720c */ /* 0x004fc40003f26270 */
[----:B------:R-:W-:-:S04]  /*1d770*/  IADD3 R28, P6, PT, R25, R7, RZ ;  /* 0x00000007191c7210 */ /* 0x000fc80007fde0ff */
[----:B------:R-:W-:-:S05]  /*1d780*/  LEA.HI.X.SX32 R25, R25, R6, 0x1, P6 ;  /* 0x0000000619197211 */ /* 0x000fca00030f0eff */
[----:B------:R-:W-:-:S05]  /*1d790*/  @P0 IMAD.MOV.U32 R29, RZ, RZ, R25 ;  /* 0x000000ffff1d0224 */ /* 0x000fca00078e0019 */
[----:B------:R-:W2:Y:S04]  /*1d7a0*/  @P0 LDG.E.U8 R27, desc[UR18][R28.64] ;  /* 0x000000121c1b0981 */ /* 0x000ea8000c1e1100 */
[----:B------:R-:W-:Y:S04]  /*1d7b0*/  STL [R1+0x5dc], R28 ;  /* 0x0005dc1c01007387 */ /* 0x000fe80000100800 */
[----:B------:R0:W-:Y:S04]  /*1d7c0*/  STL [R1+0x5d8], R25 ;  /* 0x0005d81901007387 */ /* 0x0001e80000100800 */
[----:B------:R-:W3:Y:S04]  /*1d7d0*/  LDL.LU R81, [R1+0x304] ;  /* 0x0003040001517983 */ /* 0x000ee80000300800 */
[----:B------:R-:W3:Y:S01]  /*1d7e0*/  LDL R29, [R1+0x10f0] ;  /* 0x0010f000011d7983 */ /* 0x000ee20000100800 */
[----:B------:R-:W-:Y:S01]  /*1d7f0*/  @!P1 IMAD.MOV R26, RZ, RZ, -R26 ;  /* 0x000000ffff1a9224 */ /* 0x000fe200078e0a1a */
[----:B------:R-:W-:Y:S01]  /*1d800*/  ISETP.GT.U32.AND P6, PT, R8, R4, PT ;  /* 0x000000040800720c */ /* 0x000fe20003fc4070 */
[----:B0-----:R-:W-:-:S03]  /*1d810*/  IMAD.MOV.U32 R25, RZ, RZ, R10 ;  /* 0x000000ffff197224 */ /* 0x001fc600078e000a */
[----:B------:R-:W-:Y:S01]  /*1d820*/  SEL R26, R21, R26, !P4 ;  /* 0x0000001a151a7207 */ /* 0x000fe20006000000 */
[----:B------:R-:W-:Y:S01]  /*1d830*/  @!P3 IMAD.MOV R25, RZ, RZ, -R25 ;  /* 0x000000ffff19b224 */ /* 0x000fe200078e0a19 */
[----:B------:R-:W-:Y:S02]  /*1d840*/  ISETP.GE.AND P3, PT, R3, RZ, PT ;  /* 0x000000ff0300720c */ /* 0x000fe40003f66270 */
[----:B------:R-:W-:Y:S01]  /*1d850*/  ISETP.GT.U32.AND P1, PT, R8, R14, PT ;  /* 0x0000000e0800720c */ /* 0x000fe20003f24070 */
[----:B------:R-:W4:Y:S04]  /*1d860*/  LDL R3, [R1+0x10bc] ;  /* 0x0010bc0001037983 */ /* 0x000f280000100800 */
[----:B------:R-:W-:-:S08]  /*1d870*/  @!P6 IMAD.IADD R4, R4, 0x1, -R8 ;  /* 0x000000010404e824 */ /* 0x000fd000078e0a08 */
[----:B------:R-:W-:Y:S01]  /*1d880*/  @!P1 IMAD.IADD R14, R14, 0x1, -R8 ;  /* 0x000000010e0e9824 */ /* 0x000fe200078e0a08 */
[----:B--2---:R1:W-:Y:S02]  /*1d890*/  STL [R1+0x144], R27 ;  /* 0x0001441b01007387 */ /* 0x0043e40000100800 */
[----:B-1----:R-:W-:Y:S01]  /*1d8a0*/  IMAD R27, R26, UR4, RZ ;  /* 0x000000041a1b7c24 */ /* 0x002fe2000f8e02ff */
[----:B---3--:R-:W-:Y:S02]  /*1d8b0*/  ISETP.GE.AND P1, PT, R29, RZ, PT ;  /* 0x000000ff1d00720c */ /* 0x008fe40003f26270 */
[----:B------:R-:W-:Y:S01]  /*1d8c0*/  SEL R25, R21, R25, !P4 ;  /* 0x0000001915197207 */ /* 0x000fe20006000000 */
[----:B------:R-:W-:Y:S01]  /*1d8d0*/  IMAD.MOV.U32 R26, RZ, RZ, R14 ;  /* 0x000000ffff1a7224 */ /* 0x000fe200078e000e */
        /* <DEDUP_REMOVED lines=14> */
[----:B------:R-:W0:Y:S01]  /*1d9c0*/  LDCU UR5, c[0x0][0x3b0] ;  /* 0x00007600ff0577ac */ /* 0x000e220008000800 */
[----:B---3--:R-:W-:Y:S01]  /*1d9d0*/  LEA.HI.X.SX32 R27, R25, R6, 0x1, P6 ;  /* 0x00000006191b7211 */ /* 0x008fe200030f0eff */
[----:B-1----:R-:W-:-:S04]  /*1d9e0*/  @P0 IMAD.MOV.U32 R28, RZ, RZ, R14 ;  /* 0x000000ffff1c0224 */ /* 0x002fc800078e000e */
[----:B------:R-:W-:-:S05]  /*1d9f0*/  @P0 IMAD.MOV.U32 R29, RZ, RZ, R27 ;  /* 0x000000ffff1d0224 */ /* 0x000fca00078e001b */
[----:B------:R-:W3:Y:S01]  /*1da00*/  @P0 LDG.E.U8 R12, desc[UR18][R28.64] ;  /* 0x000000121c0c0981 */ /* 0x000ee2000c1e1100 */
[C---:B------:R-:W-:Y:S02]  /*1da10*/  ISETP.GT.U32.AND P5, PT, R8.reuse, R79, PT ;  /* 0x0000004f0800720c */ /* 0x040fe40003fa4070 */
[C---:B------:R-:W-:Y:S01]  /*1da20*/  ISETP.GT.U32.AND P3, PT, R8.reuse, R4, PT ;  /* 0x000000040800720c */ /* 0x040fe20003f64070 */
[----:B--2---:R1:W-:Y:S04]  /*1da30*/  STL [R1+0x134], R2 ;  /* 0x0001340201007387 */ /* 0x0043e80000100800 */
[----:B-1----:R-:W2:Y:S06]  /*1da40*/  LDL R2, [R1+0x10dc] ;  /* 0x0010dc0001027983 */ /* 0x002eac0000100800 */
[----:B------:R-:W-:Y:S01]  /*1da50*/  @!P5 IMAD.IADD R79, R79, 0x1, -R8 ;  /* 0x000000014f4fd824 */ /* 0x000fe200078e0a08 */
[----:B------:R-:W-:-:S03]  /*1da60*/  ISETP.GT.U32.AND P5, PT, R8, R80, PT ;  /* 0x000000500800720c */ /* 0x000fc60003fa4070 */
[----:B------:R-:W-:Y:S01]  /*1da70*/  IMAD.MOV.U32 R25, RZ, RZ, R79 ;  /* 0x000000ffff197224 */ /* 0x000fe200078e004f */
[----:B------:R1:W-:Y:S01]  /*1da80*/  STL [R1+0x5ec], R14 ;  /* 0x0005ec0e01007387 */ /* 0x0003e20000100800 */
[----:B------:R-:W-:-:S03]  /*1da90*/  ISETP.GT.U32.AND P6, PT, R8, R81, PT ;  /* 0x000000510800720c */ /* 0x000fc60003fc4070 */
[----:B------:R-:W2:Y:S01]  /*1daa0*/  LDL.LU R10, [R1+0x30c] ;  /* 0x00030c00010a7983 */ /* 0x000ea20000300800 */
[----:B------:R-:W-:Y:S01]  /*1dab0*/  @!P1 IMAD.MOV R25, RZ, RZ, -R25 ;  /* 0x000000ffff199224 */ /* 0x000fe200078e0a19 */
[----:B----4-:R-:W-:Y:S02]  /*1dac0*/  ISETP.GE.AND P1, PT, R3, RZ, PT ;  /* 0x000000ff0300720c */ /* 0x010fe40003f26270 */
[----:B------:R4:W-:Y:S01]  /*1dad0*/  STL [R1+0x5e8], R27 ;  /* 0x0005e81b01007387 */ /* 0x0009e20000100800 */
[----:B------:R-:W-:-:S03]  /*1dae0*/  @!P3 IMAD.IADD R4, R4, 0x1, -R8 ;  /* 0x000000010404b824 */ /* 0x000fc600078e0a08 */
[----:B------:R-:W2:Y:S01]  /*1daf0*/  LDL R79, [R1+0x1148] ;  /* 0x00114800014f7983 */ /* 0x000ea20000100800 */
[----:B------:R-:W-:-:S03]  /*1db00*/  @!P5 IMAD.IADD R80, R80, 0x1, -R8 ;  /* 0x000000015050d824 */ /* 0x000fc600078e0a08 */
[----:B------:R-:W2:Y:S04]  /*1db10*/  LDL.LU R29, [R1+0x310] ;  /* 0x00031000011d7983 */ /* 0x000ea80000300800 */
[----:B-1----:R-:W2:Y:S01]  /*1db20*/  LDL.LU R14, [R1+0x1a8] ;  /* 0x0001a800010e7983 */ /* 0x002ea20000300800 */
[C---:B----4-:R-:W-:Y:S02]  /*1db30*/  SEL R27, R21.reuse, R26, !P4 ;  /* 0x0000001a151b7207 */ /* 0x050fe40006000000 */
[----:B------:R-:W-:Y:S02]  /*1db40*/  SEL R26, R21, R25, !P4 ;  /* 0x00000019151a7207 */ /* 0x000fe40006000000 */
[----:B------:R-:W-:Y:S01]  /*1db50*/  ISETP.GT.U32.AND P5, PT, R8, R80, PT ;  /* 0x000000500800720c */ /* 0x000fe20003fa4070 */
[----:B------:R-:W-:-:S02]  /*1db60*/  IMAD.MOV.U32 R25, RZ, RZ, R4 ;  /* 0x000000ffff197224 */ /* 0x000fc400078e0004 */
[----:B------:R-:W-:Y:S02]  /*1db70*/  IMAD R27, R27, UR11, RZ ;  /* 0x0000000b1b1b7c24 */ /* 0x000fe4000f8e02ff */
[----:B0-----:R-:W-:Y:S02]  /*1db80*/  IMAD R26, R26, UR4, RZ ;  /* 0x000000041a1a7c24 */ /* 0x001fe4000f8e02ff */
[----:B------:R-:W-:Y:S01]  /*1db90*/  @!P6 IMAD.IADD R81, R81, 0x1, -R8 ;  /* 0x000000015151e824 */ /* 0x000fe200078e0a08 */
[----:B---3--:R0:W-:Y:S01]  /*1dba0*/  STL [R1+0x11c], R12 ;  /* 0x00011c0c01007387 */ /* 0x0081e20000100800 */
[----:B------:R-:W-:Y:S01]  /*1dbb0*/  @!P1 IMAD.MOV R25, RZ, RZ, -R25 ;  /* 0x000000ffff199224 */ /* 0x000fe200078e0a19 */
[----:B------:R-:W-:Y:S02]  /*1dbc0*/  PRMT R73, RZ, 0x7610, R73 ;  /* 0x00007610ff497816 */ /* 0x000fe40000000049 */
[-C--:B------:R-:W-:Y:S01]  /*1dbd0*/  IADD3 R4, P1, PT, R26, R7.reuse, RZ ;  /* 0x000000071a047210 */ /* 0x080fe20007f3e0ff */
[----:B------:R-:W1:Y:S01]  /*1dbe0*/  LDCU UR4, c[0x0][0x3b0] ;  /* 0x00007600ff0477ac */ /* 0x000e620008000800 */
[----:B------:R-:W3:Y:S01]  /*1dbf0*/  LDCU UR11, c[0x0][0x3b0] ;  /* 0x00007600ff0b77ac */ /* 0x000ee20008000800 */
[----:B0-----:R-:W-:-:S02]  /*1dc00*/  IADD3 R12, P6, PT, R27, R7, RZ ;  /* 0x000000071b0c7210 */ /* 0x001fc40007fde0ff */
[-C--:B------:R-:W-:Y:S01]  /*1dc10*/  LEA.HI.X.SX32 R3, R26, R6.reuse, 0x1, P1 ;  /* 0x000000061a037211 */ /* 0x080fe200008f0eff */
[----:B------:R-:W-:Y:S01]  /*1dc20*/  @!P5 IMAD.IADD R80, R80, 0x1, -R8 ;  /* 0x000000015050d824 */ /* 0x000fe200078e0a08 */
[----:B------:R-:W-:Y:S01]  /*1dc30*/  LEA.HI.X.SX32 R27, R27, R6, 0x1, P6 ;  /* 0x000000061b1b7211 */ /* 0x000fe200030f0eff */
[----:B------:R-:W-:Y:S01]  /*1dc40*/  @P0 IMAD.MOV.U32 R26, RZ, RZ, R12 ;  /* 0x000000ffff1a0224 */ /* 0x000fe200078e000c */
[----:B------:R-:W-:Y:S04]  /*1dc50*/  STL [R1+0x5f4], R12 ;  /* 0x0005f40c01007387 */ /* 0x000fe80000100800 */
[----:B------:R-:W-:Y:S04]  /*1dc60*/  STL [R1+0x5fc], R4 ;  /* 0x0005fc0401007387 */ /* 0x000fe80000100800 */
[----:B------:R0:W4:Y:S02]  /*1dc70*/  @P0 LDG.E.U8 R11, desc[UR18][R26.64] ;  /* 0x000000121a0b0981 */ /* 0x000124000c1e1100 */
[----:B0-----:R-:W-:Y:S01]  /*1dc80*/  @P0 IMAD.MOV.U32 R26, RZ, RZ, R4 ;  /* 0x000000ffff1a0224 */ /* 0x001fe200078e0004 */
[----:B--2---:R-:W-:-:S02]  /*1dc90*/  ISETP.GE.AND P5, PT, R2, RZ, PT ;  /* 0x000000ff0200720c */ /* 0x004fc40003fa6270 */
[----:B------:R-:W2:Y:S04]  /*1dca0*/  LDL R2, [R1+0x1144] ;  /* 0x0011440001027983 */ /* 0x000ea80000100800 */
[----:B------:R0:W-:Y:S01]  /*1dcb0*/  STL [R1+0x5f0], R27 ;  /* 0x0005f01b01007387 */ /* 0x0001e20000100800 */
[----:B------:R-:W-:Y:S02]  /*1dcc0*/  ISETP.GT.U32.AND P3, PT, R8, R81, PT ;  /* 0x000000510800720c */ /* 0x000fe40003f64070 */
[----:B------:R-:W-:Y:S01]  /*1dcd0*/  SEL R28, R21, R25, !P4 ;  /* 0x00000019151c7207 */ /* 0x000fe20006000000 */
[----:B0-----:R-:W-:Y:S01]  /*1dce0*/  @P0 IMAD.MOV.U32 R27, RZ, RZ, R3 ;  /* 0x000000ffff1b0224 */ /* 0x001fe200078e0003 */
[----:B------:R-:W2:Y:S04]  /*1dcf0*/  LDL.LU R12, [R1+0x1374] ;  /* 0x00137400010c7983 */ /* 0x000ea80000300800 */
[----:B------:R0:W2:Y:S01]  /*1dd00*/  @P0 LDG.E.U8 R5, desc[UR18][R26.64] ;  /* 0x000000121a050981 */ /* 0x0000a2000c1e1100 */
[----:B------:R-:W-:-:S02]  /*1dd10*/  IMAD.MOV.U32 R25, RZ, RZ, R80 ;  /* 0x000000ffff197224 */ /* 0x000fc400078e0050 */
[----:B------:R-:W-:Y:S02]  /*1dd20*/  IMAD R28, R28, UR5, RZ ;  /* 0x000000051c1c7c24 */ /* 0x000fe4000f8e02ff */
[----:B------:R-:W-:Y:S01]  /*1dd30*/  @!P3 IMAD.IADD R81, R81, 0x1, -R8 ;  /* 0x000000015151b824 */ /* 0x000fe200078e0a08 */
[----:B------:R-:W-:Y:S01]  /*1dd40*/  STL [R1+0x5f8], R3 ;  /* 0x0005f80301007387 */ /* 0x000fe20000100800 */
[----:B------:R-:W-:Y:S01]  /*1dd50*/  @!P5 IMAD.MOV R25, RZ, RZ, -R25 ;  /* 0x000000ffff19d224 */ /* 0x000fe200078e0a19 */
[----:B------:R-:W-:Y:S02]  /*1dd60*/  ISETP.GE.AND P6, PT, R79, RZ, PT ;  /* 0x000000ff4f00720c */ /* 0x000fe40003fc6270 */
[----:B------:R-:W-:Y:S01]  /*1dd70*/  ISETP.GT.U32.AND P1, PT, R8, R10, PT ;  /* 0x0000000a0800720c */ /* 0x000fe20003f24070 */
[----:B------:R-:W1:Y:S01]  /*1dd80*/  LDCU UR5, c[0x0][0x3b0] ;  /* 0x00007600ff0577ac */ /* 0x000e620008000800 */
[----:B0-----:R-:W-:Y:S02]  /*1dd90*/  IADD3 R27, P3, PT, R28, R7, RZ ;  /* 0x000000071c1b7210 */ /* 0x001fe40007f7e0ff */
[----:B------:R-:W-:-:S02]  /*1dda0*/  SEL R26, R21, R25, !P4 ;  /* 0x00000019151a7207 */ /* 0x000fc40006000000 */
[----:B------:R-:W-:-:S03]  /*1ddb0*/  LEA.HI.X.SX32 R80, R28, R6, 0x1, P3 ;  /* 0x000000061c507211 */ /* 0x000fc600018f0eff */
[----:B------:R-:W-:Y:S02]  /*1ddc0*/  IMAD R28, R26, UR12, RZ ;  /* 0x0000000c1a1c7c24 */ /* 0x000fe4000f8e02ff */
[----:B------:R-:W-:Y:S01]  /*1ddd0*/  @P0 IMAD.MOV.U32 R26, RZ, RZ, R27 ;  /* 0x000000ffff1a0224 */ /* 0x000fe200078e001b */
[----:B----4-:R0:W-:Y:S01]  /*1dde0*/  STL [R1+0x114], R11 ;  /* 0x0001140b01007387 */ /* 0x0101e20000100800 */
[----:B------:R-:W-:Y:S01]  /*1ddf0*/  ISETP.GT.U32.AND P5, PT, R8, R29, PT ;  /* 0x0000001d0800720c */ /* 0x000fe20003fa4070 */
[----:B------:R-:W-:Y:S02]  /*1de00*/  IMAD.MOV.U32 R25, RZ, RZ, R81 ;  /* 0x000000ffff197224 */ /* 0x000fe400078e0051 */
[----:B------:R-:W-:Y:S01]  /*1de10*/  @!P1 IMAD.IADD R10, R10, 0x1, -R8 ;  /* 0x000000010a0a9824 */ /* 0x000fe200078e0a08 */
[----:B------:R-:W-:Y:S01]  /*1de20*/  ISETP.GT.U32.AND P3, PT, R8, R14, PT ;  /* 0x0000000e0800720c */ /* 0x000fe20003f64070 */
[----:B------:R-:W4:Y:S01]  /*1de30*/  LDCU UR12, c[0x0][0x3b0] ;  /* 0x00007600ff0c77ac */ /* 0x000f220008000800 */
[----:B0-----:R-:W3:Y:S04]  /*1de40*/  LDL.LU R11, [R1+0x1370] ;  /* 0x00137000010b7983 */ /* 0x001ee80000300800 */
[----:B------:R-:W3:Y:S04]  /*1de50*/  LDL.LU R3, [R1+0x136c] ;  /* 0x00136c0001037983 */ /* 0x000ee80000300800 */
[----:B------:R-:W3:Y:S04]  /*1de60*/  LDL.LU R4, [R1+0x1368] ;  /* 0x0013680001047983 */ /* 0x000ee80000300800 */
[----:B--2---:R0:W-:Y:S04]  /*1de70*/  STL [R1+0xe8], R5 ;  /* 0x0000e80501007387 */ /* 0x0041e80000100800 */
[----:B0-----:R-:W2:Y:S04]  /*1de80*/  LDL.LU R5, [R1+0x1364] ;  /* 0x0013640001057983 */ /* 0x001ea80000300800 */
[----:B------:R-:W3:Y:S04]  /*1de90*/  LDL.LU R79, [R1+0x1a0] ;  /* 0x0001a000014f7983 */ /* 0x000ee80000300800 */
[----:B------:R0:W-:Y:S02]  /*1dea0*/  STL [R1+0x614], R27 ;  /* 0x0006141b01007387 */ /* 0x0001e40000100800 */
[----:B0-----:R-:W-:-:S05]  /*1deb0*/  @P0 IMAD.MOV.U32 R27, RZ, RZ, R80 ;  /* 0x000000ffff1b0224 */ /* 0x001fca00078e0050 */
[----:B------:R0:W3:Y:S01]  /*1dec0*/  @P0 LDG.E.U8 R73, desc[UR18][R26.64] ;  /* 0x000000121a490981 */ /* 0x0000e2000c1e1100 */
[----:B------:R-:W-:-:S03]  /*1ded0*/  @!P6 IMAD.MOV R25, RZ, RZ, -R25 ;  /* 0x000000ffff19e224 */ /* 0x000fc600078e0a19 */
[----:B------:R-:W-:Y:S01]  /*1dee0*/  STL [R1+0x610], R80 ;  /* 0x0006105001007387 */ /* 0x000fe20000100800 */
[----:B0-----:R-:W-:-:S04]  /*1def0*/  IADD3 R27, P6, PT, R28, R7, RZ ;  /* 0x000000071c1b7210 */ /* 0x001fc80007fde0ff */
[----:B------:R-:W-:Y:S01]  /*1df00*/  LEA.HI.X.SX32 R26, R28, R6, 0x1, P6 ;  /* 0x000000061c1a7211 */ /* 0x000fe200030f0eff */
[----:B------:R-:W-:Y:S01]  /*1df10*/  @!P5 IMAD.IADD R29, R29, 0x1, -R8 ;  /* 0x000000011d1dd824 */ /* 0x000fe200078e0a08 */
[----:B------:R-:W-:Y:S02]  /*1df20*/  ISETP.GE.AND P5, PT, R2, RZ, PT ;  /* 0x000000ff0200720c */ /* 0x000fe40003fa6270 */
[----:B--2---:R-:W-:Y:S01]  /*1df30*/  PRMT R5, RZ, 0x7610, R5 ;  /* 0x00007610ff057816 */ /* 0x004fe20000000005 */
[----:B---3--:R0:W-:Y:S04]  /*1df40*/  STL [R1+0xe0], R73 ;  /* 0x0000e04901007387 */ /* 0x0081e80000100800 */
[----:B0-----:R-:W2:Y:S04]  /*1df50*/  LDL R73, [R1+0x1164] ;  /* 0x0011640001497983 */ /* 0x001ea80000100800 */
[----:B------:R-:W3:Y:S04]  /*1df60*/  LDL.LU R81, [R1+0x1a4] ;  /* 0x0001a40001517983 */ /* 0x000ee80000300800 */
[----:B------:R-:W2:Y:S04]  /*1df70*/  LDL R80, [R1+0x10ec] ;  /* 0x0010ec0001507983 */ /* 0x000ea80000100800 */
[----:B------:R0:W-:Y:S04]  /*1df80*/  STL [R1+0x61c], R27 ;  /* 0x00061c1b01007387 */ /* 0x0001e80000100800 */
[----:B------:R-:W2:Y:S04]  /*1df90*/  LDL.LU R2, [R1+0x190] ;  /* 0x0001900001027983 */ /* 0x000ea80000300800 */
[----:B------:R1:W-:Y:S01]  /*1dfa0*/  STL [R1+0x618], R26 ;  /* 0x0006181a01007387 */ /* 0x0003e20000100800 */
[----:B0-----:R-:W-:-:S04]  /*1dfb0*/  @P0 LOP3.LUT R27, R27, R26, RZ, 0x3c, !PT ;  /* 0x0000001a1b1b0212 */ /* 0x001fc800078e3cff */
[----:B-1----:R-:W-:-:S04]  /*1dfc0*/  @P0 LOP3.LUT R26, R27, R26, RZ, 0x3c, !PT ;  /* 0x0000001a1b1a0212 */ /* 0x002fc800078e3cff */
[----:B------:R-:W-:-:S05]  /*1dfd0*/  @P0 LOP3.LUT R27, R27, R26, RZ, 0x3c, !PT ;  /* 0x0000001a1b1b0212 */ /* 0x000fca00078e3cff */
[----:B------:R0:W2:Y:S01]  /*1dfe0*/  @P0 LDG.E.U8 R5, desc[UR18][R26.64] ;  /* 0x000000121a050981 */ /* 0x0000a2000c1e1100 */
[----:B------:R-:W-:Y:S02]  /*1dff0*/  ISETP.GT.U32.AND P1, PT, R8, R10, PT ;  /* 0x0000000a0800720c */ /* 0x000fe40003f24070 */
[----:B------:R-:W-:Y:S01]  /*1e000*/  SEL R25, R21, R25, !P4 ;  /* 0x0000001915197207 */ /* 0x000fe20006000000 */
[----:B------:R-:W-:-:S04]  /*1e010*/  @!P3 IMAD.IADD R14, R14, 0x1, -R8 ;  /* 0x000000010e0eb824 */ /* 0x000fc800078e0a08 */
[----:B------:R-:W-:-:S06]  /*1e020*/  IMAD R28, R25, UR4, RZ ;  /* 0x00000004191c7c24 */ /* 0x000fcc000f8e02ff */
[----:B------:R-:W-:Y:S01]  /*1e030*/  @!P1 IMAD.IADD R10, R10, 0x1, -R8 ;  /* 0x000000010a0a9824 */ /* 0x000fe200078e0a08 */
[----:B------:R-:W-:Y:S02]  /*1e040*/  ISETP.GT.U32.AND P6, PT, R8, R14, PT ;  /* 0x0000000e0800720c */ /* 0x000fe40003fc4070 */
[----:B------:R-:W-:Y:S01]  /*1e050*/  PRMT R12, RZ, 0x7610, R12 ;  /* 0x00007610ff0c7816 */ /* 0x000fe2000000000c */
[----:B------:R-:W1:Y:S01]  /*1e060*/  LDCU UR4, c[0x0][0x3b0] ;  /* 0x00007600ff0477ac */ /* 0x000e620008000800 */
[----:B------:R-:W-:-:S04]  /*1e070*/  IMAD.MOV.U32 R25, RZ, RZ, R10 ;  /* 0x000000ffff197224 */ /* 0x000fc800078e000a */
[----:B------:R-:W-:Y:S01]  /*1e080*/  @!P5 IMAD.MOV R25, RZ, RZ, -R25 ;  /* 0x000000ffff19d224 */ /* 0x000fe200078e0a19 */
[----:B------:R-:W-:Y:S02]  /*1e090*/  ISETP.GT.U32.AND P1, PT, R8, R29, PT ;  /* 0x0000001d0800720c */ /* 0x000fe40003f24070 */
[C---:B0-----:R-:W-:Y:S02]  /*1e0a0*/  IADD3 R26, P3, PT, R28.reuse, R7, RZ ;  /* 0x000000071c1a7210 */ /* 0x041fe40007f7e0ff */
[----:B------:R-:W-:Y:S02]  /*1e0b0*/  SEL R25, R21, R25, !P4 ;  /* 0x0000001915197207 */ /* 0x000fe40006000000 */
[----:B------:R-:W-:-:S03]  /*1e0c0*/  LEA.HI.X.SX32 R27, R28, R6, 0x1, P3 ;  /* 0x000000061c1b7211 */ /* 0x000fc600018f0eff */
[----:B------:R-:W-:Y:S02]  /*1e0d0*/  IMAD R25, R25, UR5, RZ ;  /* 0x0000000519197c24 */ /* 0x000fe4000f8e02ff */
[--C-:B------:R-:W-:Y:S01]  /*1e0e0*/  @!P6 IMAD.IADD R14, R14, 0x1, -R8.reuse ;  /* 0x000000010e0ee824 */ /* 0x100fe200078e0a08 */
[----:B------:R0:W3:Y:S04]  /*1e0f0*/  @P0 LDG.E.U8 R12, desc[UR18][R26.64] ;  /* 0x000000121a0c0981 */ /* 0x0000e8000c1e1100 */
[----:B--2---:R2:W-:Y:S01]  /*1e100*/  STL [R1+0xc0], R5 ;  /* 0x0000c00501007387 */ /* 0x0045e20000100800 */
[----:B------:R-:W-:Y:S01]  /*1e110*/  IADD3 R28, P6, PT, R25, R7, RZ ;  /* 0x00000007191c7210 */ /* 0x000fe20007fde0ff */
[----:B------:R-:W-:Y:S01]  /*1e120*/  @!P1 IMAD.IADD R29, R29, 0x1, -R8 ;  /* 0x000000011d1d9824 */ /* 0x000fe200078e0a08 */
[----:B------:R-:W-:-:S02]  /*1e130*/  ISETP.GT.U32.AND P5, PT, R8, R79, PT ;  /* 0x0000004f0800720c */ /* 0x000fc40003fa4070 */
[----:B------:R-:W-:Y:S02]  /*1e140*/  ISETP.GE.AND P3, PT, R73, RZ, PT ;  /* 0x000000ff4900720c */ /* 0x000fe40003f66270 */
[----:B------:R-:W-:Y:S01]  /*1e150*/  LEA.HI.X.SX32 R25, R25, R6, 0x1, P6 ;  /* 0x0000000619197211 */ /* 0x000fe200030f0eff */
[----:B------:R-:W0:Y:S01]  /*1e160*/  LDCU UR5, c[0x0][0x3b0] ;  /* 0x00007600ff0577ac */ /* 0x000e220008000800 */
[----:B--2---:R-:W2:Y:S04]  /*1e170*/  LDL.LU R5, [R1+0x1360] ;  /* 0x0013600001057983 */ /* 0x004ea80000300800 */
[----:B------:R-:W2:Y:S04]  /*1e180*/  LDL R10, [R1+0x1140] ;  /* 0x00114000010a7983 */ /* 0x000ea80000100800 */
[----:B------:R0:W-:Y:S04]  /*1e190*/  STL [R1+0x624], R26 ;  /* 0x0006241a01007387 */ /* 0x0001e80000100800 */
[----:B------:R1:W-:Y:S01]  /*1e1a0*/  STL [R1+0x620], R27 ;  /* 0x0006201b01007387 */ /* 0x0003e20000100800 */
[----:B0-----:R-:W-:Y:S01]  /*1e1b0*/  IMAD.MOV.U32 R26, RZ, RZ, R29 ;  /* 0x000000ffff1a7224 */ /* 0x001fe200078e001d */
[----:B-1----:R-:W-:Y:S01]  /*1e1c0*/  PRMT R27, RZ, 0x7610, R27 ;  /* 0x00007610ff1b7816 */ /* 0x002fe2000000001b */
[----:B------:R-:W-:-:S05]  /*1e1d0*/  @P0 IMAD.MOV.U32 R29, RZ, RZ, R25 ;  /* 0x000000ffff1d0224 */ /* 0x000fca00078e0019 */
[----:B------:R-:W4:Y:S01]  /*1e1e0*/  @P0 LDG.E.U8 R27, desc[UR18][R28.64] ;  /* 0x000000121c1b0981 */ /* 0x000f22000c1e1100 */
[----:B------:R-:W-:Y:S01]  /*1e1f0*/  @!P5 IMAD.IADD R79, R79, 0x1, -R8 ;  /* 0x000000014f4fd824 */ /* 0x000fe200078e0a08 */
[----:B------:R-:W-:Y:S02]  /*1e200*/  ISETP.GE.AND P5, PT, R80, RZ, PT ;  /* 0x000000ff5000720c */ /* 0x000fe40003fa6270 */
[----:B---3--:R0:W-:Y:S01]  /*1e210*/  STL [R1+0xb0], R12 ;  /* 0x0000b00c01007387 */ /* 0x0081e20000100800 */
[----:B------:R-:W-:Y:S01]  /*1e220*/  @!P3 IMAD.MOV R26, RZ, RZ, -R26 ;  /* 0x000000ffff1ab224 */ /* 0x000fe200078e0a1a */
[----:B------:R-:W-:Y:S02]  /*1e230*/  ISETP.GT.U32.AND P6, PT, R8, R2, PT ;  /* 0x000000020800720c */ /* 0x000fe40003fc4070 */
[----:B0-----:R-:W3:Y:S04]  /*1e240*/  LDL R12, [R1+0x1158] ;  /* 0x00115800010c7983 */ /* 0x001ee80000100800 */
[----:B------:R-:W3:Y:S04]  /*1e250*/  LDL.LU R73, [R1+0x194] ;  /* 0x0001940001497983 */ /* 0x000ee80000300800 */
[----:B------:R-:W-:Y:S04]  /*1e260*/  STL [R1+0x62c], R28 ;  /* 0x00062c1c01007387 */ /* 0x000fe80000100800 */
[----:B------:R0:W-:Y:S01]  /*1e270*/  STL [R1+0x628], R25 ;  /* 0x0006281901007387 */ /* 0x0001e20000100800 */
[----:B------:R-:W-:-:S03]  /*1e280*/  SEL R26, R21, R26, !P4 ;  /* 0x0000001a151a7207 */ /* 0x000fc60006000000 */
[----:B------:R-:W3:Y:S01]  /*1e290*/  LDL.LU R80, [R1+0x198] ;  /* 0x0001980001507983 */ /* 0x000ee20000300800 */
[----:B0-----:R-:W-:-:S04]  /*1e2a0*/  IMAD.MOV.U32 R25, RZ, RZ, R14 ;  /* 0x000000ffff197224 */ /* 0x001fc800078e000e */
[----:B------:R-:W-:Y:S02]  /*1e2b0*/  @!P5 IMAD.MOV R25, RZ, RZ, -R25 ;  /* 0x000000ffff19d224 */ /* 0x000fe400078e0a19 */
[----:B------:R-:W-:Y:S01]  /*1e2c0*/  @!P6 IMAD.IADD R2, R2, 0x1, -R8 ;  /* 0x000000010202e824 */ /* 0x000fe200078e0a08 */
[----:B--2---:R-:W-:Y:S02]  /*1e2d0*/  ISETP.GE.AND P5, PT, R10, RZ, PT ;  /* 0x000000ff0a00720c */ /* 0x004fe40003fa6270 */
[----:B------:R-:W2:Y:S01]  /*1e2e0*/  LDL R10, [R1+0x113c] ;  /* 0x00113c00010a7983 */ /* 0x000ea20000100800 */
[----:B------:R-:W-:-:S03]  /*1e2f0*/  PRMT R5, RZ, 0x7610, R5 ;  /* 0x00007610ff057816 */ /* 0x000fc60000000005 */
[----:B----4-:R0:W-:Y:S02]  /*1e300*/  STL [R1+0xa0], R27 ;  /* 0x0000a01b01007387 */ /* 0x0101e40000100800 */
[----:B0-----:R-:W-:Y:S01]  /*1e310*/  IMAD R27, R26, UR4, RZ ;  /* 0x000000041a1b7c24 */ /* 0x001fe2000f8e02ff */
[C---:B------:R-:W-:Y:S02]  /*1e320*/  ISETP.GT.U32.AND P1, PT, R8.reuse, R81, PT ;  /* 0x000000510800720c */ /* 0x040fe40003f24070 */
[----:B------:R-:W-:Y:S02]  /*1e330*/  ISETP.GT.U32.AND P3, PT, R8, R79, PT ;  /* 0x0000004f0800720c */ /* 0x000fe40003f64070 */
[----:B------:R-:W-:Y:S01]  /*1e340*/  SEL R25, R21, R25, !P4 ;  /* 0x0000001915197207 */ /* 0x000fe20006000000 */
[----:B------:R-:W0:Y:S01]  /*1e350*/  LDCU UR4, c[0x0][0x3b0] ;  /* 0x00007600ff0477ac */ /* 0x000e220008000800 */
[----:B------:R-:W-:-:S04]  /*1e360*/  IADD3 R14, P6, PT, R27, R7, RZ ;  /* 0x000000071b0e7210 */ /* 0x000fc80007fde0ff */
[----:B------:R-:W-:Y:S01]  /*1e370*/  LEA.HI.X.SX32 R27, R27, R6, 0x1, P6 ;  /* 0x000000061b1b7211 */ /* 0x000fe200030f0eff */
[----:B------:R-:W-:-:S04]  /*1e380*/  @P0 IMAD.MOV.U32 R28, RZ, RZ, R14 ;  /* 0x000000ffff1c0224 */ /* 0x000fc800078e000e */
[----:B------:R-:W-:-:S05]  /*1e390*/  @P0 IMAD.MOV.U32 R29, RZ, RZ, R27 ;  /* 0x000000ffff1d0224 */ /* 0x000fca00078e001b */
[----:B------:R1:W4:Y:S01]  /*1e3a0*/  @P0 LDG.E.U8 R5, desc[UR18][R28.64] ;  /* 0x000000121c050981 */ /* 0x000322000c1e1100 */
[--C-:B------:R-:W-:Y:S02]  /*1e3b0*/  @!P1 IMAD.IADD R81, R81, 0x1, -R8.reuse ;  /* 0x0000000151519824 */ /* 0x100fe400078e0a08 */
[----:B------:R-:W-:-:S03]  /*1e3c0*/  @!P3 IMAD.IADD R79, R79, 0x1, -R8 ;  /* 0x000000014f4fb824 */ /* 0x000fc600078e0a08 */
[----:B------:R-:W-:Y:S01]  /*1e3d0*/  ISETP.GT.U32.AND P1, PT, R8, R81, PT ;  /* 0x000000510800720c */ /* 0x000fe20003f24070 */
[----:B------:R-:W-:Y:S02]  /*1e3e0*/  IMAD.MOV.U32 R26, RZ, RZ, R79 ;  /* 0x000000ffff1a7224 */ /* 0x000fe400078e004f */
[----:B------:R-:W-:Y:S01]  /*1e3f0*/  IMAD R25, R25, UR5, RZ ;  /* 0x0000000519197c24 */ /* 0x000fe2000f8e02ff */
[----:B---3--:R-:W-:Y:S02]  /*1e400*/  ISETP.GE.AND P3, PT, R12, RZ, PT ;  /* 0x000000ff0c00720c */ /* 0x008fe40003f66270 */
[----:B------:R-:W-:Y:S01]  /*1e410*/  ISETP.GT.U32.AND P6, PT, R8, R2, PT ;  /* 0x000000020800720c */ /* 0x000fe20003fc4070 */
[----:B------:R-:W-:Y:S01]  /*1e420*/  @!P5 IMAD.MOV R26, RZ, RZ, -R26 ;  /* 0x000000ffff1ad224 */ /* 0x000fe200078e0a1a */
[----:B------:R3:W-:Y:S01]  /*1e430*/  STL [R1+0x634], R14 ;  /* 0x0006340e01007387 */ /* 0x0007e20000100800 */
[----:B------:R-:W-:-:S04]  /*1e440*/  IADD3 R12, P5, PT, R25, R7, RZ ;  /* 0x00000007190c7210 */ /* 0x000fc80007fbe0ff */
[----:B------:R-:W-:Y:S01]  /*1e450*/  @!P1 IMAD.IADD R81, R81, 0x1, -R8 ;  /* 0x0000000151519824 */ /* 0x000fe200078e0a08 */
[----:B------:R-:W-:Y:S02]  /*1e460*/  PRMT R3, RZ, 0x7610, R3 ;  /* 0x00007610ff037816 */ /* 0x000fe40000000003 */
[----:B------:R-:W-:Y:S02]  /*1e470*/  PRMT R11, RZ, 0x7610, R11 ;  /* 0x00007610ff0b7816 */ /* 0x000fe4000000000b */
[----:B---3--:R-:W-:Y:S01]  /*1e480*/  LEA.HI.X.SX32 R14, R25, R6, 0x1, P5 ;  /* 0x00000006190e7211 */ /* 0x008fe200028f0eff */
[----:B------:R-:W-:Y:S01]  /*1e490*/  IMAD.MOV.U32 R25, RZ, RZ, R81 ;  /* 0x000000ffff197224 */ /* 0x000fe200078e0051 */
[----:B------:R3:W-:Y:S01]  /*1e4a0*/  STL [R1+0x630], R27 ;  /* 0x0006301b01007387 */ /* 0x0007e20000100800 */
[----:B------:R-:W-:Y:S01]  /*1e4b0*/  PRMT R4, RZ, 0x7610, R4 ;  /* 0x00007610ff047816 */ /* 0x000fe20000000004 */
[----:B------:R-:W2:Y:S01]  /*1e4c0*/  LDCU UR5, c[0x0][0x3b0] ;  /* 0x00007600ff0577ac */ /* 0x000ea20008000800 */
[----:B------:R-:W-:-:S02]  /*1e4d0*/  @!P3 IMAD.MOV R25, RZ, RZ, -R25 ;  /* 0x000000ffff19b224 */ /* 0x000fc400078e0a19 */
[----:B-1----:R-:W-:Y:S02]  /*1e4e0*/  @P0 IMAD.MOV.U32 R28, RZ, RZ, R12 ;  /* 0x000000ffff1c0224 */ /* 0x002fe400078e000c */
[----:B------:R-:W-:Y:S02]  /*1e4f0*/  @P0 IMAD.MOV.U32 R29, RZ, RZ, R14 ;  /* 0x000000ffff1d0224 */ /* 0x000fe400078e000e */
[----:B------:R-:W-:Y:S01]  /*1e500*/  @!P6 IMAD.IADD R2, R2, 0x1, -R8 ;  /* 0x000000010202e824 */ /* 0x000fe200078e0a08 */
[C---:B---3--:R-:W-:Y:S02]  /*1e510*/  SEL R27, R21.reuse, R26, !P4 ;  /* 0x0000001a151b7207 */ /* 0x048fe40006000000 */
[----:B------:R-:W-:Y:S01]  /*1e520*/  SEL R26, R21, R25, !P4 ;  /* 0x00000019151a7207 */ /* 0x000fe20006000000 */
[----:B------:R-:W-:Y:S01]  /*1e530*/  IMAD.MOV.U32 R25, RZ, RZ, R2 ;  /* 0x000000ffff197224 */ /* 0x000fe200078e0002 */
[----:B------:R-:W3:Y:S01]  /*1e540*/  @P0 LDG.E.U8 R3, desc[UR18][R28.64] ;  /* 0x000000121c030981 */ /* 0x000ee2000c1e1100 */
[----:B------:R-:W-:-:S02]  /*1e550*/  IMAD R27, R27, UR11, RZ ;  /* 0x0000000b1b1b7c24 */ /* 0x000fc4000f8e02ff */
[----:B0-----:R-:W-:Y:S01]  /*1e560*/  IMAD R26, R26, UR4, RZ ;  /* 0x000000041a1a7c24 */ /* 0x001fe2000f8e02ff */
[C---:B------:R-:W-:Y:S02]  /*1e570*/  ISETP.GT.U32.AND P1, PT, R8.reuse, R73, PT ;  /* 0x000000490800720c */ /* 0x040fe40003f24070 */
[----:B------:R-:W-:Y:S01]  /*1e580*/  ISETP.GT.U32.AND P5, PT, R8, R80, PT ;  /* 0x000000500800720c */ /* 0x000fe20003fa4070 */
[----:B------:R-:W0:Y:S01]  /*1e590*/  LDCU UR4, c[0x0][0x3b0] ;  /* 0x00007600ff0477ac */ /* 0x000e220008000800 */
[----:B------:R-:W1:Y:S01]  /*1e5a0*/  LDCU UR11, c[0x0][0x3b0] ;  /* 0x00007600ff0b77ac */ /* 0x000e620008000800 */
[----:B--2---:R-:W-:-:S13]  /*1e5b0*/  ISETP.GE.AND P3, PT, R10, RZ, PT ;  /* 0x000000ff0a00720c */ /* 0x004fda0003f66270 */
[----:B------:R-:W-:Y:S01]  /*1e5c0*/  @!P3 IMAD.MOV R25, RZ, RZ, -R25 ;  /* 0x000000ffff19b224 */ /* 0x000fe200078e0a19 */
[----:B------:R-:W-:-:S04]  /*1e5d0*/  IADD3 R2, P3, PT, R26, R7, RZ ;  /* 0x000000071a027210 */ /* 0x000fc80007f7e0ff */
[----:B------:R-:W-:Y:S01]  /*1e5e0*/  LEA.HI.X.SX32 R10, R26, R6, 0x1, P3 ;  /* 0x000000061a0a7211 */ /* 0x000fe200018f0eff */
[----:B----4-:R2:W-:Y:S04]  /*1e5f0*/  STL [R1+0x88], R5 ;  /* 0x0000880501007387 */ /* 0x0105e80000100800 */
[----:B--2---:R-:W2:Y:S04]  /*1e600*/  LDL R5, [R1+0x1138] ;  /* 0x0011380001057983 */ /* 0x004ea80000100800 */
[----:B------:R4:W-:Y:S01]  /*1e610*/  STL [R1+0x63c], R12 ;  /* 0x00063c0c01007387 */ /* 0x0009e20000100800 */
[----:B------:R-:W-:-:S03]  /*1e620*/  @!P1 IMAD.IADD R73, R73, 0x1, -R8 ;  /* 0x0000000149499824 */ /* 0x000fc600078e0a08 */
[----:B------:R-:W2:Y:S01]  /*1e630*/  LDL.LU R79, [R1+0x19c] ;  /* 0x00019c00014f7983 */ /* 0x000ea20000300800 */
[----:B----4-:R-:W-:-:S04]  /*1e640*/  IADD3 R12, P6, PT, R27, R7, RZ ;  /* 0x000000071b0c7210 */ /* 0x010fc80007fde0ff */
[----:B------:R-:W-:Y:S01]  /*1e650*/  LEA.HI.X.SX32 R27, R27, R6, 0x1, P6 ;  /* 0x000000061b1b7211 */ /* 0x000fe200030f0eff */
[----:B------:R-:W-:-:S05]  /*1e660*/  @P0 IMAD.MOV.U32 R26, RZ, RZ, R12 ;  /* 0x000000ffff1a0224 */ /* 0x000fca00078e000c */
[----:B------:R4:W2:Y:S01]  /*1e670*/  @P0 LDG.E.U8 R11, desc[UR18][R26.64] ;  /* 0x000000121a0b0981 */ /* 0x0008a2000c1e1100 */
[----:B------:R-:W-:-:S03]  /*1e680*/  ISETP.GT.U32.AND P1, PT, R8, R73, PT ;  /* 0x000000490800720c */ /* 0x000fc60003f24070 */
[----:B------:R0:W-:Y:S04]  /*1e690*/  STL [R1+0x638], R14 ;  /* 0x0006380e01007387 */ /* 0x0001e80000100800 */
[----:B---3--:R-:W-:Y:S04]  /*1e6a0*/  STL [R1+0x12f0], R3 ;  /* 0x0012f00301007387 */ /* 0x008fe80000100800 */
[----:B------:R-:W3:Y:S04]  /*1e6b0*/  LDL R81, [R1+0x1160] ;  /* 0x0011600001517983 */ /* 0x000ee80000100800 */
[----:B------:R-:W3:Y:S04]  /*1e6c0*/  LDL.LU R29, [R1+0x188] ;  /* 0x00018800011d7983 */ /* 0x000ee80000300800 */
[----:B0-----:R-:W3:Y:S04]  /*1e6d0*/  LDL.LU R14, [R1+0x184] ;  /* 0x00018400010e7983 */ /* 0x001ee80000300800 */
[----:B------:R0:W-:Y:S01]  /*1e6e0*/  STL [R1+0x654], R12 ;  /* 0x0006540c01007387 */ /* 0x0001e20000100800 */
[----:B------:R-:W-:-:S03]  /*1e6f0*/  @!P1 IMAD.IADD R73, R73, 0x1, -R8 ;  /* 0x0000000149499824 */ /* 0x000fc600078e0a08 */
[----:B------:R-:W-:Y:S01]  /*1e700*/  STL [R1+0x65c], R2 ;  /* 0x00065c0201007387 */ /* 0x000fe20000100800 */
[----:B----4-:R-:W-:Y:S01]  /*1e710*/  @P0 IMAD.MOV.U32 R26, RZ, RZ, R2 ;  /* 0x000000ffff1a0224 */ /* 0x010fe200078e0002 */
[----:B--2---:R-:W-:Y:S02]  /*1e720*/  ISETP.GE.AND P1, PT, R5, RZ, PT ;  /* 0x000000ff0500720c */ /* 0x004fe40003f26270 */
[----:B------:R-:W2:Y:S04]  /*1e730*/  LDL R5, [R1+0x1174] ;  /* 0x0011740001057983 */ /* 0x000ea80000100800 */
[----:B------:R4:W-:Y:S04]  /*1e740*/  STL [R1+0x650], R27 ;  /* 0x0006501b01007387 */ /* 0x0009e80000100800 */
[----:B0-----:R-:W2:Y:S04]  /*1e750*/  LDL.LU R12, [R1+0x135c] ;  /* 0x00135c00010c7983 */ /* 0x001ea80000300800 */
[----:B------:R-:W-:Y:S01]  /*1e760*/  STL [R1+0x658], R10 ;  /* 0x0006580a01007387 */ /* 0x000fe20000100800 */
[----:B----4-:R-:W-:-:S05]  /*1e770*/  @P0 IMAD.MOV.U32 R27, RZ, RZ, R10 ;  /* 0x000000ffff1b0224 */ /* 0x010fca00078e000a */
[----:B------:R0:W4:Y:S04]  /*1e780*/  @P0 LDG.E.U8 R4, desc[UR18][R26.64] ;  /* 0x000000121a040981 */ /* 0x000128000c1e1100 */
[----:B------:R0:W-:Y:S04]  /*1e790*/  STL [R1+0x64], R11 ;  /* 0x0000640b01007387 */ /* 0x0001e80000100800 */
[----:B0-----:R-:W2:Y:S04]  /*1e7a0*/  LDL.LU R11, [R1+0x1358] ;  /* 0x00135800010b7983 */ /* 0x001ea80000300800 */
[----:B------:R-:W2:Y:S01]  /*1e7b0*/  LDL.LU R10, [R1+0x1354] ;  /* 0x00135400010a7983 */ /* 0x000ea20000300800 */
[----:B------:R-:W-:Y:S01]  /*1e7c0*/  @!P5 IMAD.IADD R80, R80, 0x1, -R8 ;  /* 0x000000015050d824 */ /* 0x000fe200078e0a08 */
[----:B------:R-:W-:-:S02]  /*1e7d0*/  SEL R28, R21, R25, !P4 ;  /* 0x00000019151c7207 */ /* 0x000fc40006000000 */
[----:B------:R-:W2:Y:S02]  /*1e7e0*/  LDL.LU R2, [R1+0x1350] ;  /* 0x0013500001027983 */ /* 0x000ea40000300800 */
[----:B------:R-:W-:Y:S01]  /*1e7f0*/  ISETP.GT.U32.AND P5, PT, R8, R80, PT ;  /* 0x000000500800720c */ /* 0x000fe20003fa4070 */
[----:B------:R-:W-:Y:S02]  /*1e800*/  IMAD.MOV.U32 R25, RZ, RZ, R73 ;  /* 0x000000ffff197224 */ /* 0x000fe400078e0049 */
[----:B------:R-:W-:Y:S01]  /*1e810*/  IMAD R28, R28, UR5, RZ ;  /* 0x000000051c1c7c24 */ /* 0x000fe2000f8e02ff */
[----:B---3--:R-:W-:Y:S02]  /*1e820*/  ISETP.GE.AND P3, PT, R81, RZ, PT ;  /* 0x000000ff5100720c */ /* 0x008fe40003f66270 */
[----:B------:R-:W-:Y:S01]  /*1e830*/  ISETP.GT.U32.AND P6, PT, R8, R79, PT ;  /* 0x0000004f0800720c */ /* 0x000fe20003fc4070 */
[----:B------:R-:W-:Y:S01]  /*1e840*/  @!P1 IMAD.MOV R25, RZ, RZ, -R25 ;  /* 0x000000ffff199224 */ /* 0x000fe200078e0a19 */
[----:B------:R-:W0:Y:S04]  /*1e850*/  LDCU UR5, c[0x0][0x3b0] ;  /* 0x00007600ff0577ac */ /* 0x000e280008000800 */
[----:B------:R-:W-:Y:S01]  /*1e860*/  SEL R26, R21, R25, !P4 ;  /* 0x00000019151a7207 */ /* 0x000fe20006000000 */
[----:B------:R-:W-:Y:S01]  /*1e870*/  @!P5 IMAD.IADD R80, R80, 0x1, -R8 ;  /* 0x000000015050d824 */ /* 0x000fe200078e0a08 */
[----:B------:R-:W-:-:S04]  /*1e880*/  IADD3 R27, P5, PT, R28, R7, RZ ;  /* 0x000000071c1b7210 */ /* 0x000fc80007fbe0ff */
[----:B------:R-:W-:Y:S01]  /*1e890*/  LEA.HI.X.SX32 R73, R28, R6, 0x1, P5 ;  /* 0x000000061c497211 */ /* 0x000fe200028f0eff */
[----:B------:R-:W-:Y:S02]  /*1e8a0*/  IMAD R28, R26, UR12, RZ ;  /* 0x0000000c1a1c7c24 */ /* 0x000fe4000f8e02ff */
[----:B------:R-:W-:Y:S01]  /*1e8b0*/  @P0 IMAD.MOV.U32 R26, RZ, RZ, R27 ;  /* 0x000000ffff1a0224 */ /* 0x000fe200078e001b */
[----:B----4-:R3:W-:Y:S01]  /*1e8c0*/  STL [R1+0x60], R4 ;  /* 0x0000600401007387 */ /* 0x0107e20000100800 */
[----:B--2---:R-:W-:-:S03]  /*1e8d0*/  PRMT R10, RZ, 0x7610, R10 ;  /* 0x00007610ff0a7816 */ /* 0x004fc6000000000a */
[----:B---3--:R-:W2:Y:S04]  /*1e8e0*/  LDL.LU R4, [R1+0x134c] ;  /* 0x00134c0001047983 */ /* 0x008ea80000300800 */
[----:B------:R-:W3:Y:S04]  /*1e8f0*/  LDL.LU R81, [R1+0x17c] ;  /* 0x00017c0001517983 */ /* 0x000ee80000300800 */
[----:B------:R4:W-:Y:S01]  /*1e900*/  STL [R1+0x664], R27 ;  /* 0x0006641b01007387 */ /* 0x0009e20000100800 */
[----:B------:R-:W-:Y:S01]  /*1e910*/  ISETP.GT.U32.AND P1, PT, R8, R29, PT ;  /* 0x0000001d0800720c */ /* 0x000fe20003f24070 */
[----:B------:R-:W-:-:S02]  /*1e920*/  IMAD.MOV.U32 R25, RZ, RZ, R80 ;  /* 0x000000ffff197224 */ /* 0x000fc400078e0050 */
[----:B------:R-:W-:Y:S01]  /*1e930*/  @!P6 IMAD.IADD R79, R79, 0x1, -R8 ;  /* 0x000000014f4fe824 */ /* 0x000fe200078e0a08 */
[----:B------:R-:W-:Y:S02]  /*1e940*/  PRMT R12, RZ, 0x7610, R12 ;  /* 0x00007610ff0c7816 */ /* 0x000fe4000000000c */
[----:B------:R-:W-:Y:S02]  /*1e950*/  ISETP.GT.U32.AND P5, PT, R8, R14, PT ;  /* 0x0000000e0800720c */ /* 0x000fe40003fa4070 */
[----:B------:R-:W-:Y:S02]  /*1e960*/  PRMT R2, RZ, 0x7610, R2 ;  /* 0x00007610ff027816 */ /* 0x000fe40000000002 */
[----:B------:R-:W-:Y:S02]  /*1e970*/  PRMT R11, RZ, 0x7610, R11 ;  /* 0x00007610ff0b7816 */ /* 0x000fe4000000000b */
[----:B------:R-:W-:Y:S01]  /*1e980*/  PRMT R72, RZ, 0x7610, R72 ;  /* 0x00007610ff487816 */ /* 0x000fe20000000048 */
[----:B------:R-:W0:Y:S01]  /*1e990*/  LDCU UR12, c[0x0][0x3b0] ;  /* 0x00007600ff0c77ac */ /* 0x000e220008000800 */
[----:B----4-:R-:W-:-:S05]  /*1e9a0*/  @P0 IMAD.MOV.U32 R27, RZ, RZ, R73 ;  /* 0x000000ffff1b0224 */ /* 0x010fca00078e0049 */
[----:B------:R4:W3:Y:S01]  /*1e9b0*/  @P0 LDG.E.U8 R10, desc[UR18][R26.64] ;  /* 0x000000121a0a0981 */ /* 0x0008e2000c1e1100 */
[----:B------:R-:W-:-:S03]  /*1e9c0*/  @!P3 IMAD.MOV R25, RZ, RZ, -R25 ;  /* 0x000000ffff19b224 */ /* 0x000fc600078e0a19 */
[----:B------:R0:W-:Y:S01]  /*1e9d0*/  STL [R1+0x660], R73 ;  /* 0x0006604901007387 */ /* 0x0001e20000100800 */
[----:B----4-:R-:W-:-:S03]  /*1e9e0*/  IADD3 R27, P3, PT, R28, R7, RZ ;  /* 0x000000071c1b7210 */ /* 0x010fc60007f7e0ff */
[----:B0-----:R-:W4:Y:S01]  /*1e9f0*/  LDL R73, [R1+0x1134] ;  /* 0x0011340001497983 */ /* 0x001f220000100800 */
[----:B------:R-:W-:Y:S01]  /*1ea00*/  LEA.HI.X.SX32 R26, R28, R6, 0x1, P3 ;  /* 0x000000061c1a7211 */ /* 0x000fe200018f0eff */
[----:B------:R-:W-:Y:S01]  /*1ea10*/  @!P1 IMAD.IADD R29, R29, 0x1, -R8 ;  /* 0x000000011d1d9824 */ /* 0x000fe200078e0a08 */
[----:B------:R-:W-:Y:S02]  /*1ea20*/  ISETP.GE.AND P1, PT, R5, RZ, PT ;  /* 0x000000ff0500720c */ /* 0x000fe40003f26270 */
[----:B--2---:R-:W-:Y:S01]  /*1ea30*/  PRMT R4, RZ, 0x7610, R4 ;  /* 0x00007610ff047816 */ /* 0x004fe20000000004 */
[----:B---3--:R0:W-:Y:S04]  /*1ea40*/  STL [R1+0x4c], R10 ;  /* 0x00004c0a01007387 */ /* 0x0081e80000100800 */
[----:B0-----:R-:W2:Y:S04]  /*1ea50*/  LDL.LU R10, [R1+0x180] ;  /* 0x00018000010a7983 */ /* 0x001ea80000300800 */
[----:B------:R-:W3:Y:S04]  /*1ea60*/  LDL R80, [R1+0x1154] ;  /* 0x0011540001507983 */ /* 0x000ee80000100800 */
        /* <DEDUP_REMOVED lines=8> */
[----:B------:R-:W-:-:S05]  /*1eaf0*/  SEL R25, R21, R25, !P4 ;  /* 0x0000001915197207 */ /* 0x000fca0006000000 */
[----:B------:R-:W-:Y:S02]  /*1eb00*/  IMAD R28, R25, UR4, RZ ;  /* 0x00000004191c7c24 */ /* 0x000fe4000f8e02ff */
[----:B------:R-:W-:-:S04]  /*1eb10*/  @!P5 IMAD.IADD R14, R14, 0x1, -R8 ;  /* 0x000000010e0ed824 */ /* 0x000fc800078e0a08 */
[----:B------:R-:W-:Y:S01]  /*1eb20*/  @!P6 IMAD.IADD R79, R79, 0x1, -R8 ;  /* 0x000000014f4fe824 */ /* 0x000fe200078e0a08 */
[C---:B0-----:R-:W-:Y:S01]  /*1eb30*/  IADD3 R26, P6, PT, R28.reuse, R7, RZ ;  /* 0x000000071c1a7210 */ /* 0x041fe20007fde0ff */
[----:B------:R-:W0:Y:S03]  /*1eb40*/  LDCU UR4, c[0x0][0x3b0] ;  /* 0x00007600ff0477ac */ /* 0x000e260008000800 */
[----:B------:R-:W-:-:S05]  /*1eb50*/  LEA.HI.X.SX32 R27, R28, R6, 0x1, P6 ;  /* 0x000000061c1b7211 */ /* 0x000fca00030f0eff */
[----:B------:R1:W3:Y:S01]  /*1eb60*/  @P0 LDG.E.U8 R12, desc[UR18][R26.64] ;  /* 0x000000121a0c0981 */ /* 0x0002e2000c1e1100 */
[C---:B------:R-:W-:Y:S01]  /*1eb70*/  ISETP.GT.U32.AND P5, PT, R8.reuse, R29, PT ;  /* 0x0000001d0800720c */ /* 0x040fe20003fa4070 */
[----:B------:R-:W-:Y:S01]  /*1eb80*/  IMAD.MOV.U32 R25, RZ, RZ, R79 ;  /* 0x000000ffff197224 */ /* 0x000fe200078e004f */
[----:B------:R-:W-:Y:S02]  /*1eb90*/  ISETP.GT.U32.AND P3, PT, R8, R14, PT ;  /* 0x0000000e0800720c */ /* 0x000fe40003f64070 */
[----:B----4-:R-:W-:Y:S01]  /*1eba0*/  ISETP.GE.AND P6, PT, R73, RZ, PT ;  /* 0x000000ff4900720c */ /* 0x010fe20003fc6270 */
[----:B------:R-:W-:Y:S01]  /*1ebb0*/  @!P1 IMAD.MOV R25, RZ, RZ, -R25 ;  /* 0x000000ffff199224 */ /* 0x000fe200078e0a19 */
[----:B--2---:R2:W-:Y:S04]  /*1ebc0*/  STL [R1+0x48], R4 ;  /* 0x0000480401007387 */ /* 0x0045e80000100800 */
[----:B--2---:R-:W2:Y:S01]  /*1ebd0*/  LDL.LU R4, [R1+0x1348] ;  /* 0x0013480001047983 */ /* 0x004ea20000300800 */
[----:B------:R-:W-:-:S02]  /*1ebe0*/  SEL R25, R21, R25, !P4 ;  /* 0x0000001915197207 */ /* 0x000fc40006000000 */
[--C-:B------:R-:W-:Y:S01]  /*1ebf0*/  @!P5 IMAD.IADD R29, R29, 0x1, -R8.reuse ;  /* 0x000000011d1dd824 */ /* 0x100fe200078e0a08 */
[----:B------:R-:W4:Y:S04]  /*1ec00*/  LDL R79, [R1+0x11a8] ;  /* 0x0011a800014f7983 */ /* 0x000f280000100800 */
[----:B------:R1:W-:Y:S01]  /*1ec10*/  STL [R1+0x674], R26 ;  /* 0x0006741a01007387 */ /* 0x0003e20000100800 */
[----:B------:R-:W-:Y:S02]  /*1ec20*/  IMAD R25, R25, UR5, RZ ;  /* 0x0000000519197c24 */ /* 0x000fe4000f8e02ff */
[----:B------:R-:W-:Y:S02]  /*1ec30*/  @!P3 IMAD.IADD R14, R14, 0x1, -R8 ;  /* 0x000000010e0eb824 */ /* 0x000fe400078e0a08 */
[----:B-1----:R-:W-:Y:S01]  /*1ec40*/  IMAD.MOV.U32 R26, RZ, RZ, R29 ;  /* 0x000000ffff1a7224 */ /* 0x002fe200078e001d */
[----:B------:R-:W-:Y:S01]  /*1ec50*/  IADD3 R28, P3, PT, R25, R7, RZ ;  /* 0x00000007191c7210 */ /* 0x000fe20007f7e0ff */
[----:B------:R0:W-:Y:S01]  /*1ec60*/  STL [R1+0x670], R27 ;  /* 0x0006701b01007387 */ /* 0x0001e20000100800 */
[C---:B------:R-:W-:Y:S01]  /*1ec70*/  ISETP.GT.U32.AND P1, PT, R8.reuse, R81, PT ;  /* 0x000000510800720c */ /* 0x040fe20003f24070 */
[----:B------:R-:W-:Y:S01]  /*1ec80*/  @!P6 IMAD.MOV R26, RZ, RZ, -R26 ;  /* 0x000000ffff1ae224 */ /* 0x000fe200078e0a1a */
[----:B------:R-:W-:-:S02]  /*1ec90*/  ISETP.GT.U32.AND P6, PT, R8, R5, PT ;  /* 0x000000050800720c */ /* 0x000fc40003fc4070 */
[----:B------:R-:W-:Y:S02]  /*1eca0*/  LEA.HI.X.SX32 R25, R25, R6, 0x1, P3 ;  /* 0x0000000619197211 */ /* 0x000fe400018f0eff */
[----:B------:R-:W-:Y:S01]  /*1ecb0*/  ISETP.GT.U32.AND P5, PT, R8, R10, PT ;  /* 0x0000000a0800720c */ /* 0x000fe20003fa4070 */
[----:B------:R-:W1:Y:S01]  /*1ecc0*/  LDCU UR5, c[0x0][0x3b0] ;  /* 0x00007600ff0577ac */ /* 0x000e620008000800 */
[----:B------:R-:W-:Y:S01]  /*1ecd0*/  SEL R26, R21, R26, !P4 ;  /* 0x0000001a151a7207 */ /* 0x000fe20006000000 */
[----:B---3--:R3:W-:Y:S01]  /*1ece0*/  STL [R1+0x44], R12 ;  /* 0x0000440c01007387 */ /* 0x0087e20000100800 */
[----:B------:R-:W-:-:S03]  /*1ecf0*/  @P0 IMAD.MOV.U32 R29, RZ, RZ, R25 ;  /* 0x000000ffff1d0224 */ /* 0x000fc600078e0019 */
[----:B0-----:R-:W-:Y:S01]  /*1ed00*/  IMAD R27, R26, UR4, RZ ;  /* 0x000000041a1b7c24 */ /* 0x001fe2000f8e02ff */
[----:B------:R-:W0:Y:S01]  /*1ed10*/  LDCU UR4, c[0x0][0x3b0] ;  /* 0x00007600ff0477ac */ /* 0x000e220008000800 */
[----:B------:R0:W4:Y:S04]  /*1ed20*/  @P0 LDG.E.U8 R2, desc[UR18][R28.64] ;  /* 0x000000121c020981 */ /* 0x000128000c1e1100 */
[----:B---3--:R-:W3:Y:S04]  /*1ed30*/  LDL R12, [R1+0x11a4] ;  /* 0x0011a400010c7983 */ /* 0x008ee80000100800 */
[----:B------:R-:W3:Y:S04]  /*1ed40*/  LDL.LU R73, [R1+0x174] ;  /* 0x0001740001497983 */ /* 0x000ee80000300800 */
[----:B------:R-:W-:Y:S04]  /*1ed50*/  STL [R1+0x67c], R28 ;  /* 0x00067c1c01007387 */ /* 0x000fe80000100800 */
[----:B------:R0:W-:Y:S01]  /*1ed60*/  STL [R1+0x678], R25 ;  /* 0x0006781901007387 */ /* 0x0001e20000100800 */
[----:B------:R-:W-:-:S02]  /*1ed70*/  @!P6 IMAD.IADD R5, R5, 0x1, -R8 ;  /* 0x000000010505e824 */ /* 0x000fc400078e0a08 */
[----:B0-----:R-:W-:Y:S01]  /*1ed80*/  IMAD.MOV.U32 R25, RZ, RZ, R14 ;  /* 0x000000ffff197224 */ /* 0x001fe200078e000e */
[----:B------:R-:W-:-:S04]  /*1ed90*/  IADD3 R14, P6, PT, R27, R7, RZ ;  /* 0x000000071b0e7210 */ /* 0x000fc80007fde0ff */
[----:B------:R-:W-:Y:S01]  /*1eda0*/  LEA.HI.X.SX32 R27, R27, R6, 0x1, P6 ;  /* 0x000000061b1b7211 */ /* 0x000fe200030f0eff */
[----:B------:R-:W-:-:S04]  /*1edb0*/  @P0 IMAD.MOV.U32 R28, RZ, RZ, R14 ;  /* 0x000000ffff1c0224 */ /* 0x000fc800078e000e */
[----:B------:R-:W-:Y:S01]  /*1edc0*/  @P0 IMAD.MOV.U32 R29, RZ, RZ, R27 ;  /* 0x000000ffff1d0224 */ /* 0x000fe200078e001b */
[----:B--2---:R-:W-:-:S06]  /*1edd0*/  PRMT R4, RZ, 0x7610, R4 ;  /* 0x00007610ff047816 */ /* 0x004fcc0000000004 */
[----:B------:R0:W2:Y:S01]  /*1ede0*/  @P0 LDG.E.U8 R4, desc[UR18][R28.64] ;  /* 0x000000121c040981 */ /* 0x0000a2000c1e1100 */
[--C-:B------:R-:W-:Y:S01]  /*1edf0*/  @!P1 IMAD.IADD R81, R81, 0x1, -R8.reuse ;  /* 0x0000000151519824 */ /* 0x100fe200078e0a08 */
[----:B------:R-:W-:Y:S01]  /*1ee00*/  ISETP.GE.AND P1, PT, R80, RZ, PT ;  /* 0x000000ff5000720c */ /* 0x000fe20003f26270 */
[----:B------:R-:W-:Y:S01]  /*1ee10*/  @!P5 IMAD.IADD R10, R10, 0x1, -R8 ;  /* 0x000000010a0ad824 */ /* 0x000fe200078e0a08 */
[----:B------:R-:W2:Y:S02]  /*1ee20*/  LDL.LU R80, [R1+0x16c] ;  /* 0x00016c0001507983 */ /* 0x000ea40000300800 */
[----:B------:R-:W-:-:S09]  /*1ee30*/  ISETP.GT.U32.AND P3, PT, R8, R81, PT ;  /* 0x000000510800720c */ /* 0x000fd20003f64070 */
[----:B------:R-:W-:Y:S01]  /*1ee40*/  @!P1 IMAD.MOV R25, RZ, RZ, -R25 ;  /* 0x000000ffff199224 */ /* 0x000fe200078e0a19 */
[----:B----4-:R-:W-:-:S03]  /*1ee50*/  ISETP.GE.AND P1, PT, R79, RZ, PT ;  /* 0x000000ff4f00720c */ /* 0x010fc60003f26270 */
[----:B------:R-:W-:Y:S01]  /*1ee60*/  @!P3 IMAD.IADD R81, R81, 0x1, -R8 ;  /* 0x000000015151b824 */ /* 0x000fe200078e0a08 */
[----:B------:R-:W-:Y:S02]  /*1ee70*/  SEL R25, R21, R25, !P4 ;  /* 0x0000001915197207 */ /* 0x000fe40006000000 */
[----:B------:R-:W-:Y:S01]  /*1ee80*/  ISETP.GT.U32.AND P5, PT, R8, R10, PT ;  /* 0x0000000a0800720c */ /* 0x000fe20003fa4070 */
[----:B------:R-:W-:Y:S01]  /*1ee90*/  IMAD.MOV.U32 R26, RZ, RZ, R81 ;  /* 0x000000ffff1a7224 */ /* 0x000fe200078e0051 */
[----:B------:R-:W-:Y:S04]  /*1eea0*/  STL [R1+0x12f4], R2 ;  /* 0x0012f40201007387 */ /* 0x000fe80000100800 */
[----:B------:R-:W4:Y:S01]  /*1eeb0*/  LDL R79, [R1+0x115c] ;  /* 0x00115c00014f7983 */ /* 0x000f220000100800 */
[----:B-1----:R-:W-:Y:S01]  /*1eec0*/  IMAD R25, R25, UR5, RZ ;  /* 0x0000000519197c24 */ /* 0x002fe2000f8e02ff */
[----:B---3--:R-:W-:Y:S01]  /*1eed0*/  ISETP.GE.AND P3, PT, R12, RZ, PT ;  /* 0x000000ff0c00720c */ /* 0x008fe20003f66270 */
[----:B------:R-:W-:Y:S01]  /*1eee0*/  @!P1 IMAD.MOV R26, RZ, RZ, -R26 ;  /* 0x000000ffff1a9224 */ /* 0x000fe200078e0a1a */
[----:B------:R1:W-:Y:S02]  /*1eef0*/  STL [R1+0x694], R14 ;  /* 0x0006940e01007387 */ /* 0x0003e40000100800 */
[----:B------:R-:W-:-:S02]  /*1ef00*/  IADD3 R12, P1, PT, R25, R7, RZ ;  /* 0x00000007190c7210 */ /* 0x000fc40007f3e0ff */
[----:B------:R-:W-:Y:S01]  /*1ef10*/  STL [R1+0x690], R27 ;  /* 0x0006901b01007387 */ /* 0x000fe20000100800 */
[----:B------:R-:W-:Y:S01]  /*1ef20*/  @!P5 IMAD.IADD R10, R10, 0x1, -R8 ;  /* 0x000000010a0ad824 */ /* 0x000fe200078e0a08 */
[----:B------:R-:W-:Y:S01]  /*1ef30*/  ISETP.GT.U32.AND P6, PT, R8, R5, PT ;  /* 0x000000050800720c */ /* 0x000fe20003fc4070 */
[----:B------:R-:W3:Y:S01]  /*1ef40*/  LDCU UR5, c[0x0][0x3b0] ;  /* 0x00007600ff0577ac */ /* 0x000ee20008000800 */
[----:B-1----:R-:W-:Y:S01]  /*1ef50*/  LEA.HI.X.SX32 R14, R25, R6, 0x1, P1 ;  /* 0x00000006190e7211 */ /* 0x002fe200008f0eff */
[----:B0-----:R-:W-:Y:S02]  /*1ef60*/  @P0 IMAD.MOV.U32 R28, RZ, RZ, R12 ;  /* 0x000000ffff1c0224 */ /* 0x001fe400078e000c */
[----:B------:R-:W-:Y:S02]  /*1ef70*/  IMAD.MOV.U32 R25, RZ, RZ, R10 ;  /* 0x000000ffff197224 */ /* 0x000fe400078e000a */
[----:B------:R-:W-:-:S05]  /*1ef80*/  @P0 IMAD.MOV.U32 R29, RZ, RZ, R14 ;  /* 0x000000ffff1d0224 */ /* 0x000fca00078e000e */
[----:B------:R-:W3:Y:S04]  /*1ef90*/  @P0 LDG.E.U8 R11, desc[UR18][R28.64] ;  /* 0x000000121c0b0981 */ /* 0x000ee8000c1e1100 */
[----:B--2---:R0:W-:Y:S04]  /*1efa0*/  STL [R1+0x3c], R4 ;  /* 0x00003c0401007387 */ /* 0x0041e80000100800 */
[----:B0-----:R-:W2:Y:S04]  /*1efb0*/  LDL R4, [R1+0x1170] ;  /* 0x0011700001047983 */ /* 0x001ea80000100800 */
[----:B------:R0:W-:Y:S04]  /*1efc0*/  STL [R1+0x69c], R12 ;  /* 0x00069c0c01007387 */ /* 0x0001e80000100800 */
[----:B------:R-:W2:Y:S04]  /*1efd0*/  LDL.LU R81, [R1+0x160] ;  /* 0x0001600001517983 */ /* 0x000ea80000300800 */
[----:B------:R1:W-:Y:S04]  /*1efe0*/  STL [R1+0x698], R14 ;  /* 0x0006980e01007387 */ /* 0x0003e80000100800 */
[----:B------:R-:W2:Y:S01]  /*1eff0*/  LDL.LU R10, [R1+0x1344] ;  /* 0x00134400010a7983 */ /* 0x000ea20000300800 */
[----:B------:R-:W-:Y:S01]  /*1f000*/  ISETP.GT.U32.AND P5, PT, R8, R73, PT ;  /* 0x000000490800720c */ /* 0x000fe20003fa4070 */
[----:B------:R-:W-:Y:S01]  /*1f010*/  @!P3 IMAD.MOV R25, RZ, RZ, -R25 ;  /* 0x000000ffff19b224 */ /* 0x000fe200078e0a19 */
[----:B------:R-:W-:Y:S01]  /*1f020*/  SEL R27, R21, R26, !P4 ;  /* 0x0000001a151b7207 */ /* 0x000fe20006000000 */
[----:B------:R-:W-:-:S03]  /*1f030*/  @!P6 IMAD.IADD R5, R5, 0x1, -R8 ;  /* 0x000000010505e824 */ /* 0x000fc600078e0a08 */
[----:B------:R-:W-:Y:S01]  /*1f040*/  SEL R26, R21, R25, !P4 ;  /* 0x00000019151a7207 */ /* 0x000fe20006000000 */
[----:B0-----:R-:W2:Y:S06]  /*1f050*/  LDL R12, [R1+0x11a0] ;  /* 0x0011a000010c7983 */ /* 0x001eac0000100800 */
[----:B------:R-:W-:Y:S01]  /*1f060*/  @!P5 IMAD.IADD R73, R73, 0x1, -R8 ;  /* 0x000000014949d824 */ /* 0x000fe200078e0a08 */
[----:B----4-:R-:W-:Y:S01]  /*1f070*/  ISETP.GE.AND P5, PT, R79, RZ, PT ;  /* 0x000000ff4f00720c */ /* 0x010fe20003fa6270 */
[----:B------:R-:W-:Y:S02]  /*1f080*/  IMAD R27, R27, UR11, RZ ;  /* 0x0000000b1b1b7c24 */ /* 0x000fe4000f8e02ff */
[----:B------:R-:W-:-:S02]  /*1f090*/  IMAD.MOV.U32 R25, RZ, RZ, R5 ;  /* 0x000000ffff197224 */ /* 0x000fc400078e0005 */
[----:B------:R-:W-:Y:S01]  /*1f0a0*/  IMAD R26, R26, UR4, RZ ;  /* 0x000000041a1a7c24 */ /* 0x000fe2000f8e02ff */
[C---:B------:R-:W-:Y:S01]  /*1f0b0*/  ISETP.GT.U32.AND P3, PT, R8.reuse, R73, PT ;  /* 0x000000490800720c */ /* 0x040fe20003f64070 */
[----:B------:R-:W4:Y:S01]  /*1f0c0*/  LDL.LU R29, [R1+0x164] ;  /* 0x00016400011d7983 */ /* 0x000f220000300800 */
[-C--:B-1----:R-:W-:Y:S02]  /*1f0d0*/  IADD3 R14, P6, PT, R27, R7.reuse, RZ ;  /* 0x000000071b0e7210 */ /* 0x082fe40007fde0ff */
[----:B------:R-:W-:Y:S02]  /*1f0e0*/  PRMT R2, RZ, 0x7610, R2 ;  /* 0x00007610ff027816 */ /* 0x000fe40000000002 */
[----:B------:R-:W-:Y:S01]  /*1f0f0*/  ISETP.GT.U32.AND P1, PT, R8, R80, PT ;  /* 0x000000500800720c */ /* 0x000fe20003f24070 */
[----:B------:R-:W0:Y:S01]  /*1f100*/  LDCU UR4, c[0x0][0x3b0] ;  /* 0x00007600ff0477ac */ /* 0x000e220008000800 */
[----:B------:R-:W-:Y:S01]  /*1f110*/  PRMT R71, RZ, 0x7610, R71 ;  /* 0x00007610ff477816 */ /* 0x000fe20000000047 */
[----:B------:R-:W1:Y:S01]  /*1f120*/  LDCU UR11, c[0x0][0x3b0] ;  /* 0x00007600ff0b77ac */ /* 0x000e620008000800 */
[----:B------:R-:W-:Y:S01]  /*1f130*/  @!P5 IMAD.MOV R25, RZ, RZ, -R25 ;  /* 0x000000ffff19d224 */ /* 0x000fe200078e0a19 */
[----:B------:R-:W-:-:S02]  /*1f140*/  IADD3 R5, P5, PT, R26, R7, RZ ;  /* 0x000000071a057210 */ /* 0x000fc40007fbe0ff */
[----:B------:R-:W-:Y:S01]  /*1f150*/  @!P3 IMAD.IADD R73, R73, 0x1, -R8 ;  /* 0x000000014949b824 */ /* 0x000fe200078e0a08 */
[----:B------:R-:W-:Y:S01]  /*1f160*/  LEA.HI.X.SX32 R27, R27, R6, 0x1, P6 ;  /* 0x000000061b1b7211 */ /* 0x000fe200030f0eff */
[----:B---3--:R3:W-:Y:S04]  /*1f170*/  STL [R1+0x38], R11 ;  /* 0x0000380b01007387 */ /* 0x0087e80000100800 */
[----:B---3--:R-:W3:Y:S04]  /*1f180*/  LDL.LU R11, [R1+0x15c] ;  /* 0x00015c00010b7983 */ /* 0x008ee80000300800 */
[----:B------:R0:W-:Y:S04]  /*1f190*/  STL [R1+0x6a4], R14 ;  /* 0x0006a40e01007387 */ /* 0x0001e80000100800 */
[----:B------:R-:W-:Y:S04]  /*1f1a0*/  STL [R1+0x6ac], R5 ;  /* 0x0006ac0501007387 */ /* 0x000fe80000100800 */
[----:B------:R-:W3:Y:S04]  /*1f1b0*/  LDL R79, [R1+0x1150] ;  /* 0x00115000014f7983 */ /* 0x000ee80000100800 */
[----:B------:R0:W-:Y:S01]  /*1f1c0*/  STL [R1+0x6a0], R27 ;  /* 0x0006a01b01007387 */ /* 0x0001e20000100800 */
[----:B--2---:R-:W-:-:S02]  /*1f1d0*/  ISETP.GE.AND P3, PT, R4, RZ, PT ;  /* 0x000000ff0400720c */ /* 0x004fc40003f66270 */
[----:B------:R-:W-:Y:S01]  /*1f1e0*/  LEA.HI.X.SX32 R4, R26, R6, 0x1, P5 ;  /* 0x000000061a047211 */ /* 0x000fe200028f0eff */
[----:B------:R-:W-:Y:S01]  /*1f1f0*/  @P0 IMAD.MOV.U32 R26, RZ, RZ, R14 ;  /* 0x000000ffff1a0224 */ /* 0x000fe200078e000e */
[----:B------:R-:W-:Y:S02]  /*1f200*/  PRMT R10, RZ, 0x7610, R10 ;  /* 0x00007610ff0a7816 */ /* 0x000fe4000000000a */
[----:B------:R-:W-:Y:S01]  /*1f210*/  SEL R28, R21, R25, !P4 ;  /* 0x00000019151c7207 */ /* 0x000fe20006000000 */
[----:B0-----:R-:W2:Y:S04]  /*1f220*/  LDL.LU R14, [R1+0x1340] ;  /* 0x00134000010e7983 */ /* 0x001ea80000300800 */
[----:B------:R0:W2:Y:S02]  /*1f230*/  @P0 LDG.E.U8 R10, desc[UR18][R26.64] ;  /* 0x000000121a0a0981 */ /* 0x0000a4000c1e1100 */
[----:B0-----:R-:W-:-:S02]  /*1f240*/  @P0 IMAD.MOV.U32 R26, RZ, RZ, R5 ;  /* 0x000000ffff1a0224 */ /* 0x001fc400078e0005 */
[----:B------:R-:W-:-:S05]  /*1f250*/  @P0 IMAD.MOV.U32 R27, RZ, RZ, R4 ;  /* 0x000000ffff1b0224 */ /* 0x000fca00078e0004 */
[----:B------:R0:W3:Y:S01]  /*1f260*/  @P0 LDG.E.U8 R72, desc[UR18][R26.64] ;  /* 0x000000121a480981 */ /* 0x0000e2000c1e1100 */
[----:B------:R-:W-:Y:S02]  /*1f270*/  IMAD.MOV.U32 R25, RZ, RZ, R73 ;  /* 0x000000ffff197224 */ /* 0x000fe400078e0049 */
[----:B------:R-:W-:Y:S01]  /*1f280*/  IMAD R28, R28, UR5, RZ ;  /* 0x000000051c1c7c24 */ /* 0x000fe2000f8e02ff */
[----:B------:R-:W-:Y:S01]  /*1f290*/  STL [R1+0x6a8], R4 ;  /* 0x0006a80401007387 */ /* 0x000fe20000100800 */
[----:B------:R-:W-:Y:S01]  /*1f2a0*/  ISETP.GE.AND P5, PT, R12, RZ, PT ;  /* 0x000000ff0c00720c */ /* 0x000fe20003fa6270 */
[----:B------:R-:W-:Y:S02]  /*1f2b0*/  @!P3 IMAD.MOV R25, RZ, RZ, -R25 ;  /* 0x000000ffff19b224 */ /* 0x000fe400078e0a19 */
[----:B------:R-:W-:Y:S01]  /*1f2c0*/  @!P1 IMAD.IADD R80, R80, 0x1, -R8 ;  /* 0x0000000150509824 */ /* 0x000fe200078e0a08 */
[----:B------:R-:W-:Y:S01]  /*1f2d0*/  ISETP.GT.U32.AND P6, PT, R8, R81, PT ;  /* 0x000000510800720c */ /* 0x000fe20003fc4070 */
[----:B------:R-:W1:Y:S01]  /*1f2e0*/  LDCU UR5, c[0x0][0x3b0] ;  /* 0x00007600ff0577ac */ /* 0x000e620008000800 */
[----:B0-----:R-:W-:-:S02]  /*1f2f0*/  IADD3 R27, P3, PT, R28, R7, RZ ;  /* 0x000000071c1b7210 */ /* 0x001fc40007f7e0ff */
[----:B------:R-:W-:Y:S01]  /*1f300*/  SEL R26, R21, R25, !P4 ;  /* 0x00000019151a7207 */ /* 0x000fe20006000000 */
[----:B--2---:R0:W-:Y:S04]  /*1f310*/  STL [R1+0x34], R10 ;  /* 0x0000340a01007387 */ /* 0x0041e80000100800 */
[----:B0-----:R-:W2:Y:S04]  /*1f320*/  LDL.LU R10, [R1+0x133c] ;  /* 0x00133c00010a7983 */ /* 0x001ea80000300800 */
[----:B------:R-:W2:Y:S04]  /*1f330*/  LDL.LU R4, [R1+0x1338] ;  /* 0x0013380001047983 */ /* 0x000ea80000300800 */
[----:B------:R-:W2:Y:S04]  /*1f340*/  LDL.LU R5, [R1+0x1334] ;  /* 0x0013340001057983 */ /* 0x000ea80000300800 */
[----:B------:R-:W2:Y:S04]  /*1f350*/  LDL.LU R12, [R1+0x154] ;  /* 0x00015400010c7983 */ /* 0x000ea80000300800 */
[----:B------:R-:W-:Y:S04]  /*1f360*/  STL [R1+0x6b4], R27 ;  /* 0x0006b41b01007387 */ /* 0x000fe80000100800 */
[----:B---3--:R0:W-:Y:S02]  /*1f370*/  STL [R1+0x30], R72 ;  /* 0x0000304801007387 */ /* 0x0081e40000100800 */
[----:B0-----:R-:W-:Y:S01]  /*1f380*/  LEA.HI.X.SX32 R72, R28, R6, 0x1, P3 ;  /* 0x000000061c487211 */ /* 0x001fe200018f0eff */
[----:B------:R-:W-:-:S02]  /*1f390*/  IMAD R28, R26, UR12, RZ ;  /* 0x0000000c1a1c7c24 */ /* 0x000fc4000f8e02ff */
[----:B------:R-:W-:Y:S01]  /*1f3a0*/  @P0 IMAD.MOV.U32 R26, RZ, RZ, R27 ;  /* 0x000000ffff1a0224 */ /* 0x000fe200078e001b */
[C---:B------:R-:W-:Y:S01]  /*1f3b0*/  ISETP.GT.U32.AND P1, PT, R8.reuse, R80, PT ;  /* 0x000000500800720c */ /* 0x040fe20003f24070 */
[----:B------:R-:W-:Y:S02]  /*1f3c0*/  @!P6 IMAD.IADD R81, R81, 0x1, -R8 ;  /* 0x000000015151e824 */ /* 0x000fe400078e0a08 */
[----:B------:R-:W-:Y:S01]  /*1f3d0*/  @P0 IMAD.MOV.U32 R27, RZ, RZ, R72 ;  /* 0x000000ffff1b0224 */ /* 0x000fe200078e0048 */
[----:B------:R0:W-:Y:S01]  /*1f3e0*/  STL [R1+0x6b0], R72 ;  /* 0x0006b04801007387 */ /* 0x0001e20000100800 */
[----:B------:R-:W-:Y:S02]  /*1f3f0*/  ISETP.GT.U32.AND P3, PT, R8, R11, PT ;  /* 0x0000000b0800720c */ /* 0x000fe40003f64070 */
[----:B------:R-:W-:Y:S01]  /*1f400*/  PRMT R3, RZ, 0x7610, R3 ;  /* 0x00007610ff037816 */ /* 0x000fe20000000003 */
[----:B------:R-:W3:Y:S01]  /*1f410*/  LDCU UR12, c[0x0][0x3b0] ;  /* 0x00007600ff0c77ac */ /* 0x000ee20008000800 */
[----:B------:R1:W3:Y:S04]  /*1f420*/  @P0 LDG.E.U8 R2, desc[UR18][R26.64] ;  /* 0x000000121a020981 */ /* 0x0002e8000c1e1100 */
[----:B------:R-:W-:Y:S01]  /*1f430*/  @!P1 IMAD.IADD R80, R80, 0x1, -R8 ;  /* 0x0000000150509824 */ /* 0x000fe200078e0a08 */
[----:B----4-:R-:W-:Y:S01]  /*1f440*/  ISETP.GT.U32.AND P1, PT, R8, R29, PT ;  /* 0x0000001d0800720c */ /* 0x010fe20003f24070 */
[----:B0-----:R-:W4:Y:S04]  /*1f450*/  LDL R72, [R1+0x119c] ;  /* 0x00119c0001487983 */ /* 0x001f280000100800 */
[----:B------:R-:W4:Y:S01]  /*1f460*/  LDL.LU R73, [R1+0x158] ;  /* 0x0001580001497983 */ /* 0x000f220000300800 */
[----:B------:R-:W-:-:S04]  /*1f470*/  IMAD.MOV.U32 R25, RZ, RZ, R80 ;  /* 0x000000ffff197224 */ /* 0x000fc800078e0050 */
[----:B------:R-:W-:Y:S01]  /*1f480*/  @!P5 IMAD.MOV R25, RZ, RZ, -R25 ;  /* 0x000000ffff19d224 */ /* 0x000fe200078e0a19 */
[----:B------:R-:W-:-:S04]  /*1f490*/  IADD3 R80, P5, PT, R28, R7, RZ ;  /* 0x000000071c507210 */ /* 0x000fc80007fbe0ff */
[----:B-1----:R-:W-:Y:S01]  /*1f4a0*/  LEA.HI.X.SX32 R26, R28, R6, 0x1, P5 ;  /* 0x000000061c1a7211 */ /* 0x002fe200028f0eff */
[----:B------:R-:W-:Y:S01]  /*1f4b0*/  @!P1 IMAD.IADD R29, R29, 0x1, -R8 ;  /* 0x000000011d1d9824 */ /* 0x000fe200078e0a08 */
[----:B------:R-:W-:-:S03]  /*1f4c0*/  ISETP.GE.AND P1, PT, R79, RZ, PT ;  /* 0x000000ff4f00720c */ /* 0x000fc60003f26270 */
[----:B------:R-:W-:Y:S01]  /*1f4d0*/  @P0 IMAD.MOV.U32 R27, RZ, RZ, R26 ;  /* 0x000000ffff1b0224 */ /* 0x000fe200078e001a */
[----:B--2---:R-:W-:Y:S01]  /*1f4e0*/  PRMT R4, RZ, 0x7610, R4 ;  /* 0x00007610ff047816 */ /* 0x004fe20000000004 */
[----:B---3--:R-:W-:Y:S04]  /*1f4f0*/  STL [R1+0x12f8], R2 ;  /* 0x0012f80201007387 */ /* 0x008fe80000100800 */
[----:B------:R-:W2:Y:S04]  /*1f500*/  LDL R79, [R1+0x1198] ;  /* 0x00119800014f7983 */ /* 0x000ea80000100800 */
[----:B------:R-:W-:Y:S04]  /*1f510*/  STL [R1+0x6bc], R80 ;  /* 0x0006bc5001007387 */ /* 0x000fe80000100800 */
[----:B------:R0:W-:Y:S02]  /*1f520*/  STL [R1+0x6b8], R26 ;  /* 0x0006b81a01007387 */ /* 0x0001e40000100800 */
[----:B0-----:R-:W-:Y:S01]  /*1f530*/  @P0 IMAD.MOV.U32 R26, RZ, RZ, R80 ;  /* 0x000000ffff1a0224 */ /* 0x001fe200078e0050 */
[----:B------:R-:W-:-:S02]  /*1f540*/  ISETP.GT.U32.AND P6, PT, R8, R81, PT ;  /* 0x000000510800720c */ /* 0x000fc40003fc4070 */
[----:B------:R-:W-:Y:S01]  /*1f550*/  SEL R25, R21, R25, !P4 ;  /* 0x0000001915197207 */ /* 0x000fe20006000000 */
[----:B------:R-:W-:Y:S01]  /*1f560*/  @!P3 IMAD.IADD R11, R11, 0x1, -R8 ;  /* 0x000000010b0bb824 */ /* 0x000fe200078e0a08 */
[----:B------:R-:W-:Y:S01]  /*1f570*/  ISETP.GT.U32.AND P5, PT, R8, R29, PT ;  /* 0x0000001d0800720c */ /* 0x000fe20003fa4070 */
[----:B------:R0:W3:Y:S04]  /*1f580*/  @P0 LDG.E.U8 R4, desc[UR18][R26.64] ;  /* 0x000000121a040981 */ /* 0x0000e8000c1e1100 */
[----:B------:R-:W2:Y:S01]  /*1f590*/  LDL.LU R80, [R1+0x148] ;  /* 0x0001480001507983 */ /* 0x000ea20000300800 */
[----:B------:R-:W-:-:S03]  /*1f5a0*/  IMAD R28, R25, UR4, RZ ;  /* 0x00000004191c7c24 */ /* 0x000fc6000f8e02ff */
[----:B------:R-:W-:Y:S01]  /*1f5b0*/  @!P6 IMAD.IADD R81, R81, 0x1, -R8 ;  /* 0x000000015151e824 */ /* 0x000fe200078e0a08 */
[----:B------:R-:W-:Y:S01]  /*1f5c0*/  ISETP.GT.U32.AND P3, PT, R8, R11, PT ;  /* 0x0000000b0800720c */ /* 0x000fe20003f64070 */
[----:B------:R-:W1:Y:S02]  /*1f5d0*/  LDCU UR4, c[0x0][0x3b0] ;  /* 0x00007600ff0477ac */ /* 0x000e640008000800 */
[----:B------:R-:W-:-:S04]  /*1f5e0*/  IMAD.MOV.U32 R25, RZ, RZ, R81 ;  /* 0x000000ffff197224 */ /* 0x000fc800078e0051 */
[----:B------:R-:W-:Y:S01]  /*1f5f0*/  @!P1 IMAD.MOV R25, RZ, RZ, -R25 ;  /* 0x000000ffff199224 */ /* 0x000fe200078e0a19 */
[----:B0-----:R-:W-:-:S04]  /*1f600*/  IADD3 R26, P6, PT, R28, R7, RZ ;  /* 0x000000071c1a7210 */ /* 0x001fc80007fde0ff */
[----:B------:R-:W-:Y:S02]  /*1f610*/  SEL R25, R21, R25, !P4 ;  /* 0x0000001915197207 */ /* 0x000fe40006000000 */
[----:B------:R-:W-:-:S03]  /*1f620*/  LEA.HI.X.SX32 R27, R28, R6, 0x1, P6 ;  /* 0x000000061c1b7211 */ /* 0x000fc600030f0eff */
[----:B------:R-:W-:Y:S02]  /*1f630*/  IMAD R25, R25, UR5, RZ ;  /* 0x0000000519197c24 */ /* 0x000fe4000f8e02ff */
[--C-:B------:R-:W-:Y:S01]  /*1f640*/  @!P3 IMAD.IADD R11, R11, 0x1, -R8.reuse ;  /* 0x000000010b0bb824 */ /* 0x100fe200078e0a08 */
[----:B------:R0:W2:Y:S01]  /*1f650*/  @P0 LDG.E.U8 R71, desc[UR18][R26.64] ;  /* 0x000000121a470981 */ /* 0x0000a2000c1e1100 */
[----:B------:R-:W-:-:S03]  /*1f660*/  @!P5 IMAD.IADD R29, R29, 0x1, -R8 ;  /* 0x000000011d1dd824 */ /* 0x000fc600078e0a08 */
[----:B---3--:R-:W-:Y:S01]  /*1f670*/  STL [R1+0x12fc], R4 ;  /* 0x0012fc0401007387 */ /* 0x008fe20000100800 */
[----:B------:R-:W-:-:S03]  /*1f680*/  IADD3 R28, P3, PT, R25, R7, RZ ;  /* 0x00000007191c7210 */ /* 0x000fc60007f7e0ff */
[----:B------:R-:W3:Y:S04]  /*1f690*/  LDL R81, [R1+0x11b8] ;  /* 0x0011b80001517983 */ /* 0x000ee80000100800 */
[----:B------:R0:W-:Y:S01]  /*1f6a0*/  STL [R1+0x6d4], R26 ;  /* 0x0006d41a01007387 */ /* 0x0001e20000100800 */
[----:B------:R-:W-:Y:S02]  /*1f6b0*/  ISETP.GT.U32.AND P1, PT, R8, R12, PT ;  /* 0x0000000c0800720c */ /* 0x000fe40003f24070 */
[----:B------:R-:W-:Y:S01]  /*1f6c0*/  LEA.HI.X.SX32 R25, R25, R6, 0x1, P3 ;  /* 0x0000000619197211 */ /* 0x000fe200018f0eff */
[----:B------:R1:W-:Y:S01]  /*1f6d0*/  STL [R1+0x6d0], R27 ;  /* 0x0006d01b01007387 */ /* 0x0003e20000100800 */
[----:B----4-:R-:W-:Y:S01]  /*1f6e0*/  ISETP.GE.AND P6, PT, R72, RZ, PT ;  /* 0x000000ff4800720c */ /* 0x010fe20003fc6270 */
[----:B------:R-:W4:Y:S01]  /*1f6f0*/  LDCU UR5, c[0x0][0x3b0] ;  /* 0x00007600ff0577ac */ /* 0x000f220008000800 */
[----:B0-----:R-:W-:-:S02]  /*1f700*/  IMAD.MOV.U32 R26, RZ, RZ, R29 ;  /* 0x000000ffff1a7224 */ /* 0x001fc400078e001d */
[----:B------:R-:W-:Y:S01]  /*1f710*/  @P0 IMAD.MOV.U32 R29, RZ, RZ, R25 ;  /* 0x000000ffff1d0224 */ /* 0x000fe200078e0019 */
[----:B-1----:R-:W-:-:S06]  /*1f720*/  PRMT R27, RZ, 0x7610, R27 ;  /* 0x00007610ff1b7816 */ /* 0x002fcc000000001b */
[----:B------:R-:W3:Y:S01]  /*1f730*/  @P0 LDG.E.U8 R27, desc[UR18][R28.64] ;  /* 0x000000121c1b0981 */ /* 0x000ee2000c1e1100 */
[----:B------:R-:W-:Y:S01]  /*1f740*/  @!P1 IMAD.IADD R12, R12, 0x1, -R8 ;  /* 0x000000010c0c9824 */ /* 0x000fe200078e0a08 */
[----:B--2---:R-:W-:Y:S01]  /*1f750*/  ISETP.GE.AND P1, PT, R79, RZ, PT ;  /* 0x000000ff4f00720c */ /* 0x004fe20003f26270 */
[----:B------:R-:W-:Y:S01]  /*1f760*/  @!P6 IMAD.MOV R26, RZ, RZ, -R26 ;  /* 0x000000ffff1ae224 */ /* 0x000fe200078e0a1a */
[----:B------:R0:W-:Y:S01]  /*1f770*/  STL [R1+0x24], R71 ;  /* 0x0000244701007387 */ /* 0x0001e20000100800 */
[----:B------:R-:W-:-:S03]  /*1f780*/  ISETP.GT.U32.AND P6, PT, R8, R80, PT ;  /* 0x000000500800720c */ /* 0x000fc60003fc4070 */
[----:B------:R-:W-:Y:S01]  /*1f790*/  SEL R26, R21, R26, !P4 ;  /* 0x0000001a151a7207 */ /* 0x000fe20006000000 */
[----:B0-----:R-:W2:Y:S04]  /*1f7a0*/  LDL R71, [R1+0x11c4] ;  /* 0x0011c40001477983 */ /* 0x001ea80000100800 */
[----:B------:R-:W2:Y:S04]  /*1f7b0*/  LDL.LU R72, [R1+0x150] ;  /* 0x0001500001487983 */ /* 0x000ea80000300800 */
[----:B------:R-:W-:Y:S04]  /*1f7c0*/  STL [R1+0x6dc], R28 ;  /* 0x0006dc1c01007387 */ /* 0x000fe80000100800 */
[----:B------:R0:W-:Y:S04]  /*1f7d0*/  STL [R1+0x6d8], R25 ;  /* 0x0006d81901007387 */ /* 0x0001e80000100800 */
[----:B------:R-:W2:Y:S01]  /*1f7e0*/  LDL.LU R79, [R1+0x14c] ;  /* 0x00014c00014f7983 */ /* 0x000ea20000300800 */
[----:B------:R-:W-:Y:S01]  /*1f7f0*/  ISETP.GT.U32.AND P3, PT, R8, R12, PT ;  /* 0x0000000c0800720c */ /* 0x000fe20003f64070 */
[----:B0-----:R-:W-:-:S04]  /*1f800*/  IMAD.MOV.U32 R25, RZ, RZ, R11 ;  /* 0x000000ffff197224 */ /* 0x001fc800078e000b */
[----:B------:R-:W-:Y:S02]  /*1f810*/  @!P1 IMAD.MOV R25, RZ, RZ, -R25 ;  /* 0x000000ffff199224 */ /* 0x000fe400078e0a19 */
[----:B------:R-:W-:Y:S01]  /*1f820*/  @!P6 IMAD.IADD R80, R80, 0x1, -R8 ;  /* 0x000000015050e824 */ /* 0x000fe200078e0a08 */
[----:B------:R-:W-:-:S05]  /*1f830*/  PRMT R10, RZ, 0x7610, R10 ;  /* 0x00007610ff0a7816 */ /* 0x000fca000000000a */
[----:B------:R-:W-:Y:S01]  /*1f840*/  @!P3 IMAD.IADD R12, R12, 0x1, -R8 ;  /* 0x000000010c0cb824 */ /* 0x000fe200078e0a08 */
[----:B------:R-:W-:-:S05]  /*1f850*/  SEL R25, R21, R25, !P4 ;  /* 0x0000001915197207 */ /* 0x000fca0006000000 */
[----:B----4-:R-:W-:Y:S01]  /*1f860*/  IMAD R25, R25, UR5, RZ ;  /* 0x0000000519197c24 */ /* 0x010fe2000f8e02ff */
[----:B------:R-:W-:Y:S02]  /*1f870*/  PRMT R4, RZ, 0x7610, R4 ;  /* 0x00007610ff047816 */ /* 0x000fe40000000004 */
[----:B------:R-:W-:Y:S02]  /*1f880*/  ISETP.GT.U32.AND P5, PT, R8, R73, PT ;  /* 0x000000490800720c */ /* 0x000fe40003fa4070 */
[----:B------:R-:W-:Y:S01]  /*1f890*/  PRMT R5, RZ, 0x7610, R5 ;  /* 0x00007610ff057816 */ /* 0x000fe20000000005 */
[----:B------:R-:W0:Y:S01]  /*1f8a0*/  LDCU UR5, c[0x0][0x3b0] ;  /* 0x00007600ff0577ac */ /* 0x000e220008000800 */
[----:B---3--:R-:W-:Y:S02]  /*1f8b0*/  ISETP.GE.AND P1, PT, R81, RZ, PT ;  /* 0x000000ff5100720c */ /* 0x008fe40003f26270 */
[----:B------:R-:W3:Y:S04]  /*1f8c0*/  LDL R81, [R1+0x1194] ;  /* 0x0011940001517983 */ /* 0x000ee80000100800 */
[----:B------:R1:W-:Y:S02]  /*1f8d0*/  STL [R1+0x20], R27 ;  /* 0x0000201b01007387 */ /* 0x0003e40000100800 */
[----:B-1----:R-:W-:-:S02]  /*1f8e0*/  IMAD R27, R26, UR4, RZ ;  /* 0x000000041a1b7c24 */ /* 0x002fc4000f8e02ff */
[----:B------:R-:W-:Y:S02]  /*1f8f0*/  IMAD.MOV.U32 R26, RZ, RZ, R12 ;  /* 0x000000ffff1a7224 */ /* 0x000fe400078e000c */
[----:B------:R-:W-:Y:S01]  /*1f900*/  @!P5 IMAD.IADD R73, R73, 0x1, -R8 ;  /* 0x000000014949d824 */ /* 0x000fe200078e0a08 */
[----:B------:R-:W1:Y:S01]  /*1f910*/  LDCU UR4, c[0x0][0x3b0] ;  /* 0x00007600ff0477ac */ /* 0x000e620008000800 */
[----:B------:R-:W-:-:S04]  /*1f920*/  IADD3 R11, P6, PT, R27, R7, RZ ;  /* 0x000000071b0b7210 */ /* 0x000fc80007fde0ff */
[----:B------:R-:W-:Y:S01]  /*1f930*/  LEA.HI.X.SX32 R27, R27, R6, 0x1, P6 ;  /* 0x000000061b1b7211 */ /* 0x000fe200030f0eff */
[----:B------:R-:W-:-:S04]  /*1f940*/  @P0 IMAD.MOV.U32 R28, RZ, RZ, R11 ;  /* 0x000000ffff1c0224 */ /* 0x000fc800078e000b */
[----:B------:R-:W-:Y:S02]  /*1f950*/  @P0 IMAD.MOV.U32 R29, RZ, RZ, R27 ;  /* 0x000000ffff1d0224 */ /* 0x000fe400078e001b */
[----:B------:R-:W-:Y:S01]  /*1f960*/  @!P1 IMAD.MOV R26, RZ, RZ, -R26 ;  /* 0x000000ffff1a9224 */ /* 0x000fe200078e0a1a */
[----:B------:R-:W-:Y:S02]  /*1f970*/  IADD3 R12, P1, PT, R25, R7, RZ ;  /* 0x00000007190c7210 */ /* 0x000fe40007f3e0ff */
[----:B------:R4:W3:Y:S04]  /*1f980*/  @P0 LDG.E.U8 R10, desc[UR18][R28.64] ;  /* 0x000000121c0a0981 */ /* 0x0008e8000c1e1100 */
[----:B------:R0:W-:Y:S04]  /*1f990*/  STL [R1+0x6e4], R11 ;  /* 0x0006e40b01007387 */ /* 0x0001e80000100800 */
[----:B------:R1:W-:Y:S01]  /*1f9a0*/  STL [R1+0x6e0], R27 ;  /* 0x0006e01b01007387 */ /* 0x0003e20000100800 */
[----:B----4-:R-:W-:-:S03]  /*1f9b0*/  @P0 IMAD.MOV.U32 R28, RZ, RZ, R12 ;  /* 0x000000ffff1c0224 */ /* 0x010fc600078e000c */
[----:B0-----:R-:W4:Y:S01]  /*1f9c0*/  LDL R11, [R1+0x11b0] ;  /* 0x0011b000010b7983 */ /* 0x001f220000100800 */
[----:B-1----:R-:W-:-:S05]  /*1f9d0*/  LEA.HI.X.SX32 R27, R25, R6, 0x1, P1 ;  /* 0x00000006191b7211 */ /* 0x002fca00008f0eff */
[----:B------:R-:W-:-:S05]  /*1f9e0*/  @P0 IMAD.MOV.U32 R29, RZ, RZ, R27 ;  /* 0x000000ffff1d0224 */ /* 0x000fca00078e001b */
[----:B------:R-:W4:Y:S01]  /*1f9f0*/  @P0 LDG.E.U8 R4, desc[UR18][R28.64] ;  /* 0x000000121c040981 */ /* 0x000f22000c1e1100 */
[C---:B------:R-:W-:Y:S02]  /*1fa00*/  ISETP.GT.U32.AND P5, PT, R8.reuse, R73, PT ;  /* 0x000000490800720c */ /* 0x040fe40003fa4070 */
[----:B--2---:R-:W-:Y:S02]  /*1fa10*/  ISETP.GE.AND P3, PT, R71, RZ, PT ;  /* 0x000000ff4700720c */ /* 0x004fe40003f66270 */
[----:B------:R-:W-:-:S09]  /*1fa20*/  ISETP.GT.U32.AND P6, PT, R8, R80, PT ;  /* 0x000000500800720c */ /* 0x000fd20003fc4070 */
[----:B------:R-:W-:Y:S01]  /*1fa30*/  @!P5 IMAD.IADD R73, R73, 0x1, -R8 ;  /* 0x000000014949d824 */ /* 0x000fe200078e0a08 */
[----:B------:R-:W-:-:S03]  /*1fa40*/  ISETP.GT.U32.AND P5, PT, R8, R72, PT ;  /* 0x000000480800720c */ /* 0x000fc60003fa4070 */
[----:B------:R-:W-:Y:S01]  /*1fa50*/  IMAD.MOV.U32 R25, RZ, RZ, R73 ;  /* 0x000000ffff197224 */ /* 0x000fe200078e0049 */
[----:B------:R-:W-:Y:S03]  /*1fa60*/  STL [R1+0x6ec], R12 ;  /* 0x0006ec0c01007387 */ /* 0x000fe60000100800 */
[----:B------:R-:W-:-:S06]  /*1fa70*/  @!P3 IMAD.MOV R25, RZ, RZ, -R25 ;  /* 0x000000ffff19b224 */ /* 0x000fcc00078e0a19 */
[--C-:B------:R-:W-:Y:S02]  /*1fa80*/  @!P5 IMAD.IADD R72, R72, 0x1, -R8.reuse ;  /* 0x000000014848d824 */ /* 0x100fe400078e0a08 */
[----:B------:R-:W-:-:S03]  /*1fa90*/  @!P6 IMAD.IADD R80, R80, 0x1, -R8 ;  /* 0x000000015050e824 */ /* 0x000fc600078e0a08 */
[----:B------:R-:W-:-:S13]  /*1faa0*/  ISETP.GT.U32.AND P3, PT, R8, R72, PT ;  /* 0x000000480800720c */ /* 0x000fda0003f64070 */
[----:B------:R-:W-:Y:S01]  /*1fab0*/  @!P3 IMAD.IADD R72, R72, 0x1, -R8 ;  /* 0x000000014848b824 */ /* 0x000fe200078e0a08 */
[----:B---3--:R-:W-:Y:S01]  /*1fac0*/  ISETP.GE.AND P5, PT, R81, RZ, PT ;  /* 0x000000ff5100720c */ /* 0x008fe20003fa6270 */
[----:B------:R0:W-:Y:S04]  /*1fad0*/  STL [R1+0x1c], R10 ;  /* 0x00001c0a01007387 */ /* 0x0001e80000100800 */
[----:B0-----:R-:W2:Y:S04]  /*1fae0*/  LDL.LU R10, [R1+0x13c] ;  /* 0x00013c00010a7983 */ /* 0x001ea80000300800 */
[----:B------:R0:W-:Y:S02]  /*1faf0*/  STL [R1+0x6e8], R27 ;  /* 0x0006e81b01007387 */ /* 0x0001e40000100800 */
[----:B0-----:R-:W-:-:S02]  /*1fb00*/  SEL R27, R21, R26, !P4 ;  /* 0x0000001a151b7207 */ /* 0x001fc40006000000 */
[----:B------:R-:W-:Y:S01]  /*1fb10*/  SEL R26, R21, R25, !P4 ;  /* 0x00000019151a7207 */ /* 0x000fe20006000000 */
[----:B------:R-:W-:Y:S02]  /*1fb20*/  IMAD.MOV.U32 R25, RZ, RZ, R80 ;  /* 0x000000ffff197224 */ /* 0x000fe400078e0050 */
[----:B------:R-:W-:Y:S02]  /*1fb30*/  IMAD R27, R27, UR11, RZ ;  /* 0x0000000b1b1b7c24 */ /* 0x000fe4000f8e02ff */
[----:B------:R-:W-:Y:S02]  /*1fb40*/  IMAD R26, R26, UR4, RZ ;  /* 0x000000041a1a7c24 */ /* 0x000fe4000f8e02ff */
[----:B------:R-:W-:Y:S01]  /*1fb50*/  @!P5 IMAD.MOV R25, RZ, RZ, -R25 ;  /* 0x000000ffff19d224 */ /* 0x000fe200078e0a19 */
[----:B----4-:R-:W-:Y:S01]  /*1fb60*/  STL [R1+0x1300], R4 ;  /* 0x0013000401007387 */ /* 0x010fe20000100800 */
[----:B------:R-:W-:Y:S02]  /*1fb70*/  ISETP.GE.AND P3, PT, R11, RZ, PT ;  /* 0x000000ff0b00720c */ /* 0x000fe40003f66270 */
[----:B------:R-:W-:-:S02]  /*1fb80*/  IADD3 R12, P6, PT, R27, R7, RZ ;  /* 0x000000071b0c7210 */ /* 0x000fc40007fde0ff */
[C---:B------:R-:W-:Y:S01]  /*1fb90*/  IADD3 R81, P5, PT, R26.reuse, R7, RZ ;  /* 0x000000071a517210 */ /* 0x040fe20007fbe0ff */
[----:B------:R-:W3:Y:S04]  /*1fba0*/  LDL R73, [R1+0x11f8] ;  /* 0x0011f80001497983 */ /* 0x000ee80000100800 */
[----:B------:R-:W4:Y:S01]  /*1fbb0*/  LDL.LU R29, [R1+0x140] ;  /* 0x00014000011d7983 */ /* 0x000f220000300800 */
[-C--:B------:R-:W-:Y:S02]  /*1fbc0*/  LEA.HI.X.SX32 R27, R27, R6.reuse, 0x1, P6 ;  /* 0x000000061b1b7211 */ /* 0x080fe400030f0eff */
[----:B------:R-:W-:Y:S01]  /*1fbd0*/  LEA.HI.X.SX32 R11, R26, R6, 0x1, P5 ;  /* 0x000000061a0b7211 */ /* 0x000fe200028f0eff */
[----:B------:R-:W-:Y:S01]  /*1fbe0*/  @P0 IMAD.MOV.U32 R26, RZ, RZ, R12 ;  /* 0x000000ffff1a0224 */ /* 0x000fe200078e000c */
[----:B------:R-:W4:Y:S04]  /*1fbf0*/  LDL.LU R80, [R1+0x138] ;  /* 0x0001380001507983 */ /* 0x000f280000300800 */
[----:B------:R0:W-:Y:S04]  /*1fc00*/  STL [R1+0x6f4], R12 ;  /* 0x0006f40c01007387 */ /* 0x0001e80000100800 */
[----:B------:R-:W-:Y:S04]  /*1fc10*/  STL [R1+0x6fc], R81 ;  /* 0x0006fc5101007387 */ /* 0x000fe80000100800 */
[----:B------:R-:W4:Y:S04]  /*1fc20*/  LDL R71, [R1+0x1190] ;  /* 0x0011900001477983 */ /* 0x000f280000100800 */
[----:B------:R1:W-:Y:S04]  /*1fc30*/  STL [R1+0x6f0], R27 ;  /* 0x0006f01b01007387 */ /* 0x0003e80000100800 */
[----:B------:R1:W4:Y:S01]  /*1fc40*/  @P0 LDG.E.U8 R3, desc[UR18][R26.64] ;  /* 0x000000121a030981 */ /* 0x000322000c1e1100 */
[----:B------:R-:W-:-:S02]  /*1fc50*/  SEL R28, R21, R25, !P4 ;  /* 0x00000019151c7207 */ /* 0x000fc40006000000 */
[----:B------:R-:W-:Y:S01]  /*1fc60*/  ISETP.GT.U32.AND P1, PT, R8, R79, PT ;  /* 0x0000004f0800720c */ /* 0x000fe20003f24070 */
[----:B------:R-:W2:Y:S01]  /*1fc70*/  LDCU UR4, c[0x0][0x3b0] ;  /* 0x00007600ff0477ac */ /* 0x000ea20008000800 */
[----:B------:R-:W-:Y:S02]  /*1fc80*/  PRMT R2, RZ, 0x7610, R2 ;  /* 0x00007610ff027816 */ /* 0x000fe40000000002 */
[----:B------:R-:W-:Y:S01]  /*1fc90*/  PRMT R93, RZ, 0x7610, R93 ;  /* 0x00007610ff5d7816 */ /* 0x000fe2000000005d */
[----:B0-----:R-:W4:Y:S01]  /*1fca0*/  LDL.LU R12, [R1+0x1330] ;  /* 0x00133000010c7983 */ /* 0x001f220000300800 */
[----:B------:R-:W0:Y:S01]  /*1fcb0*/  LDCU UR11, c[0x0][0x3b0] ;  /* 0x00007600ff0b77ac */ /* 0x000e220008000800 */
[----:B-1----:R-:W-:Y:S02]  /*1fcc0*/  @P0 IMAD.MOV.U32 R26, RZ, RZ, R81 ;  /* 0x000000ffff1a0224 */ /* 0x002fe400078e0051 */
[----:B------:R-:W-:-:S05]  /*1fcd0*/  @P0 IMAD.MOV.U32 R27, RZ, RZ, R11 ;  /* 0x000000ffff1b0224 */ /* 0x000fca00078e000b */
[----:B------:R1:W4:Y:S01]  /*1fce0*/  @P0 LDG.E.U8 R5, desc[UR18][R26.64] ;  /* 0x000000121a050981 */ /* 0x000322000c1e1100 */
[----:B------:R-:W-:Y:S02]  /*1fcf0*/  IMAD.MOV.U32 R25, RZ, RZ, R72 ;  /* 0x000000ffff197224 */ /* 0x000fe400078e0048 */
[----:B------:R-:W-:Y:S01]  /*1fd00*/  IMAD R28, R28, UR5, RZ ;  /* 0x000000051c1c7c24 */ /* 0x000fe2000f8e02ff */
[----:B------:R0:W-:Y:S01]  /*1fd10*/  STL [R1+0x6f8], R11 ;  /* 0x0006f80b01007387 */ /* 0x0001e20000100800 */
[----:B---3--:R-:W-:Y:S01]  /*1fd20*/  ISETP.GE.AND P5, PT, R73, RZ, PT ;  /* 0x000000ff4900720c */ /* 0x008fe20003fa6270 */
[----:B------:R-:W-:Y:S02]  /*1fd30*/  @!P3 IMAD.MOV R25, RZ, RZ, -R25 ;  /* 0x000000ffff19b224 */ /* 0x000fe400078e0a19 */
[----:B-1----:R-:W-:Y:S01]  /*1fd40*/  IADD3 R27, P3, PT, R28, R7, RZ ;  /* 0x000000071c1b7210 */ /* 0x002fe20007f7e0ff */
[----:B------:R-:W-:Y:S01]  /*1fd50*/  @!P1 IMAD.IADD R79, R79, 0x1, -R8 ;  /* 0x000000014f4f9824 */ /* 0x000fe200078e0a08 */
[----:B--2---:R-:W-:-:S02]  /*1fd60*/  ISETP.GT.U32.AND P6, PT, R8, R10, PT ;  /* 0x0000000a0800720c */ /* 0x004fc40003fc4070 */
[----:B------:R-:W-:Y:S02]  /*1fd70*/  PRMT R4, RZ, 0x7610, R4 ;  /* 0x00007610ff047816 */ /* 0x000fe40000000004 */
[----:B------:R-:W-:Y:S02]  /*1fd80*/  SEL R26, R21, R25, !P4 ;  /* 0x00000019151a7207 */ /* 0x000fe40006000000 */
[----:B------:R-:W-:Y:S01]  /*1fd90*/  LEA.HI.X.SX32 R72, R28, R6, 0x1, P3 ;  /* 0x000000061c487211 */ /* 0x000fe200018f0eff */
[----:B------:R-:W1:Y:S01]  /*1fda0*/  LDCU UR5, c[0x0][0x3b0] ;  /* 0x00007600ff0577ac */ /* 0x000e620008000800 */
[----:B----4-:R2:W-:Y:S04]  /*1fdb0*/  STL [R1+0x1304], R3 ;  /* 0x0013040301007387 */ /* 0x0105e80000100800 */
[----:B0-----:R-:W3:Y:S04]  /*1fdc0*/  LDL.LU R11, [R1+0x132c] ;  /* 0x00132c00010b7983 */ /* 0x001ee80000300800 */
[----:B------:R-:W4:Y:S01]  /*1fdd0*/  LDL.LU R81, [R1+0x1328] ;  /* 0x0013280001517983 */ /* 0x000f220000300800 */
[----:B------:R-:W-:-:S02]  /*1fde0*/  IMAD R28, R26, UR12, RZ ;  /* 0x0000000c1a1c7c24 */ /* 0x000fc4000f8e02ff */
[----:B------:R-:W-:Y:S01]  /*1fdf0*/  @P0 IMAD.MOV.U32 R26, RZ, RZ, R27 ;  /* 0x000000ffff1a0224 */ /* 0x000fe200078e001b */
[----:B------:R-:W-:Y:S01]  /*1fe00*/  ISETP.GT.U32.AND P1, PT, R8, R79, PT ;  /* 0x0000004f0800720c */ /* 0x000fe20003f24070 */
[----:B------:R-:W-:Y:S01]  /*1fe10*/  @!P6 IMAD.IADD R10, R10, 0x1, -R8 ;  /* 0x000000010a0ae824 */ /* 0x000fe200078e0a08 */
[----:B------:R-:W-:Y:S02]  /*1fe20*/  ISETP.GT.U32.AND P3, PT, R8, R80, PT ;  /* 0x000000500800720c */ /* 0x000fe40003f64070 */
[----:B------:R-:W-:Y:S02]  /*1fe30*/  PRMT R92, RZ, 0x7610, R92 ;  /* 0x00007610ff5c7816 */ /* 0x000fe4000000005c */
[----:B--2---:R-:W-:Y:S02]  /*1fe40*/  PRMT R3, RZ, 0x7610, R3 ;  /* 0x00007610ff037816 */ /* 0x004fe40000000003 */
[----:B------:R-:W-:Y:S02]  /*1fe50*/  PRMT R91, RZ, 0x7610, R91 ;  /* 0x00007610ff5b7816 */ /* 0x000fe4000000005b */
[----:B------:R-:W-:Y:S01]  /*1fe60*/  PRMT R90, RZ, 0x7610, R90 ;  /* 0x00007610ff5a7816 */ /* 0x000fe2000000005a */
[----:B------:R-:W0:Y:S01]  /*1fe70*/  LDCU UR12, c[0x0][0x3b0] ;  /* 0x00007600ff0c77ac */ /* 0x000e220008000800 */
[----:B------:R2:W-:Y:S04]  /*1fe80*/  STL [R1+0x1308], R5 ;  /* 0x0013080501007387 */ /* 0x0005e80000100800 */
[----:B------:R-:W3:Y:S04]  /*1fe90*/  LDL.LU R73, [R1+0x124] ;  /* 0x0001240001497983 */ /* 0x000ee80000300800 */
[----:B------:R0:W-:Y:S01]  /*1fea0*/  STL [R1+0x714], R27 ;  /* 0x0007141b01007387 */ /* 0x0001e20000100800 */
[----:B--2---:R-:W-:Y:S01]  /*1feb0*/  PRMT R5, RZ, 0x7610, R5 ;  /* 0x00007610ff057816 */ /* 0x004fe20000000005 */
[----:B0-----:R-:W-:-:S05]  /*1fec0*/  @P0 IMAD.MOV.U32 R27, RZ, RZ, R72 ;  /* 0x000000ffff1b0224 */ /* 0x001fca00078e0048 */
[----:B------:R-:W2:Y:S01]  /*1fed0*/  @P0 LDG.E.U8 R5, desc[UR18][R26.64] ;  /* 0x000000121a050981 */ /* 0x000ea2000c1e1100 */
[----:B------:R-:W-:Y:S01]  /*1fee0*/  @!P1 IMAD.IADD R79, R79, 0x1, -R8 ;  /* 0x000000014f4f9824 */ /* 0x000fe200078e0a08 */
[----:B------:R-:W-:Y:S02]  /*1fef0*/  ISETP.GT.U32.AND P1, PT, R8, R29, PT ;  /* 0x0000001d0800720c */ /* 0x000fe40003f24070 */
[----:B------:R0:W-:Y:S01]  /*1ff00*/  STL [R1+0x710], R72 ;  /* 0x0007104801007387 */ /* 0x0001e20000100800 */
[----:B------:R-:W-:-:S04]  /*1ff10*/  IMAD.MOV.U32 R25, RZ, RZ, R79 ;  /* 0x000000ffff197224 */ /* 0x000fc800078e004f */
[----:B------:R-:W-:Y:S01]  /*1ff20*/  @!P5 IMAD.MOV R25, RZ, RZ, -R25 ;  /* 0x000000ffff19d224 */ /* 0x000fe200078e0a19 */
[----:B0-----:R-:W3:Y:S04]  /*1ff30*/  LDL R72, [R1+0x11b4] ;  /* 0x0011b40001487983 */ /* 0x001ee80000100800 */
[----:B------:R-:W3:Y:S01]  /*1ff40*/  LDL.LU R79, [R1+0x130] ;  /* 0x00013000014f7983 */ /* 0x000ee20000300800 */
[----:B------:R-:W-:Y:S01]  /*1ff50*/  @!P1 IMAD.IADD R29, R29, 0x1, -R8 ;  /* 0x000000011d1d9824 */ /* 0x000fe200078e0a08 */
[----:B------:R-:W-:Y:S02]  /*1ff60*/  ISETP.GE.AND P1, PT, R71, RZ, PT ;  /* 0x000000ff4700720c */ /* 0x000fe40003f26270 */
[----:B--2---:R0:W-:Y:S04]  /*1ff70*/  STL [R1+0xc], R5 ;  /* 0x00000c0501007387 */ /* 0x0041e80000100800 */
[----:B------:R-:W2:Y:S01]  /*1ff80*/  LDL R71, [R1+0x11c0] ;  /* 0x0011c00001477983 */ /* 0x000ea20000100800 */
[----:B0-----:R-:W-:-:S04]  /*1ff90*/  IADD3 R5, P5, PT, R28, R7, RZ ;  /* 0x000000071c057210 */ /* 0x001fc80007fbe0ff */
[----:B------:R-:W-:Y:S01]  /*1ffa0*/  LEA.HI.X.SX32 R26, R28, R6, 0x1, P5 ;  /* 0x000000061c1a7211 */ /* 0x000fe200028f0eff */
[----:B------:R-:W-:Y:S04]  /*1ffb0*/  STL [R1+0x71c], R5 ;  /* 0x00071c0501007387 */ /* 0x000fe80000100800 */
[----:B------:R0:W-:Y:S01]  /*1ffc0*/  STL [R1+0x718], R26 ;  /* 0x0007181a01007387 */ /* 0x0001e20000100800 */
[----:B------:R-:W-:Y:S02]  /*1ffd0*/  @P0 IMAD.MOV.U32 R27, RZ, RZ, R26 ;  /* 0x000000ffff1b0224 */ /* 0x000fe400078e001a */
[----:B0-----:R-:W-:-:S05]  /*1ffe0*/  @P0 IMAD.MOV.U32 R26, RZ, RZ, R5 ;  /* 0x000000ffff1a0224 */ /* 0x001fca00078e0005 */
[----:B------:R0:W2:Y:S01]  /*1fff0*/  @P0 LDG.E.U8 R3, desc[UR18][R26.64] ;  /* 0x000000121a030981 */ /* 0x0000a2000c1e1100 */
[----:B------:R-:W-:Y:S02]  /*20000*/  ISETP.GT.U32.AND P6, PT, R8, R10, PT ;  /* 0x0000000a0800720c */ /* 0x000fe40003fc4070 */
[----:B------:R-:W-:-:S05]  /*20010*/  SEL R25, R21, R25, !P4 ;  /* 0x0000001915197207 */ /* 0x000fca0006000000 */
[----:B------:R-:W-:Y:S02]  /*20020*/  IMAD R28, R25, UR4, RZ ;  /* 0x00000004191c7c24 */ /* 0x000fe4000f8e02ff */
[--C-:B------:R-:W-:Y:S01]  /*20030*/  @!P3 IMAD.IADD R80, R80, 0x1, -R8.reuse ;  /* 0x000000015050b824 */ /* 0x100fe200078e0a08 */
[----:B------:R-:W-:Y:S01]  /*20040*/  ISETP.GT.U32.AND P5, PT, R8, R29, PT ;  /* 0x0000001d0800720c */ /* 0x000fe20003fa4070 */
[----:B------:R-:W1:Y:S02]  /*20050*/  LDCU UR4, c[0x0][0x3b0] ;  /* 0x00007600ff0477ac */ /* 0x000e640008000800 */
[----:B------:R-:W-:Y:S01]  /*20060*/  @!P6 IMAD.IADD R10, R10, 0x1, -R8 ;  /* 0x000000010a0ae824 */ /* 0x000fe200078e0a08 */
[----:B------:R-:W-:-:S04]  /*20070*/  IADD3 R5, P6, PT, R28, R7, RZ ;  /* 0x000000071c057210 */ /* 0x000fc80007fde0ff */
[----:B0-----:R-:W-:Y:S01]  /*20080*/  LEA.HI.X.SX32 R26, R28, R6, 0x1, P6 ;  /* 0x000000061c1a7211 */ /* 0x001fe200030f0eff */
[----:B------:R-:W-:-:S04]  /*20090*/  IMAD.MOV.U32 R25, RZ, RZ, R10 ;  /* 0x000000ffff197224 */ /* 0x000fc800078e000a */
[----:B------:R-:W-:Y:S01]  /*200a0*/  @P0 IMAD.MOV.U32 R27, RZ, RZ, R26 ;  /* 0x000000ffff1b0224 */ /* 0x000fe200078e001a */
[----:B--2---:R0:W-:Y:S04]  /*200b0*/  STL [R1+0x130c], R3 ;  /* 0x00130c0301007387 */ /* 0x0041e80000100800 */
[----:B0-----:R-:W2:Y:S04]  /*200c0*/  LDL.LU R3, [R1+0x120] ;  /* 0x0001200001037983 */ /* 0x001ea80000300800 */
[----:B------:R-:W2:Y:S04]  /*200d0*/  LDL R10, [R1+0x118c] ;  /* 0x00118c00010a7983 */ /* 0x000ea80000100800 */
[----:B------:R-:W-:Y:S04]  /*200e0*/  STL [R1+0x724], R5 ;  /* 0x0007240501007387 */ /* 0x000fe80000100800 */
[----:B------:R0:W-:Y:S02]  /*200f0*/  STL [R1+0x720], R26 ;  /* 0x0007201a01007387 */ /* 0x0001e40000100800 */
[----:B0-----:R-:W-:-:S05]  /*20100*/  @P0 IMAD.MOV.U32 R26, RZ, RZ, R5 ;  /* 0x000000ffff1a0224 */ /* 0x001fca00078e0005 */
[----:B------:R0:W2:Y:S01]  /*20110*/  @P0 LDG.E.U8 R4, desc[UR18][R26.64] ;  /* 0x000000121a040981 */ /* 0x0000a2000c1e1100 */
[----:B------:R-:W-:Y:S01]  /*20120*/  @!P1 IMAD.MOV R25, RZ, RZ, -R25 ;  /* 0x000000ffff199224 */ /* 0x000fe200078e0a19 */
[----:B------:R-:W-:-:S04]  /*20130*/  ISETP.GT.U32.AND P3, PT, R8, R80, PT ;  /* 0x000000500800720c */ /* 0x000fc80003f64070 */
[----:B------:R-:W-:-:S05]  /*20140*/  SEL R25, R21, R25, !P4 ;  /* 0x0000001915197207 */ /* 0x000fca0006000000 */
[----:B-1----:R-:W-:Y:S01]  /*20150*/  IMAD R25, R25, UR5, RZ ;  /* 0x0000000519197c24 */ /* 0x002fe2000f8e02ff */
[----:B---3--:R-:W-:Y:S01]  /*20160*/  ISETP.GE.AND P6, PT, R72, RZ, PT ;  /* 0x000000ff4800720c */ /* 0x008fe20003fc6270 */
[--C-:B------:R-:W-:Y:S01]  /*20170*/  @!P5 IMAD.IADD R29, R29, 0x1, -R8.reuse ;  /* 0x000000011d1dd824 */ /* 0x100fe200078e0a08 */
[----:B------:R-:W3:Y:S01]  /*20180*/  LDL R72, [R1+0x11ac] ;  /* 0x0011ac0001487983 */ /* 0x000ee20000100800 */
[----:B------:R-:W-:Y:S01]  /*20190*/  @!P3 IMAD.IADD R80, R80, 0x1, -R8 ;  /* 0x000000015050b824 */ /* 0x000fe200078e0a08 */
[C---:B------:R-:W-:Y:S02]  /*201a0*/  IADD3 R28, P3, PT, R25.reuse, R7, RZ ;  /* 0x00000007191c7210 */ /* 0x040fe40007f7e0ff */
[----:B------:R-:W3:Y:S01]  /*201b0*/  LDL.LU R5, [R1+0x12c] ;  /* 0x00012c0001057983 */ /* 0x000ee20000300800 */
[----:B0-----:R-:W-:Y:S01]  /*201c0*/  IMAD.MOV.U32 R26, RZ, RZ, R29 ;  /* 0x000000ffff1a7224 */ /* 0x001fe200078e001d */
[----:B------:R-:W-:Y:S01]  /*201d0*/  ISETP.GT.U32.AND P1, PT, R8, R73, PT ;  /* 0x000000490800720c */ /* 0x000fe20003f24070 */
[----:B------:R-:W0:Y:S01]  /*201e0*/  LDCU UR5, c[0x0][0x3b0] ;  /* 0x00007600ff0577ac */ /* 0x000e220008000800 */
[----:B--2---:R1:W-:Y:S02]  /*201f0*/  STL [R1+0x1310], R4 ;  /* 0x0013100401007387 */ /* 0x0043e40000100800 */
[----:B-1----:R-:W-:-:S05]  /*20200*/  LEA.HI.X.SX32 R4, R25, R6, 0x1, P3 ;  /* 0x0000000619047211 */ /* 0x002fca00018f0eff */
[----:B------:R-:W-:-:S05]  /*20210*/  @P0 IMAD.MOV.U32 R29, RZ, RZ, R4 ;  /* 0x000000ffff1d0224 */ /* 0x000fca00078e0004 */
[----:B------:R1:W2:Y:S01]  /*20220*/  @P0 LDG.E.U8 R2, desc[UR18][R28.64] ;  /* 0x000000121c020981 */ /* 0x0002a2000c1e1100 */
[----:B------:R-:W-:Y:S01]  /*20230*/  @!P6 IMAD.MOV R26, RZ, RZ, -R26 ;  /* 0x000000ffff1ae224 */ /* 0x000fe200078e0a1a */
[----:B------:R-:W-:-:S04]  /*20240*/  ISETP.GT.U32.AND P6, PT, R8, R3, PT ;  /* 0x000000030800720c */ /* 0x000fc80003fc4070 */
[----:B------:R-:W-:Y:S01]  /*20250*/  SEL R26, R21, R26, !P4 ;  /* 0x0000001a151a7207 */ /* 0x000fe20006000000 */
[----:B------:R-:W-:Y:S04]  /*20260*/  STL [R1+0x72c], R28 ;  /* 0x00072c1c01007387 */ /* 0x000fe80000100800 */
[----:B------:R-:W-:Y:S01]  /*20270*/  IMAD R27, R26, UR4, RZ ;  /* 0x000000041a1b7c24 */ /* 0x000fe2000f8e02ff */
[----:B------:R0:W-:Y:S01]  /*20280*/  STL [R1+0x728], R4 ;  /* 0x0007280401007387 */ /* 0x0001e20000100800 */
[--C-:B------:R-:W-:Y:S02]  /*20290*/  @!P1 IMAD.IADD R73, R73, 0x1, -R8.reuse ;  /* 0x0000000149499824 */ /* 0x100fe400078e0a08 */
[----:B------:R-:W-:Y:S01]  /*202a0*/  @!P6 IMAD.IADD R3, R3, 0x1, -R8 ;  /* 0x000000010303e824 */ /* 0x000fe200078e0a08 */
[----:B------:R-:W-:Y:S01]  /*202b0*/  ISETP.GE.AND P1, PT, R71, RZ, PT ;  /* 0x000000ff4700720c */ /* 0x000fe20003f26270 */
[----:B------:R-:W-:Y:S01]  /*202c0*/  IMAD.MOV.U32 R25, RZ, RZ, R80 ;  /* 0x000000ffff197224 */ /* 0x000fe200078e0050 */
[----:B------:R-:W4:Y:S01]  /*202d0*/  LDL.LU R71, [R1+0x128] ;  /* 0x0001280001477983 */ /* 0x000f220000300800 */
[----:B------:R-:W-:Y:S01]  /*202e0*/  ISETP.GT.U32.AND P5, PT, R8, R79, PT ;  /* 0x0000004f0800720c */ /* 0x000fe20003fa4070 */
[----:B------:R-:W2:Y:S01]  /*202f0*/  LDCU UR4, c[0x0][0x3b0] ;  /* 0x00007600ff0477ac */ /* 0x000ea20008000800 */
[----:B0-----:R-:W-:-:S04]  /*20300*/  IADD3 R4, P6, PT, R27, R7, RZ ;  /* 0x000000071b047210 */ /* 0x001fc80007fde0ff */
[----:B------:R-:W-:Y:S01]  /*20310*/  LEA.HI.X.SX32 R27, R27, R6, 0x1, P6 ;  /* 0x000000061b1b7211 */ /* 0x000fe200030f0eff */
[----:B-1----:R-:W-:-:S04]  /*20320*/  @P0 IMAD.MOV.U32 R28, RZ, RZ, R4 ;  /* 0x000000ffff1c0224 */ /* 0x002fc800078e0004 */
[----:B------:R-:W-:Y:S02]  /*20330*/  @P0 IMAD.MOV.U32 R29, RZ, RZ, R27 ;  /* 0x000000ffff1d0224 */ /* 0x000fe400078e001b */
[----:B------:R-:W-:Y:S01]  /*20340*/  @!P1 IMAD.MOV R25, RZ, RZ, -R25 ;  /* 0x000000ffff199224 */ /* 0x000fe200078e0a19 */
[----:B------:R-:W-:Y:S02]  /*20350*/  ISETP.GE.AND P1, PT, R10, RZ, PT ;  /* 0x000000ff0a00720c */ /* 0x000fe40003f26270 */
[----:B------:R0:W4:Y:S01]  /*20360*/  @P0 LDG.E.U8 R93, desc[UR18][R28.64] ;  /* 0x000000121c5d0981 */ /* 0x000122000c1e1100 */
[----:B------:R-:W-:-:S13]  /*20370*/  ISETP.GT.U32.AND P3, PT, R8, R73, PT ;  /* 0x000000490800720c */ /* 0x000fda0003f64070 */
[--C-:B------:R-:W-:Y:S01]  /*20380*/  @!P3 IMAD.IADD R73, R73, 0x1, -R8.reuse ;  /* 0x000000014949b824 */ /* 0x100fe200078e0a08 */
[----:B---3--:R-:W-:Y:S01]  /*20390*/  ISETP.GE.AND P3, PT, R72, RZ, PT ;  /* 0x000000ff4800720c */ /* 0x008fe20003f66270 */
[----:B--2---:R1:W-:Y:S04]  /*203a0*/  STL [R1+0x1314], R2 ;  /* 0x0013140201007387 */ /* 0x0043e80000100800 */
[----:B------:R-:W2:Y:S04]  /*203b0*/  LDL.LU R80, [R1+0x1324] ;  /* 0x0013240001507983 */ /* 0x000ea80000300800 */
[----:B------:R-:W3:Y:S04]  /*203c0*/  LDL R10, [R1+0x11f4] ;  /* 0x0011f400010a7983 */ /* 0x000ee80000100800 */
[----:B------:R0:W-:Y:S04]  /*203d0*/  STL [R1+0x734], R4 ;  /* 0x0007340401007387 */ /* 0x0001e80000100800 */
[----:B------:R0:W-:Y:S04]  /*203e0*/  STL [R1+0x730], R27 ;  /* 0x0007301b01007387 */ /* 0x0001e80000100800 */
[----:B------:R-:W2:Y:S01]  /*203f0*/  LDL R72, [R1+0x11f0] ;  /* 0x0011f00001487983 */ /* 0x000ea20000100800 */
[----:B------:R-:W-:-:S05]  /*20400*/  @!P5 IMAD.IADD R79, R79, 0x1, -R8 ;  /* 0x000000014f4fd824 */ /* 0x000fca00078e0a08 */
[C---:B------:R-:W-:Y:S02]  /*20410*/  ISETP.GT.U32.AND P5, PT, R8.reuse, R79, PT ;  /* 0x0000004f0800720c */ /* 0x040fe40003fa4070 */
[----:B------:R-:W-:Y:S01]  /*20420*/  SEL R25, R21, R25, !P4 ;  /* 0x0000001915197207 */ /* 0x000fe20006000000 */
[----:B------:R-:W-:Y:S01]  /*20430*/  IMAD.MOV.U32 R26, RZ, RZ, R73 ;  /* 0x000000ffff1a7224 */ /* 0x000fe200078e0049 */
[C---:B------:R-:W-:Y:S01]  /*20440*/  ISETP.GT.U32.AND P6, PT, R8.reuse, R3, PT ;  /* 0x000000030800720c */ /* 0x040fe20003fc4070 */
[----:B------:R-:W2:Y:S02]  /*20450*/  LDL.LU R73, [R1+0x118] ;  /* 0x0001180001497983 */ /* 0x000ea40000300800 */
[----:B------:R-:W-:Y:S02]  /*20460*/  IMAD R25, R25, UR5, RZ ;  /* 0x0000000519197c24 */ /* 0x000fe4000f8e02ff */
[----:B------:R-:W-:Y:S01]  /*20470*/  @!P1 IMAD.MOV R26, RZ, RZ, -R26 ;  /* 0x000000ffff1a9224 */ /* 0x000fe200078e0a1a */
[----:B------:R-:W2:Y:S03]  /*20480*/  LDCU UR5, c[0x0][0x3b0] ;  /* 0x00007600ff0577ac */ /* 0x000ea60008000800 */
[----:B------:R-:W-:Y:S01]  /*20490*/  @!P5 IMAD.IADD R79, R79, 0x1, -R8 ;  /* 0x000000014f4fd824 */ /* 0x000fe200078e0a08 */
[----:B------:R-:W-:-:S02]  /*204a0*/  ISETP.GT.U32.AND P5, PT, R8, R5, PT ;  /* 0x000000050800720c */ /* 0x000fc40003fa4070 */
[----:B-1----:R-:W-:-:S04]  /*204b0*/  IADD3 R2, P1, PT, R25, R7, RZ ;  /* 0x0000000719027210 */ /* 0x002fc80007f3e0ff */
[----:B0-----:R-:W-:Y:S01]  /*204c0*/  LEA.HI.X.SX32 R4, R25, R6, 0x1, P1 ;  /* 0x0000000619047211 */ /* 0x001fe200008f0eff */
[----:B------:R-:W-:Y:S01]  /*204d0*/  IMAD.MOV.U32 R25, RZ, RZ, R79 ;  /* 0x000000ffff197224 */ /* 0x000fe200078e004f */
[----:B------:R-:W-:Y:S01]  /*204e0*/  STL [R1+0x73c], R2 ;  /* 0x00073c0201007387 */ /* 0x000fe20000100800 */
[----:B------:R-:W-:Y:S02]  /*204f0*/  @P0 IMAD.MOV.U32 R28, RZ, RZ, R2 ;  /* 0x000000ffff1c0224 */ /* 0x000fe400078e0002 */
[----:B------:R-:W-:Y:S01]  /*20500*/  @!P3 IMAD.MOV R25, RZ, RZ, -R25 ;  /* 0x000000ffff19b224 */ /* 0x000fe200078e0a19 */
[----:B----4-:R0:W-:Y:S04]  /*20510*/  STL [R1+0x1318], R93 ;  /* 0x0013185d01007387 */ /* 0x0101e80000100800 */
[----:B------:R1:W-:Y:S01]  /*20520*/  STL [R1+0x738], R4 ;  /* 0x0007380401007387 */ /* 0x0003e20000100800 */
[----:B------:R-:W-:-:S03]  /*20530*/  @!P5 IMAD.IADD R5, R5, 0x1, -R8 ;  /* 0x000000010505d824 */ /* 0x000fc600078e0a08 */
[----:B------:R-:W4:Y:S01]  /*20540*/  LDL.LU R79, [R1+0x1320] ;  /* 0x00132000014f7983 */ /* 0x000f220000300800 */
[----:B------:R-:W-:Y:S01]  /*20550*/  @P0 IMAD.MOV.U32 R29, RZ, RZ, R4 ;  /* 0x000000ffff1d0224 */ /* 0x000fe200078e0004 */
[C---:B------:R-:W-:Y:S02]  /*20560*/  SEL R27, R21.reuse, R26, !P4 ;  /* 0x0000001a151b7207 */ /* 0x040fe40006000000 */
[----:B------:R-:W-:Y:S02]  /*20570*/  SEL R26, R21, R25, !P4 ;  /* 0x00000019151a7207 */ /* 0x000fe40006000000 */
[----:B------:R-:W-:Y:S01]  /*20580*/  ISETP.GT.U32.AND P3, PT, R8, R5, PT ;  /* 0x000000050800720c */ /* 0x000fe20003f64070 */
[----:B------:R-:W-:Y:S01]  /*20590*/  @!P6 IMAD.IADD R3, R3, 0x1, -R8 ;  /* 0x000000010303e824 */ /* 0x000fe200078e0a08 */
[----:B------:R1:W4:Y:S01]  /*205a0*/  @P0 LDG.E.U8 R92, desc[UR18][R28.64] ;  /* 0x000000121c5c0981 */ /* 0x000322000c1e1100 */
[----:B------:R-:W-:Y:S02]  /*205b0*/  IMAD R27, R27, UR11, RZ ;  /* 0x0000000b1b1b7c24 */ /* 0x000fe4000f8e02ff */
[----:B------:R-:W-:-:S02]  /*205c0*/  IMAD R26, R26, UR4, RZ ;  /* 0x000000041a1a7c24 */ /* 0x000fc4000f8e02ff */
[----:B------:R-:W-:Y:S01]  /*205d0*/  IMAD.MOV.U32 R25, RZ, RZ, R3 ;  /* 0x000000ffff197224 */ /* 0x000fe200078e0003 */
[----:B------:R-:W-:Y:S01]  /*205e0*/  ISETP.GT.U32.AND P1, PT, R8, R71, PT ;  /* 0x000000470800720c */ /* 0x000fe20003f24070 */
[----:B------:R-:W1:Y:S01]  /*205f0*/  LDCU UR4, c[0x0][0x3b0] ;  /* 0x00007600ff0477ac */ /* 0x000e620008000800 */
[----:B0-----:R-:W-:Y:S02]  /*20600*/  IADD3 R93, P6, PT, R27, R7, RZ ;  /* 0x000000071b5d7210 */ /* 0x001fe40007fde0ff */
[----:B------:R-:W-:Y:S02]  /*20610*/  PRMT R89, RZ, 0x7610, R89 ;  /* 0x00007610ff597816 */ /* 0x000fe40000000059 */
[----:B------:R-:W-:Y:S02]  /*20620*/  PRMT R88, RZ, 0x7610, R88 ;  /* 0x00007610ff587816 */ /* 0x000fe40000000058 */
[----:B------:R-:W-:Y:S01]  /*20630*/  PRMT R87, RZ, 0x7610, R87 ;  /* 0x00007610ff577816 */ /* 0x000fe20000000057 */
[----:B------:R-:W-:Y:S01]  /*20640*/  @!P3 IMAD.IADD R5, R5, 0x1, -R8 ;  /* 0x000000010505b824 */ /* 0x000fe200078e0a08 */
[----:B------:R-:W-:Y:S01]  /*20650*/  PRMT R86, RZ, 0x7610, R86 ;  /* 0x00007610ff567816 */ /* 0x000fe20000000056 */
[----:B------:R-:W0:Y:S01]  /*20660*/  LDCU UR11, c[0x0][0x3b0] ;  /* 0x00007600ff0b77ac */ /* 0x000e220008000800 */
[----:B---3--:R-:W-:-:S02]  /*20670*/  ISETP.GE.AND P5, PT, R10, RZ, PT ;  /* 0x000000ff0a00720c */ /* 0x008fc40003fa6270 */
[----:B------:R-:W3:Y:S04]  /*20680*/  LDL R10, [R1+0x1210] ;  /* 0x00121000010a7983 */ /* 0x000ee80000100800 */
[----:B------:R-:W4:Y:S04]  /*20690*/  LDL.LU R29, [R1+0x110] ;  /* 0x00011000011d7983 */ /* 0x000f280000300800 */
[----:B-1----:R-:W4:Y:S04]  /*206a0*/  LDL.LU R4, [R1+0x10c] ;  /* 0x00010c0001047983 */ /* 0x002f280000300800 */
[----:B------:R-:W-:Y:S01]  /*206b0*/  STL [R1+0x754], R93 ;  /* 0x0007545d01007387 */ /* 0x000fe20000100800 */
[----:B--2---:R-:W-:Y:S01]  /*206c0*/  ISETP.GE.AND P3, PT, R72, RZ, PT ;  /* 0x000000ff4800720c */ /* 0x004fe20003f66270 */
[----:B------:R-:W-:Y:S01]  /*206d0*/  @!P5 IMAD.MOV R25, RZ, RZ, -R25 ;  /* 0x000000ffff19d224 */ /* 0x000fe200078e0a19 */
[----:B------:R-:W-:-:S05]  /*206e0*/  IADD3 R2, P5, PT, R26, R7, RZ ;  /* 0x000000071a027210 */ /* 0x000fca0007fbe0ff */
[----:B------:R1:W-:Y:S04]  /*206f0*/  STL [R1+0x75c], R2 ;  /* 0x00075c0201007387 */ /* 0x0003e80000100800 */
[----:B------:R-:W2:Y:S01]  /*20700*/  LDL R72, [R1+0x11bc] ;  /* 0x0011bc0001487983 */ /* 0x000ea20000100800 */
[----:B------:R-:W-:Y:S01]  /*20710*/  @!P1 IMAD.IADD R71, R71, 0x1, -R8 ;  /* 0x0000000147479824 */ /* 0x000fe200078e0a08 */
[----:B------:R-:W-:Y:S02]  /*20720*/  SEL R28, R21, R25, !P4 ;  /* 0x00000019151c7207 */ /* 0x000fe40006000000 */
[-C--:B------:R-:W-:Y:S02]  /*20730*/  LEA.HI.X.SX32 R3, R26, R6.reuse, 0x1, P5 ;  /* 0x000000061a037211 */ /* 0x080fe400028f0eff */
[----:B------:R-:W-:-:S02]  /*20740*/  LEA.HI.X.SX32 R27, R27, R6, 0x1, P6 ;  /* 0x000000061b1b7211 */ /* 0x000fc400030f0eff */
[----:B------:R-:W-:Y:S01]  /*20750*/  ISETP.GT.U32.AND P1, PT, R8, R71, PT ;  /* 0x000000470800720c */ /* 0x000fe20003f24070 */
[----:B------:R-:W-:Y:S02]  /*20760*/  @P0 IMAD.MOV.U32 R26, RZ, RZ, R93 ;  /* 0x000000ffff1a0224 */ /* 0x000fe400078e005d */
[----:B------:R-:W-:Y:S02]  /*20770*/  IMAD.MOV.U32 R25, RZ, RZ, R5 ;  /* 0x000000ffff197224 */ /* 0x000fe400078e0005 */
[----:B------:R-:W-:Y:S01]  /*20780*/  IMAD R28, R28, UR5, RZ ;  /* 0x000000051c1c7c24 */ /* 0x000fe2000f8e02ff */
[----:B------:R0:W-:Y:S04]  /*20790*/  STL [R1+0x750], R27 ;  /* 0x0007501b01007387 */ /* 0x0001e80000100800 */
[----:B------:R0:W2:Y:S01]  /*207a0*/  @P0 LDG.E.U8 R91, desc[UR18][R26.64] ;  /* 0x000000121a5b0981 */ /* 0x0000a2000c1e1100 */
[----:B------:R-:W-:Y:S01]  /*207b0*/  @!P3 IMAD.MOV R25, RZ, RZ, -R25 ;  /* 0x000000ffff19b224 */ /* 0x000fe200078e0a19 */
[----:B------:R-:W-:-:S02]  /*207c0*/  ISETP.GT.U32.AND P6, PT, R8, R73, PT ;  /* 0x000000490800720c */ /* 0x000fc40003fc4070 */
[----:B------:R1:W-:Y:S01]  /*207d0*/  STL [R1+0x758], R3 ;  /* 0x0007580301007387 */ /* 0x0003e20000100800 */
[----:B------:R-:W2:Y:S01]  /*207e0*/  LDCU UR5, c[0x0][0x3b0] ;  /* 0x00007600ff0577ac */ /* 0x000ea20008000800 */
[----:B0-----:R-:W-:Y:S01]  /*207f0*/  @P0 IMAD.MOV.U32 R26, RZ, RZ, R2 ;  /* 0x000000ffff1a0224 */ /* 0x001fe200078e0002 */
[C---:B-1----:R-:W-:Y:S01]  /*20800*/  IADD3 R2, P3, PT, R28.reuse, R7, RZ ;  /* 0x000000071c027210 */ /* 0x042fe20007f7e0ff */
[----:B------:R-:W-:Y:S02]  /*20810*/  @P0 IMAD.MOV.U32 R27, RZ, RZ, R3 ;  /* 0x000000ffff1b0224 */ /* 0x000fe400078e0003 */
[--C-:B------:R-:W-:Y:S01]  /*20820*/  @!P1 IMAD.IADD R71, R71, 0x1, -R8.reuse ;  /* 0x0000000147479824 */ /* 0x100fe200078e0a08 */
[----:B------:R-:W-:Y:S02]  /*20830*/  LEA.HI.X.SX32 R3, R28, R6, 0x1, P3 ;  /* 0x000000061c037211 */ /* 0x000fe400018f0eff */
[----:B------:R0:W2:Y:S02]  /*20840*/  @P0 LDG.E.U8 R90, desc[UR18][R26.64] ;  /* 0x000000121a5a0981 */ /* 0x0000a4000c1e1100 */
[----:B------:R-:W-:Y:S01]  /*20850*/  @!P6 IMAD.IADD R73, R73, 0x1, -R8 ;  /* 0x000000014949e824 */ /* 0x000fe200078e0a08 */
[----:B0-----:R-:W-:Y:S01]  /*20860*/  SEL R26, R21, R25, !P4 ;  /* 0x00000019151a7207 */ /* 0x001fe20006000000 */
[----:B------:R-:W-:-:S03]  /*20870*/  IMAD.MOV.U32 R25, RZ, RZ, R71 ;  /* 0x000000ffff197224 */ /* 0x000fc600078e0047 */
[----:B------:R-:W-:Y:S01]  /*20880*/  ISETP.GT.U32.AND P6, PT, R8, R73, PT ;  /* 0x000000490800720c */ /* 0x000fe20003fc4070 */
[----:B------:R-:W-:Y:S02]  /*20890*/  IMAD R28, R26, UR12, RZ ;  /* 0x0000000c1a1c7c24 */ /* 0x000fe4000f8e02ff */
[----:B------:R-:W-:Y:S02]  /*208a0*/  @P0 IMAD.MOV.U32 R26, RZ, RZ, R2 ;  /* 0x000000ffff1a0224 */ /* 0x000fe400078e0002 */
[----:B------:R-:W-:Y:S01]  /*208b0*/  @P0 IMAD.MOV.U32 R27, RZ, RZ, R3 ;  /* 0x000000ffff1b0224 */ /* 0x000fe200078e0003 */
[----:B------:R-:W-:Y:S02]  /*208c0*/  PRMT R85, RZ, 0x7610, R85 ;  /* 0x00007610ff557816 */ /* 0x000fe40000000055 */
[----:B------:R-:W-:Y:S02]  /*208d0*/  PRMT R84, RZ, 0x7610, R84 ;  /* 0x00007610ff547816 */ /* 0x000fe40000000054 */
[----:B------:R-:W-:-:S02]  /*208e0*/  PRMT R83, RZ, 0x7610, R83 ;  /* 0x00007610ff537816 */ /* 0x000fc40000000053 */
[----:B------:R-:W-:Y:S01]  /*208f0*/  PRMT R82, RZ, 0x7610, R82 ;  /* 0x00007610ff527816 */ /* 0x000fe20000000052 */
[----:B------:R0:W2:Y:S01]  /*20900*/  @P0 LDG.E.U8 R89, desc[UR18][R26.64] ;  /* 0x000000121a590981 */ /* 0x0000a2000c1e1100 */
[----:B------:R-:W1:Y:S01]  /*20910*/  LDCU UR12, c[0x0][0x3b0] ;  /* 0x00007600ff0c77ac */ /* 0x000e620008000800 */
[----:B------:R-:W-:Y:S01]  /*20920*/  @!P6 IMAD.IADD R73, R73, 0x1, -R8 ;  /* 0x000000014949e824 */ /* 0x000fe200078e0a08 */
[----:B---3--:R-:W-:Y:S02]  /*20930*/  ISETP.GE.AND P5, PT, R10, RZ, PT ;  /* 0x000000ff0a00720c */ /* 0x008fe40003fa6270 */
[----:B------:R-:W3:Y:S04]  /*20940*/  LDL.LU R10, [R1+0x100] ;  /* 0x00010000010a7983 */ /* 0x000ee80000300800 */
[----:B------:R0:W-:Y:S04]  /*20950*/  STL [R1+0x764], R2 ;  /* 0x0007640201007387 */ /* 0x0001e80000100800 */
[----:B------:R0:W-:Y:S04]  /*20960*/  STL [R1+0x760], R3 ;  /* 0x0007600301007387 */ /* 0x0001e80000100800 */
[----:B------:R-:W3:Y:S01]  /*20970*/  LDL R71, [R1+0x11ec] ;  /* 0x0011ec0001477983 */ /* 0x000ee20000100800 */
[----:B----4-:R-:W-:-:S03]  /*20980*/  ISETP.GT.U32.AND P1, PT, R8, R29, PT ;  /* 0x0000001d0800720c */ /* 0x010fc60003f24070 */
[----:B------:R-:W4:Y:S01]  /*20990*/  LDL.LU R93, [R1+0x108] ;  /* 0x00010800015d7983 */ /* 0x000f220000300800 */
[----:B------:R-:W-:-:S09]  /*209a0*/  @!P5 IMAD.MOV R25, RZ, RZ, -R25 ;  /* 0x000000ffff19d224 */ /* 0x000fd200078e0a19 */
[----:B------:R-:W-:Y:S01]  /*209b0*/  @!P1 IMAD.IADD R29, R29, 0x1, -R8 ;  /* 0x000000011d1d9824 */ /* 0x000fe200078e0a08 */
[----:B--2---:R-:W-:Y:S02]  /*209c0*/  ISETP.GE.AND P1, PT, R72, RZ, PT ;  /* 0x000000ff4800720c */ /* 0x004fe40003f26270 */
[----:B------:R-:W2:Y:S01]  /*209d0*/  LDL R72, [R1+0x1204] ;  /* 0x0012040001487983 */ /* 0x000ea20000100800 */
[C---:B0-----:R-:W-:Y:S02]  /*209e0*/  IADD3 R2, P5, PT, R28.reuse, R7, RZ ;  /* 0x000000071c027210 */ /* 0x041fe40007fbe0ff */
[----:B------:R-:W-:Y:S02]  /*209f0*/  SEL R25, R21, R25, !P4 ;  /* 0x0000001915197207 */ /* 0x000fe40006000000 */
[----:B------:R-:W-:Y:S01]  /*20a00*/  LEA.HI.X.SX32 R5, R28, R6, 0x1, P5 ;  /* 0x000000061c057211 */ /* 0x000fe200028f0eff */
[----:B------:R0:W-:Y:S04]  /*20a10*/  STL [R1+0x76c], R2 ;  /* 0x00076c0201007387 */ /* 0x0001e80000100800 */
[----:B------:R-:W4:Y:S01]  /*20a20*/  LDL.LU R3, [R1+0xfc] ;  /* 0x0000fc0001037983 */ /* 0x000f220000300800 */
[----:B------:R-:W-:-:S02]  /*20a30*/  IMAD R28, R25, UR4, RZ ;  /* 0x00000004191c7c24 */ /* 0x000fc4000f8e02ff */
[----:B------:R-:W-:Y:S01]  /*20a40*/  IMAD.MOV.U32 R25, RZ, RZ, R73 ;  /* 0x000000ffff197224 */ /* 0x000fe200078e0049 */
[----:B------:R0:W-:Y:S04]  /*20a50*/  STL [R1+0x768], R5 ;  /* 0x0007680501007387 */ /* 0x0001e80000100800 */
[----:B------:R-:W4:Y:S01]  /*20a60*/  LDL R73, [R1+0x11e8] ;  /* 0x0011e80001497983 */ /* 0x000f220000100800 */
[C---:B------:R-:W-:Y:S01]  /*20a70*/  ISETP.GT.U32.AND P3, PT, R8.reuse, R4, PT ;  /* 0x000000040800720c */ /* 0x040fe20003f64070 */
[----:B------:R-:W-:Y:S02]  /*20a80*/  @P0 IMAD.MOV.U32 R26, RZ, RZ, R2 ;  /* 0x000000ffff1a0224 */ /* 0x000fe400078e0002 */
[----:B------:R-:W-:Y:S01]  /*20a90*/  @P0 IMAD.MOV.U32 R27, RZ, RZ, R5 ;  /* 0x000000ffff1b0224 */ /* 0x000fe200078e0005 */
[----:B------:R-:W-:-:S02]  /*20aa0*/  ISETP.GT.U32.AND P5, PT, R8, R29, PT ;  /* 0x0000001d0800720c */ /* 0x000fc40003fa4070 */
[C---:B0-----:R-:W-:Y:S01]  /*20ab0*/  IADD3 R2, P6, PT, R28.reuse, R7, RZ ;  /* 0x000000071c027210 */ /* 0x041fe20007fde0ff */
[----:B------:R-:W-:Y:S01]  /*20ac0*/  @!P1 IMAD.MOV R25, RZ, RZ, -R25 ;  /* 0x000000ffff199224 */ /* 0x000fe200078e0a19 */
[----:B------:R-:W0:Y:S01]  /*20ad0*/  LDCU UR4, c[0x0][0x3b0] ;  /* 0x00007600ff0477ac */ /* 0x000e220008000800 */
[----:B------:R1:W4:Y:S01]  /*20ae0*/  @P0 LDG.E.U8 R88, desc[UR18][R26.64] ;  /* 0x000000121a580981 */ /* 0x000322000c1e1100 */
[----:B------:R-:W-:-:S03]  /*20af0*/  LEA.HI.X.SX32 R5, R28, R6, 0x1, P6 ;  /* 0x000000061c057211 */ /* 0x000fc600030f0eff */
[----:B------:R0:W-:Y:S01]  /*20b00*/  STL [R1+0x774], R2 ;  /* 0x0007740201007387 */ /* 0x0001e20000100800 */
[----:B------:R-:W-:-:S03]  /*20b10*/  @!P3 IMAD.IADD R4, R4, 0x1, -R8 ;  /* 0x000000010404b824 */ /* 0x000fc600078e0a08 */
[----:B------:R0:W-:Y:S02]  /*20b20*/  STL [R1+0x770], R5 ;  /* 0x0007700501007387 */ /* 0x0001e40000100800 */
[----:B------:R-:W-:Y:S02]  /*20b30*/  ISETP.GT.U32.AND P3, PT, R8, R4, PT ;  /* 0x000000040800720c */ /* 0x000fe40003f64070 */
[----:B------:R-:W-:Y:S01]  /*20b40*/  SEL R25, R21, R25, !P4 ;  /* 0x0000001915197207 */ /* 0x000fe20006000000 */
[----:B-1----:R-:W-:-:S04]  /*20b50*/  @P0 IMAD.MOV.U32 R26, RZ, RZ, R2 ;  /* 0x000000ffff1a0224 */ /* 0x002fc800078e0002 */
[----:B------:R-:W-:Y:S02]  /*20b60*/  IMAD R25, R25, UR5, RZ ;  /* 0x0000000519197c24 */ /* 0x000fe4000f8e02ff */
[----:B------:R-:W-:Y:S02]  /*20b70*/  @P0 IMAD.MOV.U32 R27, RZ, RZ, R5 ;  /* 0x000000ffff1b0224 */ /* 0x000fe400078e0005 */
[--C-:B------:R-:W-:Y:S01]  /*20b80*/  @!P5 IMAD.IADD R29, R29, 0x1, -R8.reuse ;  /* 0x000000011d1dd824 */ /* 0x100fe200078e0a08 */
[----:B------:R-:W1:Y:S02]  /*20b90*/  LDCU UR5, c[0x0][0x3b0] ;  /* 0x00007600ff0577ac */ /* 0x000e640008000800 */
[----:B------:R1:W4:Y:S01]  /*20ba0*/  @P0 LDG.E.U8 R87, desc[UR18][R26.64] ;  /* 0x000000121a570981 */ /* 0x000322000c1e1100 */
[----:B------:R-:W-:Y:S01]  /*20bb0*/  @!P3 IMAD.IADD R4, R4, 0x1, -R8 ;  /* 0x000000010404b824 */ /* 0x000fe200078e0a08 */
[----:B0-----:R-:W-:-:S04]  /*20bc0*/  IADD3 R2, P3, PT, R25, R7, RZ ;  /* 0x0000000719027210 */ /* 0x001fc80007f7e0ff */
[----:B------:R-:W-:Y:S01]  /*20bd0*/  LEA.HI.X.SX32 R25, R25, R6, 0x1, P3 ;  /* 0x0000000619197211 */ /* 0x000fe200018f0eff */
[----:B-1----:R-:W-:-:S04]  /*20be0*/  IMAD.MOV.U32 R26, RZ, RZ, R29 ;  /* 0x000000ffff1a7224 */ /* 0x002fc800078e001d */
[----:B------:R-:W-:Y:S01]  /*20bf0*/  @P0 IMAD.MOV.U32 R29, RZ, RZ, R25 ;  /* 0x000000ffff1d0224 */ /* 0x000fe200078e0019 */
[----:B---3--:R-:W-:Y:S02]  /*20c00*/  ISETP.GT.U32.AND P1, PT, R8, R10, PT ;  /* 0x0000000a0800720c */ /* 0x008fe40003f24070 */
[----:B------:R-:W-:Y:S02]  /*20c10*/  ISETP.GE.AND P6, PT, R71, RZ, PT ;  /* 0x000000ff4700720c */ /* 0x000fe40003fc6270 */
[----:B------:R-:W3:Y:S04]  /*20c20*/  LDL R71, [R1+0x11e4] ;  /* 0x0011e40001477983 */ /* 0x000ee80000100800 */
[----:B------:R-:W3:Y:S05]  /*20c30*/  LDL.LU R5, [R1+0x104] ;  /* 0x0001040001057983 */ /* 0x000eea0000300800 */
[----:B------:R-:W-:Y:S01]  /*20c40*/  @!P1 IMAD.IADD R10, R10, 0x1, -R8 ;  /* 0x000000010a0a9824 */ /* 0x000fe200078e0a08 */
[----:B--2---:R-:W-:Y:S01]  /*20c50*/  ISETP.GE.AND P1, PT, R72, RZ, PT ;  /* 0x000000ff4800720c */ /* 0x004fe20003f26270 */
[----:B------:R-:W-:Y:S04]  /*20c60*/  STL [R1+0x77c], R2 ;  /* 0x00077c0201007387 */ /* 0x000fe80000100800 */
[----:B------:R0:W-:Y:S04]  /*20c70*/  STL [R1+0x778], R25 ;  /* 0x0007781901007387 */ /* 0x0001e80000100800 */
[----:B------:R-:W2:Y:S01]  /*20c80*/  LDL.LU R72, [R1+0xf4] ;  /* 0x0000f40001487983 */ /* 0x000ea20000300800 */
[----:B0-----:R-:W-:-:S04]  /*20c90*/  IMAD.MOV.U32 R25, RZ, RZ, R4 ;  /* 0x000000ffff197224 */ /* 0x001fc800078e0004 */
[----:B------:R-:W-:Y:S01]  /*20ca0*/  @!P1 IMAD.MOV R25, RZ, RZ, -R25 ;  /* 0x000000ffff199224 */ /* 0x000fe200078e0a19 */
[----:B----4-:R-:W-:Y:S02]  /*20cb0*/  ISETP.GE.AND P1, PT, R73, RZ, PT ;  /* 0x000000ff4900720c */ /* 0x010fe40003f26270 */
[----:B------:R-:W4:Y:S01]  /*20cc0*/  LDL R73, [R1+0x120c] ;  /* 0x00120c0001497983 */ /* 0x000f220000100800 */
[----:B------:R-:W-:Y:S01]  /*20cd0*/  @!P6 IMAD.MOV R26, RZ, RZ, -R26 ;  /* 0x000000ffff1ae224 */ /* 0x000fe200078e0a1a */
[C---:B------:R-:W-:Y:S02]  /*20ce0*/  ISETP.GT.U32.AND P3, PT, R8.reuse, R10, PT ;  /* 0x0000000a0800720c */ /* 0x040fe40003f64070 */
[C---:B------:R-:W-:Y:S02]  /*20cf0*/  ISETP.GT.U32.AND P6, PT, R8.reuse, R3, PT ;  /* 0x000000030800720c */ /* 0x040fe40003fc4070 */
[----:B------:R-:W-:Y:S02]  /*20d00*/  SEL R26, R21, R26, !P4 ;  /* 0x0000001a151a7207 */ /* 0x000fe40006000000 */
[----:B------:R-:W-:-:S03]  /*20d10*/  ISETP.GT.U32.AND P5, PT, R8, R93, PT ;  /* 0x0000005d0800720c */ /* 0x000fc60003fa4070 */
[----:B------:R-:W-:Y:S01]  /*20d20*/  IMAD R27, R26, UR4, RZ ;  /* 0x000000041a1b7c24 */ /* 0x000fe2000f8e02ff */
[----:B------:R-:W-:Y:S01]  /*20d30*/  SEL R25, R21, R25, !P4 ;  /* 0x0000001915197207 */ /* 0x000fe20006000000 */
[----:B------:R-:W-:Y:S01]  /*20d40*/  @P0 IMAD.MOV.U32 R28, RZ, RZ, R2 ;  /* 0x000000ffff1c0224 */ /* 0x000fe200078e0002 */
[----:B------:R-:W0:Y:S01]  /*20d50*/  LDCU UR4, c[0x0][0x3b0] ;  /* 0x00007600ff0477ac */ /* 0x000e220008000800 */
[--C-:B------:R-:W-:Y:S02]  /*20d60*/  @!P3 IMAD.IADD R10, R10, 0x1, -R8.reuse ;  /* 0x000000010a0ab824 */ /* 0x100fe400078e0a08 */
[----:B------:R-:W-:Y:S01]  /*20d70*/  @!P6 IMAD.IADD R3, R3, 0x1, -R8 ;  /* 0x000000010303e824 */ /* 0x000fe200078e0a08 */
[----:B------:R-:W-:-:S03]  /*20d80*/  IADD3 R4, P6, PT, R27, R7, RZ ;  /* 0x000000071b047210 */ /* 0x000fc60007fde0ff */
[----:B------:R-:W-:Y:S02]  /*20d90*/  @!P5 IMAD.IADD R93, R93, 0x1, -R8 ;  /* 0x000000015d5dd824 */ /* 0x000fe400078e0a08 */
[----:B------:R-:W-:Y:S01]  /*20da0*/  IMAD.MOV.U32 R26, RZ, RZ, R10 ;  /* 0x000000ffff1a7224 */ /* 0x000fe200078e000a */
[----:B------:R-:W-:Y:S01]  /*20db0*/  LEA.HI.X.SX32 R10, R27, R6, 0x1, P6 ;  /* 0x000000061b0a7211 */ /* 0x000fe200030f0eff */
[----:B------:R1:W-:Y:S01]  /*20dc0*/  STL [R1+0x794], R4 ;  /* 0x0007940401007387 */ /* 0x0003e20000100800 */
[----:B------:R-:W-:Y:S01]  /*20dd0*/  IMAD R25, R25, UR5, RZ ;  /* 0x0000000519197c24 */ /* 0x000fe2000f8e02ff */
[----:B------:R-:W-:Y:S01]  /*20de0*/  ISETP.GT.U32.AND P5, PT, R8, R93, PT ;  /* 0x0000005d0800720c */ /* 0x000fe20003fa4070 */
[----:B------:R-:W-:Y:S01]  /*20df0*/  @!P1 IMAD.MOV R26, RZ, RZ, -R26 ;  /* 0x000000ffff1a9224 */ /* 0x000fe200078e0a1a */
[----:B------:R0:W-:Y:S04]  /*20e00*/  STL [R1+0x790], R10 ;  /* 0x0007900a01007387 */ /* 0x0001e80000100800 */
[----:B------:R0:W2:Y:S01]  /*20e10*/  @P0 LDG.E.U8 R86, desc[UR18][R28.64] ;  /* 0x000000121c560981 */ /* 0x0000a2000c1e1100 */
[----:B------:R-:W-:-:S02]  /*20e20*/  IADD3 R2, P1, PT, R25, R7, RZ ;  /* 0x0000000719027210 */ /* 0x000fc40007f3e0ff */
[----:B---3--:R-:W-:Y:S02]  /*20e30*/  ISETP.GE.AND P3, PT, R71, RZ, PT ;  /* 0x000000ff4700720c */ /* 0x008fe40003f66270 */
[C---:B------:R-:W-:Y:S01]  /*20e40*/  ISETP.GT.U32.AND P6, PT, R8.reuse, R3, PT ;  /* 0x000000030800720c */ /* 0x040fe20003fc4070 */
[----:B------:R-:W3:Y:S01]  /*20e50*/  LDL R71, [R1+0x1218] ;  /* 0x0012180001477983 */ /* 0x000ee20000100800 */
[----:B------:R-:W-:Y:S01]  /*20e60*/  @!P5 IMAD.IADD R93, R93, 0x1, -R8 ;  /* 0x000000015d5dd824 */ /* 0x000fe200078e0a08 */
[----:B------:R-:W-:Y:S01]  /*20e70*/  ISETP.GT.U32.AND P5, PT, R8, R5, PT ;  /* 0x000000050800720c */ /* 0x000fe20003fa4070 */
[----:B0-----:R-:W-:Y:S01]  /*20e80*/  @P0 IMAD.MOV.U32 R28, RZ, RZ, R4 ;  /* 0x000000ffff1c0224 */ /* 0x001fe200078e0004 */
[----:B-1----:R-:W-:Y:S01]  /*20e90*/  LEA.HI.X.SX32 R4, R25, R6, 0x1, P1 ;  /* 0x0000000619047211 */ /* 0x002fe200008f0eff */
[----:B------:R-:W-:Y:S01]  /*20ea0*/  @P0 IMAD.MOV.U32 R29, RZ, RZ, R10 ;  /* 0x000000ffff1d0224 */ /* 0x000fe200078e000a */
[----:B------:R-:W0:Y:S01]  /*20eb0*/  LDCU UR5, c[0x0][0x3b0] ;  /* 0x00007600ff0577ac */ /* 0x000e220008000800 */
[----:B------:R-:W3:Y:S04]  /*20ec0*/  LDL.LU R10, [R1+0xf0] ;  /* 0x0000f000010a7983 */ /* 0x000ee80000300800 */
[----:B------:R1:W-:Y:S04]  /*20ed0*/  STL [R1+0x79c], R2 ;  /* 0x00079c0201007387 */ /* 0x0003e80000100800 */
[----:B------:R0:W-:Y:S01]  /*20ee0*/  STL [R1+0x798], R4 ;  /* 0x0007980401007387 */ /* 0x0001e20000100800 */
[----:B------:R-:W-:-:S02]  /*20ef0*/  @!P5 IMAD.IADD R5, R5, 0x1, -R8 ;  /* 0x000000010505d824 */ /* 0x000fc400078e0a08 */
[----:B------:R-:W-:Y:S01]  /*20f00*/  IMAD.MOV.U32 R25, RZ, RZ, R93 ;  /* 0x000000ffff197224 */ /* 0x000fe200078e005d */
[----:B------:R0:W3:Y:S01]  /*20f10*/  @P0 LDG.E.U8 R85, desc[UR18][R28.64] ;  /* 0x000000121c550981 */ /* 0x0000e2000c1e1100 */
[----:B----4-:R-:W-:-:S03]  /*20f20*/  ISETP.GE.AND P5, PT, R73, RZ, PT ;  /* 0x000000ff4900720c */ /* 0x010fc60003fa6270 */
[----:B------:R-:W4:Y:S01]  /*20f30*/  LDL R73, [R1+0x11e0] ;  /* 0x0011e00001497983 */ /* 0x000f220000100800 */
[----:B------:R-:W-:Y:S02]  /*20f40*/  @!P3 IMAD.MOV R25, RZ, RZ, -R25 ;  /* 0x000000ffff19b224 */ /* 0x000fe400078e0a19 */
[----:B0-----:R-:W-:Y:S02]  /*20f50*/  @P0 IMAD.MOV.U32 R28, RZ, RZ, R2 ;  /* 0x000000ffff1c0224 */ /* 0x001fe400078e0002 */
[----:B------:R-:W-:Y:S01]  /*20f60*/  @P0 IMAD.MOV.U32 R29, RZ, RZ, R4 ;  /* 0x000000ffff1d0224 */ /* 0x000fe200078e0004 */
[C---:B------:R-:W-:Y:S02]  /*20f70*/  SEL R27, R21.reuse, R26, !P4 ;  /* 0x0000001a151b7207 */ /* 0x040fe40006000000 */
[C---:B------:R-:W-:Y:S02]  /*20f80*/  ISETP.GT.U32.AND P3, PT, R8.reuse, R5, PT ;  /* 0x000000050800720c */ /* 0x040fe40003f64070 */
[----:B------:R-:W-:Y:S01]  /*20f90*/  SEL R26, R21, R25, !P4 ;  /* 0x00000019151a7207 */ /* 0x000fe20006000000 */
[----:B------:R-:W-:Y:S01]  /*20fa0*/  @!P6 IMAD.IADD R3, R3, 0x1, -R8 ;  /* 0x000000010303e824 */ /* 0x000fe200078e0a08 */
[----:B------:R0:W4:Y:S01]  /*20fb0*/  @P0 LDG.E.U8 R84, desc[UR18][R28.64] ;  /* 0x000000121c540981 */ /* 0x000122000c1e1100 */
[----:B------:R-:W-:Y:S01]  /*20fc0*/  IMAD R27, R27, UR11, RZ ;  /* 0x0000000b1b1b7c24 */ /* 0x000fe2000f8e02ff */
[----:B--2---:R-:W-:Y:S01]  /*20fd0*/  ISETP.GT.U32.AND P1, PT, R8, R72, PT ;  /* 0x000000480800720c */ /* 0x004fe20003f24070 */
[----:B------:R-:W-:-:S02]  /*20fe0*/  IMAD.MOV.U32 R25, RZ, RZ, R3 ;  /* 0x000000ffff197224 */ /* 0x000fc400078e0003 */
[----:B------:R-:W-:Y:S01]  /*20ff0*/  IMAD R26, R26, UR4, RZ ;  /* 0x000000041a1a7c24 */ /* 0x000fe2000f8e02ff */
[----:B------:R-:W2:Y:S01]  /*21000*/  LDCU UR4, c[0x0][0x3b0] ;  /* 0x00007600ff0477ac */ /* 0x000ea20008000800 */
[----:B------:R-:W2:Y:S01]  /*21010*/  LDL.LU R29, [R1+0xf8] ;  /* 0x0000f800011d7983 */ /* 0x000ea20000300800 */
[-C--:B------:R-:W-:Y:S01]  /*21020*/  IADD3 R93, P6, PT, R27, R7.reuse, RZ ;  /* 0x000000071b5d7210 */ /* 0x080fe20007fde0ff */
[----:B------:R-:W-:Y:S01]  /*21030*/  @!P5 IMAD.MOV R25, RZ, RZ, -R25 ;  /* 0x000000ffff19d224 */ /* 0x000fe200078e0a19 */
[----:B-1----:R-:W-:Y:S01]  /*21040*/  IADD3 R2, P5, PT, R26, R7, RZ ;  /* 0x000000071a027210 */ /* 0x002fe20007fbe0ff */
[----:B------:R-:W2:Y:S01]  /*21050*/  LDL.LU R4, [R1+0xec] ;  /* 0x0000ec0001047983 */ /* 0x000ea20000300800 */
[----:B------:R-:W-:-:S03]  /*21060*/  @!P3 IMAD.IADD R5, R5, 0x1, -R8 ;  /* 0x000000010505b824 */ /* 0x000fc600078e0a08 */
[----:B------:R-:W-:Y:S01]  /*21070*/  STL [R1+0x7a4], R93 ;  /* 0x0007a45d01007387 */ /* 0x000fe20000100800 */
[----:B------:R-:W-:-:S03]  /*21080*/  PRMT R81, RZ, 0x7610, R81 ;  /* 0x00007610ff517816 */ /* 0x000fc60000000051 */
[----:B------:R1:W-:Y:S01]  /*21090*/  STL [R1+0x7ac], R2 ;  /* 0x0007ac0201007387 */ /* 0x0003e20000100800 */
[----:B------:R-:W-:Y:S01]  /*210a0*/  @!P1 IMAD.IADD R72, R72, 0x1, -R8 ;  /* 0x0000000148489824 */ /* 0x000fe200078e0a08 */
[----:B0-----:R-:W-:Y:S02]  /*210b0*/  SEL R28, R21, R25, !P4 ;  /* 0x00000019151c7207 */ /* 0x001fe40006000000 */
[-C--:B------:R-:W-:Y:S02]  /*210c0*/  LEA.HI.X.SX32 R3, R26, R6.reuse, 0x1, P5 ;  /* 0x000000061a037211 */ /* 0x080fe400028f0eff */
[----:B------:R-:W-:Y:S02]  /*210d0*/  LEA.HI.X.SX32 R27, R27, R6, 0x1, P6 ;  /* 0x000000061b1b7211 */ /* 0x000fe400030f0eff */
[----:B------:R-:W-:Y:S02]  /*210e0*/  PRMT R80, RZ, 0x7610, R80 ;  /* 0x00007610ff507816 */ /* 0x000fe40000000050 */
[----:B------:R-:W-:Y:S01]  /*210f0*/  ISETP.GT.U32.AND P1, PT, R8, R72, PT ;  /* 0x000000480800720c */ /* 0x000fe20003f24070 */
[----:B------:R-:W-:-:S02]  /*21100*/  @P0 IMAD.MOV.U32 R26, RZ, RZ, R93 ;  /* 0x000000ffff1a0224 */ /* 0x000fc400078e005d */
[----:B------:R-:W-:Y:S02]  /*21110*/  IMAD.MOV.U32 R25, RZ, RZ, R5 ;  /* 0x000000ffff197224 */ /* 0x000fe400078e0005 */
[----:B------:R-:W-:Y:S01]  /*21120*/  IMAD R28, R28, UR5, RZ ;  /* 0x000000051c1c7c24 */ /* 0x000fe2000f8e02ff */
[----:B------:R-:W0:Y:S01]  /*21130*/  LDCU UR5, c[0x0][0x3b0] ;  /* 0x00007600ff0577ac */ /* 0x000e220008000800 */
[----:B------:R-:W-:Y:S01]  /*21140*/  PRMT R79, RZ, 0x7610, R79 ;  /* 0x00007610ff4f7816 */ /* 0x000fe2000000004f */
[----:B------:R1:W2:Y:S01]  /*21150*/  @P0 LDG.E.U8 R83, desc[UR18][R26.64] ;  /* 0x000000121a530981 */ /* 0x0002a2000c1e1100 */
[C---:B------:R-:W-:Y:S01]  /*21160*/  IMAD.HI.U32 R74, R9.reuse, R19, RZ ;  /* 0x00000013094a7227 */ /* 0x040fe200078e00ff */
[----:B------:R-:W-:Y:S02]  /*21170*/  IABS R22, R22 ;  /* 0x0000001600167213 */ /* 0x000fe40000000000 */
[----:B------:R-:W-:Y:S01]  /*21180*/  IABS R20, R20 ;  /* 0x0000001400147213 */ /* 0x000fe20000000000 */
[----:B------:R-:W-:-:S04]  /*21190*/  IMAD.HI.U32 R75, R9, R23, RZ ;  /* 0x00000017094b7227 */ /* 0x000fc800078e00ff */
[----:B------:R-:W-:Y:S02]  /*211a0*/  @!P1 IMAD.IADD R72, R72, 0x1, -R8 ;  /* 0x0000000148489824 */ /* 0x000fe400078e0a08 */
[----:B------:R-:W-:Y:S01]  /*211b0*/  IMAD.HI.U32 R78, R9, R24, RZ ;  /* 0x00000018094e7227 */ /* 0x000fe200078e00ff */
[----:B------:R-:W0:Y:S03]  /*211c0*/  LDCU UR11, c[0x0][0x3b0] ;  /* 0x00007600ff0b77ac */ /* 0x000e260008000800 */
[----:B-1----:R-:W-:Y:S01]  /*211d0*/  @P0 IMAD.MOV.U32 R26, RZ, RZ, R2 ;  /* 0x000000ffff1a0224 */ /* 0x002fe200078e0002 */
[----:B---3--:R-:W-:Y:S02]  /*211e0*/  ISETP.GE.AND P3, PT, R71, RZ, PT ;  /* 0x000000ff4700720c */ /* 0x008fe40003f66270 */
[----:B------:R-:W3:Y:S04]  /*211f0*/  LDL R71, [R1+0x1200] ;  /* 0x0012000001477983 */ /* 0x000ee80000100800 */
[----:B------:R1:W-:Y:S04]  /*21200*/  STL [R1+0x7a0], R27 ;  /* 0x0007a01b01007387 */ /* 0x0003e80000100800 */
[----:B------:R0:W-:Y:S03]  /*21210*/  STL [R1+0x7a8], R3 ;  /* 0x0007a80301007387 */ /* 0x0001e60000100800 */
[----:B------:R-:W-:Y:S01]  /*21220*/  @!P3 IMAD.MOV R25, RZ, RZ, -R25 ;  /* 0x000000ffff19b224 */ /* 0x000fe200078e0a19 */
[----:B------:R-:W-:Y:S01]  /*21230*/  IADD3 R2, P3, PT, R28, R7, RZ ;  /* 0x000000071c027210 */ /* 0x000fe20007f7e0ff */
[----:B-1----:R-:W-:-:S03]  /*21240*/  @P0 IMAD.MOV.U32 R27, RZ, RZ, R3 ;  /* 0x000000ffff1b0224 */ /* 0x002fc600078e0003 */
[----:B0-----:R-:W-:Y:S02]  /*21250*/  LEA.HI.X.SX32 R3, R28, R6, 0x1, P3 ;  /* 0x000000061c037211 */ /* 0x001fe400018f0eff */
[----:B------:R0:W3:Y:S02]  /*21260*/  @P0 LDG.E.U8 R82, desc[UR18][R26.64] ;  /* 0x000000121a520981 */ /* 0x0000e4000c1e1100 */
[----:B0-----:R-:W-:Y:S01]  /*21270*/  SEL R26, R21, R25, !P4 ;  /* 0x00000019151a7207 */ /* 0x001fe20006000000 */
[----:B------:R-:W-:Y:S01]  /*21280*/  IMAD.MOV.U32 R25, RZ, RZ, R72 ;  /* 0x000000ffff197224 */ /* 0x000fe200078e0048 */
[----:B----4-:R-:W-:Y:S02]  /*21290*/  ISETP.GE.AND P5, PT, R73, RZ, PT ;  /* 0x000000ff4900720c */ /* 0x010fe40003fa6270 */
[----:B------:R-:W4:Y:S04]  /*212a0*/  LDL.LU R73, [R1+0xdc] ;  /* 0x0000dc0001497983 */ /* 0x000f280000300800 */
[----:B------:R0:W-:Y:S04]  /*212b0*/  STL [R1+0x7b4], R2 ;  /* 0x0007b40201007387 */ /* 0x0001e80000100800 */
[----:B------:R1:W-:Y:S04]  /*212c0*/  STL [R1+0x7b0], R3 ;  /* 0x0007b00301007387 */ /* 0x0003e80000100800 */
[----:B------:R-:W4:Y:S01]  /*212d0*/  LDL R72, [R1+0x1254] ;  /* 0x0012540001487983 */ /* 0x000f220000100800 */
[----:B------:R-:W-:-:S02]  /*212e0*/  ISETP.GT.U32.AND P6, PT, R8, R10, PT ;  /* 0x0000000a0800720c */ /* 0x000fc40003fc4070 */
[----:B--2---:R-:W-:-:S11]  /*212f0*/  ISETP.GT.U32.AND P1, PT, R8, R29, PT ;  /* 0x0000001d0800720c */ /* 0x004fd60003f24070 */
[----:B------:R-:W-:Y:S02]  /*21300*/  @!P6 IMAD.IADD R10, R10, 0x1, -R8 ;  /* 0x000000010a0ae824 */ /* 0x000fe400078e0a08 */
[----:B------:R-:W-:Y:S01]  /*21310*/  IMAD R28, R26, UR12, RZ ;  /* 0x0000000c1a1c7c24 */ /* 0x000fe2000f8e02ff */
[----:B------:R-:W2:Y:S02]  /*21320*/  LDL.LU R93, [R1+0xe4] ;  /* 0x0000e400015d7983 */ /* 0x000ea40000300800 */
[----:B------:R-:W-:Y:S01]  /*21330*/  ISETP.GT.U32.AND P6, PT, R8, R10, PT ;  /* 0x0000000a0800720c */ /* 0x000fe20003fc4070 */
[----:B------:R-:W-:Y:S02]  /*21340*/  @!P5 IMAD.MOV R25, RZ, RZ, -R25 ;  /* 0x000000ffff19d224 */ /* 0x000fe400078e0a19 */
[----:B------:R-:W-:Y:S02]  /*21350*/  @P0 IMAD.MOV.U32 R26, RZ, RZ, R2 ;  /* 0x000000ffff1a0224 */ /* 0x000fe400078e0002 */
[----:B------:R-:W-:Y:S01]  /*21360*/  @!P1 IMAD.IADD R29, R29, 0x1, -R8 ;  /* 0x000000011d1d9824 */ /* 0x000fe200078e0a08 */
[----:B0-----:R-:W-:-:S02]  /*21370*/  IADD3 R2, P5, PT, R28, R7, RZ ;  /* 0x000000071c027210 */ /* 0x001fc40007fbe0ff */
[----:B------:R-:W-:Y:S01]  /*21380*/  SEL R25, R21, R25, !P4 ;  /* 0x0000001915197207 */ /* 0x000fe20006000000 */
[----:B------:R-:W-:Y:S01]  /*21390*/  @P0 IMAD.MOV.U32 R27, RZ, RZ, R3 ;  /* 0x000000ffff1b0224 */ /* 0x000fe200078e0003 */
[----:B------:R-:W-:Y:S02]  /*213a0*/  ISETP.GT.U32.AND P3, PT, R8, R4, PT ;  /* 0x000000040800720c */ /* 0x000fe40003f64070 */
[----:B------:R-:W-:Y:S01]  /*213b0*/  LEA.HI.X.SX32 R5, R28, R6, 0x1, P5 ;  /* 0x000000061c057211 */ /* 0x000fe200028f0eff */
[----:B------:R-:W-:Y:S02]  /*213c0*/  @!P6 IMAD.IADD R10, R10, 0x1, -R8 ;  /* 0x000000010a0ae824 */ /* 0x000fe400078e0a08 */
[----:B------:R-:W-:Y:S01]  /*213d0*/  IMAD R28, R25, UR4, RZ ;  /* 0x00000004191c7c24 */ /* 0x000fe2000f8e02ff */
[----:B------:R0:W2:Y:S01]  /*213e0*/  @P0 LDG.E.U8 R81, desc[UR18][R26.64] ;  /* 0x000000121a510981 */ /* 0x0000a2000c1e1100 */
[----:B------:R-:W-:Y:S02]  /*213f0*/  IMAD.MOV R74, RZ, RZ, -R74 ;  /* 0x000000ffff4a7224 */ /* 0x000fe400078e0a4a */
[----:B------:R-:W-:-:S02]  /*21400*/  IMAD.MOV.U32 R25, RZ, RZ, R10 ;  /* 0x000000ffff197224 */ /* 0x000fc400078e000a */
[----:B------:R-:W-:-:S04]  /*21410*/  IMAD.HI.U32 R76, R9, R22, RZ ;  /* 0x00000016094c7227 */ /* 0x000fc800078e00ff */
[----:B------:R-:W-:Y:S01]  /*21420*/  IMAD.HI.U32 R77, R9, R20, RZ ;  /* 0x00000014094d7227 */ /* 0x000fe200078e00ff */
[----:B------:R-:W0:Y:S01]  /*21430*/  LDCU UR12, c[0x0][0x3b0] ;  /* 0x00007600ff0c77ac */ /* 0x000e220008000800 */
[----:B---3--:R-:W-:Y:S02]  /*21440*/  ISETP.GE.AND P1, PT, R71, RZ, PT ;  /* 0x000000ff4700720c */ /* 0x008fe40003f26270 */
[----:B------:R-:W-:Y:S01]  /*21450*/  @!P3 IMAD.IADD R4, R4, 0x1, -R8 ;  /* 0x000000010404b824 */ /* 0x000fe200078e0a08 */
[----:B------:R-:W3:Y:S04]  /*21460*/  LDL R71, [R1+0x1250] ;  /* 0x0012500001477983 */ /* 0x000ee80000100800 */
[----:B------:R0:W-:Y:S04]  /*21470*/  STL [R1+0x7bc], R2 ;  /* 0x0007bc0201007387 */ /* 0x0001e80000100800 */
[----:B-1----:R-:W3:Y:S04]  /*21480*/  LDL.LU R3, [R1+0xd8] ;  /* 0x0000d80001037983 */ /* 0x002ee80000300800 */
[----:B------:R1:W-:Y:S04]  /*21490*/  STL [R1+0x7b8], R5 ;  /* 0x0007b80501007387 */ /* 0x0003e80000100800 */
[----:B------:R-:W3:Y:S01]  /*214a0*/  LDL R10, [R1+0x1208] ;  /* 0x00120800010a7983 */ /* 0x000ee20000100800 */
[----:B0-----:R-:W-:-:S02]  /*214b0*/  @P0 IMAD.MOV.U32 R26, RZ, RZ, R2 ;  /* 0x000000ffff1a0224 */ /* 0x001fc400078e0002 */
[----:B------:R-:W-:Y:S01]  /*214c0*/  @P0 IMAD.MOV.U32 R27, RZ, RZ, R5 ;  /* 0x000000ffff1b0224 */ /* 0x000fe200078e0005 */
[----:B------:R-:W-:Y:S01]  /*214d0*/  ISETP.GT.U32.AND P5, PT, R8, R29, PT ;  /* 0x0000001d0800720c */ /* 0x000fe20003fa4070 */
[----:B------:R-:W0:Y:S01]  /*214e0*/  LDCU UR4, c[0x0][0x3b0] ;  /* 0x00007600ff0477ac */ /* 0x000e220008000800 */
[----:B------:R-:W-:Y:S01]  /*214f0*/  IADD3 R2, P6, PT, R28, R7, RZ ;  /* 0x000000071c027210 */ /* 0x000fe20007fde0ff */
[----:B------:R-:W-:Y:S01]  /*21500*/  @!P1 IMAD.MOV R25, RZ, RZ, -R25 ;  /* 0x000000ffff199224 */ /* 0x000fe200078e0a19 */
[----:B------:R-:W-:Y:S01]  /*21510*/  ISETP.GT.U32.AND P3, PT, R8, R4, PT ;  /* 0x000000040800720c */ /* 0x000fe20003f64070 */
[----:B------:R0:W3:Y:S01]  /*21520*/  @P0 LDG.E.U8 R80, desc[UR18][R26.64] ;  /* 0x000000121a500981 */ /* 0x0000e2000c1e1100 */
[----:B-1----:R-:W-:-:S03]  /*21530*/  LEA.HI.X.SX32 R5, R28, R6, 0x1, P6 ;  /* 0x000000061c057211 */ /* 0x002fc600030f0eff */
[----:B------:R-:W-:Y:S04]  /*21540*/  STL [R1+0x7d4], R2 ;  /* 0x0007d40201007387 */ /* 0x000fe80000100800 */
[----:B------:R1:W-:Y:S01]  /*21550*/  STL [R1+0x7d0], R5 ;  /* 0x0007d00501007387 */ /* 0x0003e20000100800 */
[----:B----4-:R-:W-:-:S03]  /*21560*/  ISETP.GE.AND P6, PT, R72, RZ, PT ;  /* 0x000000ff4800720c */ /* 0x010fc60003fc6270 */
[----:B------:R-:W4:Y:S01]  /*21570*/  LDL R72, [R1+0x1214] ;  /* 0x0012140001487983 */ /* 0x000f220000100800 */
[----:B------:R-:W-:Y:S02]  /*21580*/  ISETP.GT.U32.AND P1, PT, R8, R73, PT ;  /* 0x000000490800720c */ /* 0x000fe40003f24070 */
[----:B------:R-:W-:Y:S01]  /*21590*/  SEL R25, R21, R25, !P4 ;  /* 0x0000001915197207 */ /* 0x000fe20006000000 */
[----:B0-----:R-:W-:-:S04]  /*215a0*/  @P0 IMAD.MOV.U32 R26, RZ, RZ, R2 ;  /* 0x000000ffff1a0224 */ /* 0x001fc800078e0002 */
[----:B------:R-:W-:Y:S02]  /*215b0*/  IMAD R25, R25, UR5, RZ ;  /* 0x0000000519197c24 */ /* 0x000fe4000f8e02ff */
[--C-:B------:R-:W-:Y:S02]  /*215c0*/  @!P3 IMAD.IADD R4, R4, 0x1, -R8.reuse ;  /* 0x000000010404b824 */ /* 0x100fe400078e0a08 */
[----:B------:R-:W-:Y:S02]  /*215d0*/  @P0 IMAD.MOV.U32 R27, RZ, RZ, R5 ;  /* 0x000000ffff1b0224 */ /* 0x000fe400078e0005 */
[----:B------:R-:W-:Y:S01]  /*215e0*/  @!P5 IMAD.IADD R29, R29, 0x1, -R8 ;  /* 0x000000011d1dd824 */ /* 0x000fe200078e0a08 */
[----:B-1----:R-:W4:Y:S01]  /*215f0*/  LDL.LU R5, [R1+0xd0] ;  /* 0x0000d00001057983 */ /* 0x002f220000300800 */
[----:B------:R-:W-:-:S03]  /*21600*/  IADD3 R2, P3, PT, R25, R7, RZ ;  /* 0x0000000719027210 */ /* 0x000fc60007f7e0ff */
[----:B------:R0:W4:Y:S01]  /*21610*/  @P0 LDG.E.U8 R79, desc[UR18][R26.64] ;  /* 0x000000121a4f0981 */ /* 0x000122000c1e1100 */
[----:B------:R-:W-:Y:S01]  /*21620*/  @!P1 IMAD.IADD R73, R73, 0x1, -R8 ;  /* 0x0000000149499824 */ /* 0x000fe200078e0a08 */
[----:B------:R-:W1:Y:S01]  /*21630*/  LDCU UR5, c[0x0][0x3b0] ;  /* 0x00007600ff0577ac */ /* 0x000e620008000800 */
[----:B------:R-:W-:Y:S01]  /*21640*/  LEA.HI.X.SX32 R25, R25, R6, 0x1, P3 ;  /* 0x0000000619197211 */ /* 0x000fe200018f0eff */
[----:B------:R-:W-:Y:S01]  /*21650*/  STL [R1+0x7dc], R2 ;  /* 0x0007dc0201007387 */ /* 0x000fe20000100800 */
[----:B0-----:R-:W-:-:S03]  /*21660*/  IMAD.MOV.U32 R26, RZ, RZ, R29 ;  /* 0x000000ffff1a7224 */ /* 0x001fc600078e001d */
[----:B------:R0:W-:Y:S01]  /*21670*/  STL [R1+0x7d8], R25 ;  /* 0x0007d81901007387 */ /* 0x0001e20000100800 */
[----:B------:R-:W-:Y:S02]  /*21680*/  @P0 IMAD.MOV.U32 R29, RZ, RZ, R25 ;  /* 0x000000ffff1d0224 */ /* 0x000fe400078e0019 */
[----:B------:R-:W-:Y:S02]  /*21690*/  @!P6 IMAD.MOV R26, RZ, RZ, -R26 ;  /* 0x000000ffff1ae224 */ /* 0x000fe400078e0a1a */
[----:B0-----:R-:W-:-:S03]  /*216a0*/  IMAD.MOV.U32 R25, RZ, RZ, R4 ;  /* 0x000000ffff197224 */ /* 0x001fc600078e0004 */
[----:B------:R-:W-:Y:S02]  /*216b0*/  SEL R26, R21, R26, !P4 ;  /* 0x0000001a151a7207 */ /* 0x000fe40006000000 */
[----:B------:R-:W-:-:S03]  /*216c0*/  ISETP.GT.U32.AND P3, PT, R8, R73, PT ;  /* 0x000000490800720c */ /* 0x000fc60003f64070 */
[----:B------:R-:W-:Y:S01]  /*216d0*/  IMAD R27, R26, UR4, RZ ;  /* 0x000000041a1b7c24 */ /* 0x000fe2000f8e02ff */
[C---:B--2---:R-:W-:Y:S01]  /*216e0*/  ISETP.GT.U32.AND P5, PT, R8.reuse, R93, PT ;  /* 0x0000005d0800720c */ /* 0x044fe20003fa4070 */
[----:B------:R-:W-:Y:S02]  /*216f0*/  IMAD R19, R8, R74, R19 ;  /* 0x0000004a08137224 */ /* 0x000fe400078e0213 */
[----:B------:R-:W-:Y:S01]  /*21700*/  @P0 IMAD.MOV.U32 R28, RZ, RZ, R2 ;  /* 0x000000ffff1c0224 */ /* 0x000fe200078e0002 */
[----:B------:R-:W0:Y:S05]  /*21710*/  LDCU UR4, c[0x0][0x3b0] ;  /* 0x00007600ff0477ac */ /* 0x000e2a0008000800 */
[----:B------:R-:W-:Y:S01]  /*21720*/  @!P3 IMAD.IADD R73, R73, 0x1, -R8 ;  /* 0x000000014949b824 */ /* 0x000fe200078e0a08 */
[----:B---3--:R-:W-:-:S02]  /*21730*/  ISETP.GE.AND P1, PT, R71, RZ, PT ;  /* 0x000000ff4700720c */ /* 0x008fc40003f26270 */
[----:B------:R-:W-:Y:S01]  /*21740*/  ISETP.GT.U32.AND P6, PT, R8, R3, PT ;  /* 0x000000030800720c */ /* 0x000fe20003fc4070 */
[----:B------:R-:W2:Y:S10]  /*21750*/  LDL.LU R71, [R1+0xcc] ;  /* 0x0000cc0001477983 */ /* 0x000eb40000300800 */
[----:B------:R-:W-:Y:S01]  /*21760*/  @!P1 IMAD.MOV R25, RZ, RZ, -R25 ;  /* 0x000000ffff199224 */ /* 0x000fe200078e0a19 */
[----:B------:R-:W-:-:S02]  /*21770*/  ISETP.GE.AND P1, PT, R10, RZ, PT ;  /* 0x000000ff0a00720c */ /* 0x000fc40003f26270 */
[----:B------:R-:W3:Y:S01]  /*21780*/  LDL R10, [R1+0x124c] ;  /* 0x00124c00010a7983 */ /* 0x000ee20000100800 */
[----:B------:R-:W-:Y:S01]  /*21790*/  @!P6 IMAD.IADD R3, R3, 0x1, -R8 ;  /* 0x000000010303e824 */ /* 0x000fe200078e0a08 */
[----:B------:R-:W-:-:S04]  /*217a0*/  IADD3 R4, P6, PT, R27, R7, RZ ;  /* 0x000000071b047210 */ /* 0x000fc80007fde0ff */
[----:B------:R-:W-:Y:S01]  /*217b0*/  LEA.HI.X.SX32 R27, R27, R6, 0x1, P6 ;  /* 0x000000061b1b7211 */ /* 0x000fe200030f0eff */
[----:B------:R0:W-:Y:S04]  /*217c0*/  STL [R1+0x7e4], R4 ;  /* 0x0007e40401007387 */ /* 0x0001e80000100800 */
[----:B------:R0:W-:Y:S01]  /*217d0*/  STL [R1+0x7e0], R27 ;  /* 0x0007e01b01007387 */ /* 0x0001e20000100800 */
[----:B----4-:R-:W-:-:S03]  /*217e0*/  ISETP.GE.AND P3, PT, R72, RZ, PT ;  /* 0x000000ff4800720c */ /* 0x010fc60003f66270 */
[----:B------:R-:W4:Y:S01]  /*217f0*/  LDL R72, [R1+0x11fc] ;  /* 0x0011fc0001487983 */ /* 0x000f220000100800 */
[----:B------:R-:W-:-:S05]  /*21800*/  @!P5 IMAD.IADD R93, R93, 0x1, -R8 ;  /* 0x000000015d5dd824 */ /* 0x000fca00078e0a08 */
[----:B------:R-:W-:Y:S02]  /*21810*/  ISETP.GT.U32.AND P5, PT, R8, R93, PT ;  /* 0x0000005d0800720c */ /* 0x000fe40003fa4070 */
[----:B------:R-:W-:Y:S01]  /*21820*/  SEL R25, R21, R25, !P4 ;  /* 0x0000001915197207 */ /* 0x000fe20006000000 */
[----:B------:R-:W-:Y:S02]  /*21830*/  IMAD.MOV R74, RZ, RZ, -R75 ;  /* 0x000000ffff4a7224 */ /* 0x000fe400078e0a4b */
[----:B------:R-:W-:Y:S02]  /*21840*/  IMAD.MOV R75, RZ, RZ, -R76 ;  /* 0x000000ffff4b7224 */ /* 0x000fe400078e0a4c */
[----:B------:R-:W-:Y:S02]  /*21850*/  IMAD.MOV R76, RZ, RZ, -R77 ;  /* 0x000000ffff4c7224 */ /* 0x000fe400078e0a4d */
[----:B------:R-:W-:Y:S02]  /*21860*/  IMAD.MOV R77, RZ, RZ, -R78 ;  /* 0x000000ffff4d7224 */ /* 0x000fe400078e0a4e */
[----:B------:R-:W-:-:S02]  /*21870*/  IMAD.MOV.U32 R26, RZ, RZ, R73 ;  /* 0x000000ffff1a7224 */ /* 0x000fc400078e0049 */
[----:B-1----:R-:W-:Y:S01]  /*21880*/  IMAD R25, R25, UR5, RZ ;  /* 0x0000000519197c24 */ /* 0x002fe2000f8e02ff */
[----:B------:R-:W-:Y:S01]  /*21890*/  PRMT R78, RZ, 0x7610, R78 ;  /* 0x00007610ff4e7816 */ /* 0x000fe2000000004e */
[----:B------:R-:W-:Y:S01]  /*218a0*/  @!P5 IMAD.IADD R93, R93, 0x1, -R8 ;  /* 0x000000015d5dd824 */ /* 0x000fe200078e0a08 */
[C---:B------:R-:W-:Y:S01]  /*218b0*/  ISETP.GT.U32.AND P5, PT, R8.reuse, R5, PT ;  /* 0x000000050800720c */ /* 0x040fe20003fa4070 */
[----:B------:R-:W-:Y:S01]  /*218c0*/  @!P1 IMAD.MOV R26, RZ, RZ, -R26 ;  /* 0x000000ffff1a9224 */ /* 0x000fe200078e0a1a */
[----:B------:R-:W-:Y:S01]  /*218d0*/  IADD3 R2, P1, PT, R25, R7, RZ ;  /* 0x0000000719027210 */ /* 0x000fe20007f3e0ff */
[C---:B------:R-:W-:Y:S01]  /*218e0*/  IMAD R24, R8.reuse, R77, R24 ;  /* 0x0000004d08187224 */ /* 0x040fe200078e0218 */
[----:B------:R1:W2:Y:S01]  /*218f0*/  @P0 LDG.E.U8 R78, desc[UR18][R28.64] ;  /* 0x000000121c4e0981 */ /* 0x0002a2000c1e1100 */
[C---:B------:R-:W-:Y:S02]  /*21900*/  ISETP.GT.U32.AND P6, PT, R8.reuse, R3, PT ;  /* 0x000000030800720c */ /* 0x040fe40003fc4070 */
[----:B------:R-:W-:Y:S01]  /*21910*/  PRMT R77, RZ, 0x7610, R77 ;  /* 0x00007610ff4d7816 */ /* 0x000fe2000000004d */
[----:B------:R-:W-:Y:S01]  /*21920*/  IMAD R20, R8, R76, R20 ;  /* 0x0000004c08147224 */ /* 0x000fe200078e0214 */
[----:B------:R-:W2:Y:S01]  /*21930*/  LDL.LU R73, [R1+0xc8] ;  /* 0x0000c80001497983 */ /* 0x000ea20000300800 */
[----:B------:R-:W2:Y:S01]  /*21940*/  LDCU UR5, c[0x0][0x3b0] ;  /* 0x00007600ff0577ac */ /* 0x000ea20008000800 */
[----:B-1----:R-:W-:-:S02]  /*21950*/  @P0 IMAD.MOV.U32 R28, RZ, RZ, R4 ;  /* 0x000000ffff1c0224 */ /* 0x002fc400078e0004 */
[----:B------:R-:W-:Y:S01]  /*21960*/  @P0 IMAD.MOV.U32 R29, RZ, RZ, R27 ;  /* 0x000000ffff1d0224 */ /* 0x000fe200078e001b */
[----:B0-----:R-:W-:Y:S01]  /*21970*/  LEA.HI.X.SX32 R4, R25, R6, 0x1, P1 ;  /* 0x0000000619047211 */ /* 0x001fe200008f0eff */
[----:B------:R-:W-:Y:S01]  /*21980*/  IMAD.MOV.U32 R25, RZ, RZ, R93 ;  /* 0x000000ffff197224 */ /* 0x000fe200078e005d */
[----:B------:R-:W-:Y:S01]  /*21990*/  PRMT R76, RZ, 0x7610, R76 ;  /* 0x00007610ff4c7816 */ /* 0x000fe2000000004c */
[----:B------:R-:W-:Y:S01]  /*219a0*/  @!P5 IMAD.IADD R5, R5, 0x1, -R8 ;  /* 0x000000010505d824 */ /* 0x000fe200078e0a08 */
[----:B------:R0:W2:Y:S01]  /*219b0*/  @P0 LDG.E.U8 R77, desc[UR18][R28.64] ;  /* 0x000000121c4d0981 */ /* 0x0000a2000c1e1100 */
[----:B------:R-:W-:-:S03]  /*219c0*/  @!P3 IMAD.MOV R25, RZ, RZ, -R25 ;  /* 0x000000ffff19b224 */ /* 0x000fc600078e0a19 */
[----:B------:R-:W-:Y:S01]  /*219d0*/  STL [R1+0x7ec], R2 ;  /* 0x0007ec0201007387 */ /* 0x000fe20000100800 */
[----:B------:R-:W-:-:S03]  /*219e0*/  SEL R27, R21, R26, !P4 ;  /* 0x0000001a151b7207 */ /* 0x000fc60006000000 */
[----:B------:R1:W-:Y:S01]  /*219f0*/  STL [R1+0x7e8], R4 ;  /* 0x0007e80401007387 */ /* 0x0003e20000100800 */
[----:B------:R-:W-:Y:S02]  /*21a00*/  ISETP.GT.U32.AND P3, PT, R8, R5, PT ;  /* 0x000000050800720c */ /* 0x000fe40003f64070 */
[----:B------:R-:W-:Y:S01]  /*21a10*/  SEL R26, R21, R25, !P4 ;  /* 0x00000019151a7207 */ /* 0x000fe20006000000 */
[----:B0-----:R-:W-:Y:S02]  /*21a20*/  @P0 IMAD.MOV.U32 R28, RZ, RZ, R2 ;  /* 0x000000ffff1c0224 */ /* 0x001fe400078e0002 */
[----:B------:R-:W-:Y:S02]  /*21a30*/  @P0 IMAD.MOV.U32 R29, RZ, RZ, R4 ;  /* 0x000000ffff1d0224 */ /* 0x000fe400078e0004 */
[----:B------:R-:W-:Y:S02]  /*21a40*/  @!P6 IMAD.IADD R3, R3, 0x1, -R8 ;  /* 0x000000010303e824 */ /* 0x000fe400078e0a08 */
[----:B------:R-:W-:-:S02]  /*21a50*/  IMAD R27, R27, UR11, RZ ;  /* 0x0000000b1b1b7c24 */ /* 0x000fc4000f8e02ff */
[----:B------:R-:W-:Y:S02]  /*21a60*/  IMAD R26, R26, UR4, RZ ;  /* 0x000000041a1a7c24 */ /* 0x000fe4000f8e02ff */
[C---:B------:R-:W-:Y:S01]  /*21a70*/  IMAD R22, R8.reuse, R75, R22 ;  /* 0x0000004b08167224 */ /* 0x040fe200078e0216 */
[----:B------:R0:W2:Y:S01]  /*21a80*/  @P0 LDG.E.U8 R76, desc[UR18][R28.64] ;  /* 0x000000121c4c0981 */ /* 0x0000a2000c1e1100 */
[----:B------:R-:W-:Y:S01]  /*21a90*/  IMAD.MOV.U32 R25, RZ, RZ, R3 ;  /* 0x000000ffff197224 */ /* 0x000fe200078e0003 */
[----:B------:R-:W-:Y:S01]  /*21aa0*/  IADD3 R93, P6, PT, R27, R7, RZ ;  /* 0x000000071b5d7210 */ /* 0x000fe20007fde0ff */
[----:B------:R-:W-:Y:S02]  /*21ab0*/  @!P3 IMAD.IADD R5, R5, 0x1, -R8 ;  /* 0x000000010505b824 */ /* 0x000fe400078e0a08 */
[----:B------:R-:W-:Y:S01]  /*21ac0*/  IMAD R23, R8, R74, R23 ;  /* 0x0000004a08177224 */ /* 0x000fe200078e0217 */
[----:B------:R-:W0:Y:S01]  /*21ad0*/  LDCU UR4, c[0x0][0x3b0] ;  /* 0x00007600ff0477ac */ /* 0x000e220008000800 */
[----:B------:R-:W-:-:S02]  /*21ae0*/  PRMT R70, RZ, 0x7610, R70 ;  /* 0x00007610ff467816 */ /* 0x000fc40000000046 */
[----:B------:R-:W-:Y:S02]  /*21af0*/  PRMT R69, RZ, 0x7610, R69 ;  /* 0x00007610ff457816 */ /* 0x000fe40000000045 */
[----:B------:R-:W-:Y:S02]  /*21b00*/  PRMT R68, RZ, 0x7610, R68 ;  /* 0x00007610ff447816 */ /* 0x000fe40000000044 */
[----:B------:R-:W-:Y:S01]  /*21b10*/  PRMT R67, RZ, 0x7610, R67 ;  /* 0x00007610ff437816 */ /* 0x000fe20000000043 */
[----:B------:R-:W0:Y:S01]  /*21b20*/  LDCU UR11, c[0x0][0x3b0] ;  /* 0x00007600ff0b77ac */ /* 0x000e220008000800 */
[----:B---3--:R-:W-:Y:S02]  /*21b30*/  ISETP.GE.AND P5, PT, R10, RZ, PT ;  /* 0x000000ff0a00720c */ /* 0x008fe40003fa6270 */
[----:B------:R-:W3:Y:S04]  /*21b40*/  LDL R10, [R1+0x1248] ;  /* 0x00124800010a7983 */ /* 0x000ee80000100800 */
[----:B------:R-:W3:Y:S04]  /*21b50*/  LDL.LU R29, [R1+0xd4] ;  /* 0x0000d400011d7983 */ /* 0x000ee80000300800 */
[----:B-1----:R-:W3:Y:S04]  /*21b60*/  LDL.LU R4, [R1+0xc4] ;  /* 0x0000c40001047983 */ /* 0x002ee80000300800 */
[----:B------:R-:W-:Y:S01]  /*21b70*/  STL [R1+0x7f4], R93 ;  /* 0x0007f45d01007387 */ /* 0x000fe20000100800 */
[----:B------:R-:W-:Y:S01]  /*21b80*/  @!P5 IMAD.MOV R25, RZ, RZ, -R25 ;  /* 0x000000ffff19d224 */ /* 0x000fe200078e0a19 */
[----:B------:R-:W-:-:S05]  /*21b90*/  IADD3 R2, P5, PT, R26, R7, RZ ;  /* 0x000000071a027210 */ /* 0x000fca0007fbe0ff */
[----:B------:R-:W-:Y:S01]  /*21ba0*/  STL [R1+0x7fc], R2 ;  /* 0x0007fc0201007387 */ /* 0x000fe20000100800 */
[----:B----4-:R-:W-:-:S03]  /*21bb0*/  ISETP.GE.AND P3, PT, R72, RZ, PT ;  /* 0x000000ff4800720c */ /* 0x010fc60003f66270 */
[----:B------:R-:W4:Y:S01]  /*21bc0*/  LDL R72, [R1+0x1244] ;  /* 0x0012440001487983 */ /* 0x000f220000100800 */
[----:B--2---:R-:W-:Y:S02]  /*21bd0*/  ISETP.GT.U32.AND P1, PT, R8, R71, PT ;  /* 0x000000470800720c */ /* 0x004fe40003f24070 */
[----:B------:R-:W-:-:S11]  /*21be0*/  LEA.HI.X.SX32 R27, R27, R6, 0x1, P6 ;  /* 0x000000061b1b7211 */ /* 0x000fd600030f0eff */
[----:B------:R-:W-:-:S05]  /*21bf0*/  @!P1 IMAD.IADD R71, R71, 0x1, -R8 ;  /* 0x0000000147479824 */ /* 0x000fca00078e0a08 */
[----:B------:R-:W-:Y:S02]  /*21c00*/  ISETP.GT.U32.AND P1, PT, R8, R71, PT ;  /* 0x000000470800720c */ /* 0x000fe40003f24070 */
[----:B0-----:R-:W-:Y:S02]  /*21c10*/  SEL R28, R21, R25, !P4 ;  /* 0x00000019151c7207 */ /* 0x001fe40006000000 */
[----:B------:R-:W-:Y:S02]  /*21c20*/  PRMT R75, RZ, 0x7610, R75 ;  /* 0x00007610ff4b7816 */ /* 0x000fe4000000004b */
[----:B------:R-:W-:Y:S02]  /*21c30*/  LEA.HI.X.SX32 R3, R26, R6, 0x1, P5 ;  /* 0x000000061a037211 */ /* 0x000fe400028f0eff */
[----:B------:R-:W-:Y:S01]  /*21c40*/  ISETP.GT.U32.AND P6, PT, R8, R73, PT ;  /* 0x000000490800720c */ /* 0x000fe20003fc4070 */
[----:B------:R-:W-:Y:S02]  /*21c50*/  @P0 IMAD.MOV.U32 R26, RZ, RZ, R93 ;  /* 0x000000ffff1a0224 */ /* 0x000fe400078e005d */
[----:B------:R-:W-:-:S02]  /*21c60*/  IMAD.MOV.U32 R25, RZ, RZ, R5 ;  /* 0x000000ffff197224 */ /* 0x000fc400078e0005 */
[----:B------:R-:W-:Y:S01]  /*21c70*/  IMAD R28, R28, UR5, RZ ;  /* 0x000000051c1c7c24 */ /* 0x000fe2000f8e02ff */
[----:B------:R0:W-:Y:S04]  /*21c80*/  STL [R1+0x7f0], R27 ;  /* 0x0007f01b01007387 */ /* 0x0001e80000100800 */
[----:B------:R1:W-:Y:S01]  /*21c90*/  STL [R1+0x7f8], R3 ;  /* 0x0007f80301007387 */ /* 0x0003e20000100800 */
[----:B------:R-:W-:-:S03]  /*21ca0*/  @!P1 IMAD.IADD R71, R71, 0x1, -R8 ;  /* 0x0000000147479824 */ /* 0x000fc600078e0a08 */
[----:B------:R2:W4:Y:S01]  /*21cb0*/  @P0 LDG.E.U8 R75, desc[UR18][R26.64] ;  /* 0x000000121a4b0981 */ /* 0x000522000c1e1100 */
[----:B------:R-:W-:Y:S01]  /*21cc0*/  PRMT R74, RZ, 0x7610, R74 ;  /* 0x00007610ff4a7816 */ /* 0x000fe2000000004a */
[----:B------:R-:W-:Y:S01]  /*21cd0*/  @!P3 IMAD.MOV R25, RZ, RZ, -R25 ;  /* 0x000000ffff19b224 */ /* 0x000fe200078e0a19 */
[----:B------:R-:W2:Y:S01]  /*21ce0*/  LDCU UR5, c[0x0][0x3b0] ;  /* 0x00007600ff0577ac */ /* 0x000ea20008000800 */
[----:B------:R-:W-:Y:S02]  /*21cf0*/  @!P6 IMAD.IADD R73, R73, 0x1, -R8 ;  /* 0x000000014949e824 */ /* 0x000fe400078e0a08 */
[----:B--2---:R-:W-:Y:S02]  /*21d00*/  @P0 IMAD.MOV.U32 R26, RZ, RZ, R2 ;  /* 0x000000ffff1a0224 */ /* 0x004fe400078e0002 */
[----:B0-----:R-:W-:Y:S01]  /*21d10*/  @P0 IMAD.MOV.U32 R27, RZ, RZ, R3 ;  /* 0x000000ffff1b0224 */ /* 0x001fe200078e0003 */
[----:B------:R-:W-:Y:S02]  /*21d20*/  IADD3 R2, P3, PT, R28, R7, RZ ;  /* 0x000000071c027210 */ /* 0x000fe40007f7e0ff */
[----:B------:R-:W-:-:S02]  /*21d30*/  ISETP.GT.U32.AND P6, PT, R8, R73, PT ;  /* 0x000000490800720c */ /* 0x000fc40003fc4070 */
[----:B-1----:R-:W-:Y:S01]  /*21d40*/  LEA.HI.X.SX32 R3, R28, R6, 0x1, P3 ;  /* 0x000000061c037211 */ /* 0x002fe200018f0eff */
[----:B------:R0:W2:Y:S02]  /*21d50*/  @P0 LDG.E.U8 R74, desc[UR18][R26.64] ;  /* 0x000000121a4a0981 */ /* 0x0000a4000c1e1100 */
[----:B0-----:R-:W-:Y:S01]  /*21d60*/  SEL R26, R21, R25, !P4 ;  /* 0x00000019151a7207 */ /* 0x001fe20006000000 */
[----:B------:R-:W-:-:S04]  /*21d70*/  IMAD.MOV.U32 R25, RZ, RZ, R71 ;  /* 0x000000ffff197224 */ /* 0x000fc800078e0047 */
[----:B------:R-:W-:Y:S02]  /*21d80*/  IMAD R28, R26, UR12, RZ ;  /* 0x0000000c1a1c7c24 */ /* 0x000fe4000f8e02ff */
[----:B------:R-:W-:Y:S02]  /*21d90*/  @P0 IMAD.MOV.U32 R26, RZ, RZ, R2 ;  /* 0x000000ffff1a0224 */ /* 0x000fe400078e0002 */
[----:B------:R-:W-:Y:S02]  /*21da0*/  @!P6 IMAD.IADD R73, R73, 0x1, -R8 ;  /* 0x000000014949e824 */ /* 0x000fe400078e0a08 */
[----:B------:R-:W-:Y:S01]  /*21db0*/  @P0 IMAD.MOV.U32 R27, RZ, RZ, R3 ;  /* 0x000000ffff1b0224 */ /* 0x000fe200078e0003 */
[----:B------:R-:W-:Y:S02]  /*21dc0*/  PRMT R66, RZ, 0x7610, R66 ;  /* 0x00007610ff427816 */ /* 0x000fe40000000042 */
[----:B------:R-:W-:Y:S02]  /*21dd0*/  PRMT R65, RZ, 0x7610, R65 ;  /* 0x00007610ff417816 */ /* 0x000fe40000000041 */
[----:B------:R-:W-:Y:S01]  /*21de0*/  PRMT R64, RZ, 0x7610, R64 ;  /* 0x00007610ff407816 */ /* 0x000fe20000000040 */
[----:B------:R-:W0:Y:S01]  /*21df0*/  LDCU UR12, c[0x0][0x3b0] ;  /* 0x00007600ff0c77ac */ /* 0x000e220008000800 */
[----:B------:R1:W2:Y:S01]  /*21e00*/  @P0 LDG.E.U8 R70, desc[UR18][R26.64] ;  /* 0x000000121a460981 */ /* 0x0002a2000c1e1100 */
[----:B---3--:R-:W-:-:S02]  /*21e10*/  ISETP.GE.AND P5, PT, R10, RZ, PT ;  /* 0x000000ff0a00720c */ /* 0x008fc40003fa6270 */
[----:B------:R-:W-:Y:S01]  /*21e20*/  ISETP.GT.U32.AND P1, PT, R8, R29, PT ;  /* 0x0000001d0800720c */ /* 0x000fe20003f24070 */
[----:B------:R-:W3:Y:S04]  /*21e30*/  LDL.LU R10, [R1+0xb8] ;  /* 0x0000b800010a7983 */ /* 0x000ee80000300800 */
[----:B------:R0:W-:Y:S04]  /*21e40*/  STL [R1+0x814], R2 ;  /* 0x0008140201007387 */ /* 0x0001e80000100800 */
[----:B------:R0:W-:Y:S04]  /*21e50*/  STL [R1+0x810], R3 ;  /* 0x0008100301007387 */ /* 0x0001e80000100800 */
[----:B------:R-:W2:Y:S04]  /*21e60*/  LDL R71, [R1+0x1264] ;  /* 0x0012640001477983 */ /* 0x000ea80000100800 */
[----:B------:R-:W2:Y:S01]  /*21e70*/  LDL.LU R93, [R1+0xbc] ;  /* 0x0000bc00015d7983 */ /* 0x000ea20000300800 */
[----:B------:R-:W-:-:S02]  /*21e80*/  @!P1 IMAD.IADD R29, R29, 0x1, -R8 ;  /* 0x000000011d1d9824 */ /* 0x000fc400078e0a08 */
[----:B------:R-:W-:Y:S01]  /*21e90*/  @!P5 IMAD.MOV R25, RZ, RZ, -R25 ;  /* 0x000000ffff19d224 */ /* 0x000fe200078e0a19 */
[----:B0-----:R-:W-:Y:S02]  /*21ea0*/  IADD3 R2, P5, PT, R28, R7, RZ ;  /* 0x000000071c027210 */ /* 0x001fe40007fbe0ff */
[----:B----4-:R-:W-:Y:S02]  /*21eb0*/  ISETP.GE.AND P1, PT, R72, RZ, PT ;  /* 0x000000ff4800720c */ /* 0x010fe40003f26270 */
[----:B------:R-:W4:Y:S01]  /*21ec0*/  LDL R72, [R1+0x1270] ;  /* 0x0012700001487983 */ /* 0x000f220000100800 */
[----:B------:R-:W-:Y:S02]  /*21ed0*/  SEL R25, R21, R25, !P4 ;  /* 0x0000001915197207 */ /* 0x000fe40006000000 */
[----:B------:R-:W-:Y:S01]  /*21ee0*/  LEA.HI.X.SX32 R5, R28, R6, 0x1, P5 ;  /* 0x000000061c057211 */ /* 0x000fe200028f0eff */
[----:B------:R0:W-:Y:S04]  /*21ef0*/  STL [R1+0x81c], R2 ;  /* 0x00081c0201007387 */ /* 0x0001e80000100800 */
[----:B------:R-:W4:Y:S01]  /*21f00*/  LDL.LU R3, [R1+0xb4] ;  /* 0x0000b40001037983 */ /* 0x000f220000300800 */
[----:B------:R-:W-:-:S03]  /*21f10*/  IMAD R28, R25, UR4, RZ ;  /* 0x00000004191c7c24 */ /* 0x000fc6000f8e02ff */
[----:B------:R0:W-:Y:S01]  /*21f20*/  STL [R1+0x818], R5 ;  /* 0x0008180501007387 */ /* 0x0001e20000100800 */
[----:B------:R-:W-:Y:S01]  /*21f30*/  IMAD.MOV.U32 R25, RZ, RZ, R73 ;  /* 0x000000ffff197224 */ /* 0x000fe200078e0049 */
[C---:B------:R-:W-:Y:S02]  /*21f40*/  ISETP.GT.U32.AND P3, PT, R8.reuse, R4, PT ;  /* 0x000000040800720c */ /* 0x040fe40003f64070 */
[----:B------:R-:W4:Y:S01]  /*21f50*/  LDL R73, [R1+0x1240] ;  /* 0x0012400001497983 */ /* 0x000f220000100800 */
[----:B-1----:R-:W-:Y:S02]  /*21f60*/  @P0 IMAD.MOV.U32 R26, RZ, RZ, R2 ;  /* 0x000000ffff1a0224 */ /* 0x002fe400078e0002 */
[----:B------:R-:W-:Y:S01]  /*21f70*/  @!P1 IMAD.MOV R25, RZ, RZ, -R25 ;  /* 0x000000ffff199224 */ /* 0x000fe200078e0a19 */
[----:B------:R-:W-:Y:S01]  /*21f80*/  ISETP.GT.U32.AND P5, PT, R8, R29, PT ;  /* 0x0000001d0800720c */ /* 0x000fe20003fa4070 */
[----:B------:R-:W-:Y:S01]  /*21f90*/  @P0 IMAD.MOV.U32 R27, RZ, RZ, R5 ;  /* 0x000000ffff1b0224 */ /* 0x000fe200078e0005 */
[----:B------:R-:W1:Y:S05]  /*21fa0*/  LDCU UR4, c[0x0][0x3b0] ;  /* 0x00007600ff0477ac */ /* 0x000e6a0008000800 */
[----:B------:R-:W-:Y:S01]  /*21fb0*/  @!P3 IMAD.IADD R4, R4, 0x1, -R8 ;  /* 0x000000010404b824 */ /* 0x000fe200078e0a08 */
[----:B------:R-:W-:-:S02]  /*21fc0*/  SEL R25, R21, R25, !P4 ;  /* 0x0000001915197207 */ /* 0x000fc40006000000 */
[----:B0-----:R-:W-:Y:S01]  /*21fd0*/  IADD3 R2, P6, PT, R28, R7, RZ ;  /* 0x000000071c027210 */ /* 0x001fe20007fde0ff */
[----:B------:R0:W4:Y:S01]  /*21fe0*/  @P0 LDG.E.U8 R69, desc[UR18][R26.64] ;  /* 0x000000121a450981 */ /* 0x000122000c1e1100 */
[----:B------:R-:W-:Y:S02]  /*21ff0*/  ISETP.GT.U32.AND P3, PT, R8, R4, PT ;  /* 0x000000040800720c */ /* 0x000fe40003f64070 */
[----:B------:R-:W-:Y:S01]  /*22000*/  LEA.HI.X.SX32 R5, R28, R6, 0x1, P6 ;  /* 0x000000061c057211 */ /* 0x000fe200030f0eff */
[----:B------:R-:W-:Y:S01]  /*22010*/  IMAD R25, R25, UR5, RZ ;  /* 0x0000000519197c24 */ /* 0x000fe2000f8e02ff */
[----:B------:R1:W-:Y:S04]  /*22020*/  STL [R1+0x824], R2 ;  /* 0x0008240201007387 */ /* 0x0003e80000100800 */
[----:B------:R2:W-:Y:S01]  /*22030*/  STL [R1+0x820], R5 ;  /* 0x0008200501007387 */ /* 0x0005e20000100800 */
[----:B------:R-:W-:Y:S01]  /*22040*/  @!P5 IMAD.IADD R29, R29, 0x1, -R8 ;  /* 0x000000011d1dd824 */ /* 0x000fe200078e0a08 */
[----:B------:R-:W2:Y:S01]  /*22050*/  LDCU UR5, c[0x0][0x3b0] ;  /* 0x00007600ff0577ac */ /* 0x000ea20008000800 */
[----:B0-----:R-:W-:-:S02]  /*22060*/  @P0 IMAD.MOV.U32 R26, RZ, RZ, R2 ;  /* 0x000000ffff1a0224 */ /* 0x001fc400078e0002 */
[----:B------:R-:W-:Y:S02]  /*22070*/  @P0 IMAD.MOV.U32 R27, RZ, RZ, R5 ;  /* 0x000000ffff1b0224 */ /* 0x000fe400078e0005 */
[----:B------:R-:W-:Y:S01]  /*22080*/  @!P3 IMAD.IADD R4, R4, 0x1, -R8 ;  /* 0x000000010404b824 */ /* 0x000fe200078e0a08 */
[C---:B-1----:R-:W-:Y:S02]  /*22090*/  IADD3 R2, P3, PT, R25.reuse, R7, RZ ;  /* 0x0000000719027210 */ /* 0x042fe40007f7e0ff */
[----:B------:R0:W4:Y:S02]  /*220a0*/  @P0 LDG.E.U8 R68, desc[UR18][R26.64] ;  /* 0x000000121a440981 */ /* 0x000124000c1e1100 */
[----:B------:R-:W-:Y:S01]  /*220b0*/  LEA.HI.X.SX32 R25, R25, R6, 0x1, P3 ;  /* 0x0000000619197211 */ /* 0x000fe200018f0eff */
[----:B0-----:R-:W-:-:S04]  /*220c0*/  IMAD.MOV.U32 R26, RZ, RZ, R29 ;  /* 0x000000ffff1a7224 */ /* 0x001fc800078e001d */
[----:B------:R-:W-:Y:S01]  /*220d0*/  @P0 IMAD.MOV.U32 R29, RZ, RZ, R25 ;  /* 0x000000ffff1d0224 */ /* 0x000fe200078e0019 */
[----:B---3--:R-:W-:Y:S02]  /*220e0*/  ISETP.GT.U32.AND P1, PT, R8, R10, PT ;  /* 0x0000000a0800720c */ /* 0x008fe40003f24070 */
[----:B--2---:R-:W-:Y:S02]  /*220f0*/  ISETP.GE.AND P6, PT, R71, RZ, PT ;  /* 0x000000ff4700720c */ /* 0x004fe40003fc6270 */
[----:B------:R-:W2:Y:S04]  /*22100*/  LDL R71, [R1+0x125c] ;  /* 0x00125c0001477983 */ /* 0x000ea80000100800 */
[----:B------:R-:W3:Y:S05]  /*22110*/  LDL.LU R5, [R1+0xac] ;  /* 0x0000ac0001057983 */ /* 0x000eea0000300800 */
[----:B------:R-:W-:Y:S01]  /*22120*/  @!P1 IMAD.IADD R10, R10, 0x1, -R8 ;  /* 0x000000010a0a9824 */ /* 0x000fe200078e0a08 */
[----:B------:R-:W-:Y:S04]  /*22130*/  STL [R1+0x82c], R2 ;  /* 0x00082c0201007387 */ /* 0x000fe80000100800 */
[----:B------:R0:W-:Y:S01]  /*22140*/  STL [R1+0x828], R25 ;  /* 0x0008281901007387 */ /* 0x0001e20000100800 */
[----:B----4-:R-:W-:Y:S01]  /*22150*/  ISETP.GE.AND P1, PT, R72, RZ, PT ;  /* 0x000000ff4800720c */ /* 0x010fe20003f26270 */
[----:B0-----:R-:W-:-:S02]  /*22160*/  IMAD.MOV.U32 R25, RZ, RZ, R4 ;  /* 0x000000ffff197224 */ /* 0x001fc400078e0004 */
[----:B------:R-:W4:Y:S10]  /*22170*/  LDL.LU R72, [R1+0xa8] ;  /* 0x0000a80001487983 */ /* 0x000f340000300800 */
[----:B------:R-:W-:Y:S01]  /*22180*/  @!P1 IMAD.MOV R25, RZ, RZ, -R25 ;  /* 0x000000ffff199224 */ /* 0x000fe200078e0a19 */
[----:B------:R-:W-:-:S02]  /*22190*/  ISETP.GE.AND P1, PT, R73, RZ, PT ;  /* 0x000000ff4900720c */ /* 0x000fc40003f26270 */
[----:B------:R-:W4:Y:S01]  /*221a0*/  LDL R73, [R1+0x12a8] ;  /* 0x0012a80001497983 */ /* 0x000f220000100800 */
[C---:B------:R-:W-:Y:S01]  /*221b0*/  ISETP.GT.U32.AND P5, PT, R8.reuse, R93, PT ;  /* 0x0000005d0800720c */ /* 0x040fe20003fa4070 */
[----:B------:R-:W-:Y:S01]  /*221c0*/  @!P6 IMAD.MOV R26, RZ, RZ, -R26 ;  /* 0x000000ffff1ae224 */ /* 0x000fe200078e0a1a */
[C---:B------:R-:W-:Y:S02]  /*221d0*/  ISETP.GT.U32.AND P3, PT, R8.reuse, R10, PT ;  /* 0x0000000a0800720c */ /* 0x040fe40003f64070 */
[----:B------:R-:W-:Y:S02]  /*221e0*/  ISETP.GT.U32.AND P6, PT, R8, R3, PT ;  /* 0x000000030800720c */ /* 0x000fe40003fc4070 */
[----:B------:R-:W-:-:S05]  /*221f0*/  SEL R26, R21, R26, !P4 ;  /* 0x0000001a151a7207 */ /* 0x000fca0006000000 */
[----:B------:R-:W-:Y:S02]  /*22200*/  IMAD R27, R26, UR4, RZ ;  /* 0x000000041a1b7c24 */ /* 0x000fe4000f8e02ff */
[----:B------:R-:W-:Y:S02]  /*22210*/  @P0 IMAD.MOV.U32 R28, RZ, RZ, R2 ;  /* 0x000000ffff1c0224 */ /* 0x000fe400078e0002 */
[--C-:B------:R-:W-:Y:S01]  /*22220*/  @!P5 IMAD.IADD R93, R93, 0x1, -R8.reuse ;  /* 0x000000015d5dd824 */ /* 0x100fe200078e0a08 */
[----:B------:R-:W-:Y:S01]  /*22230*/  SEL R25, R21, R25, !P4 ;  /* 0x0000001915197207 */ /* 0x000fe20006000000 */
[--C-:B------:R-:W-:Y:S02]  /*22240*/  @!P3 IMAD.IADD R10, R10, 0x1, -R8.reuse ;  /* 0x000000010a0ab824 */ /* 0x100fe400078e0a08 */
[----:B------:R-:W-:Y:S01]  /*22250*/  @!P6 IMAD.IADD R3, R3, 0x1, -R8 ;  /* 0x000000010303e824 */ /* 0x000fe200078e0a08 */
[C---:B------:R-:W-:Y:S02]  /*22260*/  IADD3 R4, P6, PT, R27.reuse, R7, RZ ;  /* 0x000000071b047210 */ /* 0x040fe40007fde0ff */
[----:B------:R-:W-:Y:S01]  /*22270*/  ISETP.GT.U32.AND P5, PT, R8, R93, PT ;  /* 0x0000005d0800720c */ /* 0x000fe20003fa4070 */
[----:B------:R-:W-:Y:S01]  /*22280*/  IMAD.MOV.U32 R26, RZ, RZ, R10 ;  /* 0x000000ffff1a7224 */ /* 0x000fe200078e000a */
[----:B------:R0:W4:Y:S01]  /*22290*/  @P0 LDG.E.U8 R67, desc[UR18][R28.64] ;  /* 0x000000121c430981 */ /* 0x000122000c1e1100 */
[----:B------:R-:W-:-:S03]  /*222a0*/  LEA.HI.X.SX32 R10, R27, R6, 0x1, P6 ;  /* 0x000000061b0a7211 */ /* 0x000fc600030f0eff */
[----:B------:R-:W-:Y:S01]  /*222b0*/  STL [R1+0x834], R4 ;  /* 0x0008340401007387 */ /* 0x000fe20000100800 */
[----:B------:R-:W1:Y:S03]  /*222c0*/  LDCU UR4, c[0x0][0x3b0] ;  /* 0x00007600ff0477ac */ /* 0x000e660008000800 */
[----:B------:R0:W-:Y:S02]  /*222d0*/  STL [R1+0x830], R10 ;  /* 0x0008300a01007387 */ /* 0x0001e40000100800 */
[----:B0-----:R-:W-:Y:S02]  /*222e0*/  @P0 IMAD.MOV.U32 R29, RZ, RZ, R10 ;  /* 0x000000ffff1d0224 */ /* 0x001fe400078e000a */
[----:B------:R-:W-:Y:S01]  /*222f0*/  @!P5 IMAD.IADD R93, R93, 0x1, -R8 ;  /* 0x000000015d5dd824 */ /* 0x000fe200078e0a08 */
[----:B------:R-:W4:Y:S01]  /*22300*/  LDL R10, [R1+0x123c] ;  /* 0x00123c00010a7983 */ /* 0x000f220000100800 */
[----:B------:R-:W-:-:S02]  /*22310*/  IMAD R25, R25, UR5, RZ ;  /* 0x0000000519197c24 */ /* 0x000fc4000f8e02ff */
[----:B------:R-:W-:Y:S02]  /*22320*/  @!P1 IMAD.MOV R26, RZ, RZ, -R26 ;  /* 0x000000ffff1a9224 */ /* 0x000fe400078e0a1a */
[----:B------:R-:W-:Y:S01]  /*22330*/  @P0 IMAD.MOV.U32 R28, RZ, RZ, R4 ;  /* 0x000000ffff1c0224 */ /* 0x000fe200078e0004 */
[----:B--2---:R-:W-:Y:S02]  /*22340*/  ISETP.GE.AND P3, PT, R71, RZ, PT ;  /* 0x000000ff4700720c */ /* 0x004fe40003f66270 */
[C---:B---3--:R-:W-:Y:S02]  /*22350*/  ISETP.GT.U32.AND P5, PT, R8.reuse, R5, PT ;  /* 0x000000050800720c */ /* 0x048fe40003fa4070 */
[----:B------:R-:W-:Y:S01]  /*22360*/  IADD3 R2, P1, PT, R25, R7, RZ ;  /* 0x0000000719027210 */ /* 0x000fe20007f3e0ff */
[----:B------:R-:W2:Y:S01]  /*22370*/  LDL.LU R71, [R1+0xa4] ;  /* 0x0000a40001477983 */ /* 0x000ea20000300800 */
[----:B------:R-:W-:-:S03]  /*22380*/  ISETP.GT.U32.AND P6, PT, R8, R3, PT ;  /* 0x000000030800720c */ /* 0x000fc60003fc4070 */
[----:B------:R0:W3:Y:S01]  /*22390*/  @P0 LDG.E.U8 R66, desc[UR18][R28.64] ;  /* 0x000000121c420981 */ /* 0x0000e2000c1e1100 */
[----:B------:R-:W-:-:S03]  /*223a0*/  LEA.HI.X.SX32 R4, R25, R6, 0x1, P1 ;  /* 0x0000000619047211 */ /* 0x000fc600008f0eff */
[----:B------:R0:W-:Y:S01]  /*223b0*/  STL [R1+0x83c], R2 ;  /* 0x00083c0201007387 */ /* 0x0001e20000100800 */
[----:B------:R-:W0:Y:S03]  /*223c0*/  LDCU UR5, c[0x0][0x3b0] ;  /* 0x00007600ff0577ac */ /* 0x000e260008000800 */
[----:B------:R0:W-:Y:S01]  /*223d0*/  STL [R1+0x838], R4 ;  /* 0x0008380401007387 */ /* 0x0001e20000100800 */
[----:B------:R-:W-:Y:S01]  /*223e0*/  @!P5 IMAD.IADD R5, R5, 0x1, -R8 ;  /* 0x000000010505d824 */ /* 0x000fe200078e0a08 */
[----:B----4-:R-:W-:Y:S02]  /*223f0*/  ISETP.GE.AND P5, PT, R73, RZ, PT ;  /* 0x000000ff4900720c */ /* 0x010fe40003fa6270 */
[----:B------:R-:W4:Y:S01]  /*22400*/  LDL R73, [R1+0x1260] ;  /* 0x0012600001497983 */ /* 0x000f220000100800 */
[----:B------:R-:W-:Y:S02]  /*22410*/  IMAD.MOV.U32 R25, RZ, RZ, R93 ;  /* 0x000000ffff197224 */ /* 0x000fe400078e005d */
[----:B0-----:R-:W-:-:S02]  /*22420*/  @P0 IMAD.MOV.U32 R28, RZ, RZ, R2 ;  /* 0x000000ffff1c0224 */ /* 0x001fc400078e0002 */
[----:B------:R-:W-:Y:S02]  /*22430*/  @P0 IMAD.MOV.U32 R29, RZ, RZ, R4 ;  /* 0x000000ffff1d0224 */ /* 0x000fe400078e0004 */
[----:B------:R-:W-:Y:S01]  /*22440*/  @!P3 IMAD.MOV R25, RZ, RZ, -R25 ;  /* 0x000000ffff19b224 */ /* 0x000fe200078e0a19 */
[----:B------:R-:W-:Y:S02]  /*22450*/  ISETP.GT.U32.AND P3, PT, R8, R5, PT ;  /* 0x000000050800720c */ /* 0x000fe40003f64070 */
[----:B------:R-:W-:Y:S01]  /*22460*/  SEL R27, R21, R26, !P4 ;  /* 0x0000001a151b7207 */ /* 0x000fe20006000000 */
[----:B------:R0:W3:Y:S01]  /*22470*/  @P0 LDG.E.U8 R65, desc[UR18][R28.64] ;  /* 0x000000121c410981 */ /* 0x0000e2000c1e1100 */
[----:B------:R-:W-:Y:S01]  /*22480*/  @!P6 IMAD.IADD R3, R3, 0x1, -R8 ;  /* 0x000000010303e824 */ /* 0x000fe200078e0a08 */
[----:B------:R-:W-:Y:S02]  /*22490*/  SEL R26, R21, R25, !P4 ;  /* 0x00000019151a7207 */ /* 0x000fe40006000000 */
[----:B------:R-:W-:-:S02]  /*224a0*/  IMAD R27, R27, UR11, RZ ;  /* 0x0000000b1b1b7c24 */ /* 0x000fc4000f8e02ff */
[----:B------:R-:W-:Y:S01]  /*224b0*/  IMAD.MOV.U32 R25, RZ, RZ, R3 ;  /* 0x000000ffff197224 */ /* 0x000fe200078e0003 */
[----:B------:R-:W-:Y:S01]  /*224c0*/  ISETP.GT.U32.AND P1, PT, R8, R72, PT ;  /* 0x000000480800720c */ /* 0x000fe20003f24070 */
[----:B-1----:R-:W-:Y:S01]  /*224d0*/  IMAD R26, R26, UR4, RZ ;  /* 0x000000041a1a7c24 */ /* 0x002fe2000f8e02ff */
[----:B------:R-:W-:Y:S01]  /*224e0*/  PRMT R63, RZ, 0x7610, R63 ;  /* 0x00007610ff3f7816 */ /* 0x000fe2000000003f */
[----:B------:R-:W3:Y:S01]  /*224f0*/  LDL.LU R29, [R1+0x9c] ;  /* 0x00009c00011d7983 */ /* 0x000ee20000300800 */
[-C--:B------:R-:W-:Y:S01]  /*22500*/  IADD3 R93, P6, PT, R27, R7.reuse, RZ ;  /* 0x000000071b5d7210 */ /* 0x080fe20007fde0ff */
[----:B------:R-:W-:Y:S01]  /*22510*/  @!P5 IMAD.MOV R25, RZ, RZ, -R25 ;  /* 0x000000ffff19d224 */ /* 0x000fe200078e0a19 */
[----:B------:R-:W-:Y:S01]  /*22520*/  IADD3 R2, P5, PT, R26, R7, RZ ;  /* 0x000000071a027210 */ /* 0x000fe20007fbe0ff */
[----:B------:R-:W-:Y:S01]  /*22530*/  @!P3 IMAD.IADD R5, R5, 0x1, -R8 ;  /* 0x000000010505b824 */ /* 0x000fe200078e0a08 */
[----:B------:R-:W3:Y:S04]  /*22540*/  LDL.LU R4, [R1+0x98] ;  /* 0x0000980001047983 */ /* 0x000ee80000300800 */
[----:B------:R-:W-:Y:S04]  /*22550*/  STL [R1+0x854], R93 ;  /* 0x0008545d01007387 */ /* 0x000fe80000100800 */
[----:B------:R1:W-:Y:S01]  /*22560*/  STL [R1+0x85c], R2 ;  /* 0x00085c0201007387 */ /* 0x0003e20000100800 */
[----:B0-----:R-:W-:-:S02]  /*22570*/  SEL R28, R21, R25, !P4 ;  /* 0x00000019151c7207 */ /* 0x001fc40006000000 */
[-C--:B------:R-:W-:Y:S02]  /*22580*/  LEA.HI.X.SX32 R3, R26, R6.reuse, 0x1, P5 ;  /* 0x000000061a037211 */ /* 0x080fe400028f0eff */
[----:B------:R-:W-:Y:S01]  /*22590*/  LEA.HI.X.SX32 R27, R27, R6, 0x1, P6 ;  /* 0x000000061b1b7211 */ /* 0x000fe200030f0eff */
[----:B------:R-:W-:Y:S01]  /*225a0*/  @!P1 IMAD.IADD R72, R72, 0x1, -R8 ;  /* 0x0000000148489824 */ /* 0x000fe200078e0a08 */
[----:B------:R-:W0:Y:S01]  /*225b0*/  LDCU UR4, c[0x0][0x3b0] ;  /* 0x00007600ff0477ac */ /* 0x000e220008000800 */
[----:B------:R-:W-:Y:S02]  /*225c0*/  PRMT R62, RZ, 0x7610, R62 ;  /* 0x00007610ff3e7816 */ /* 0x000fe4000000003e */
[----:B------:R-:W-:Y:S02]  /*225d0*/  PRMT R61, RZ, 0x7610, R61 ;  /* 0x00007610ff3d7816 */ /* 0x000fe4000000003d */
[----:B------:R-:W-:Y:S02]  /*225e0*/  PRMT R60, RZ, 0x7610, R60 ;  /* 0x00007610ff3c7816 */ /* 0x000fe4000000003c */
[----:B------:R-:W-:-:S02]  /*225f0*/  PRMT R59, RZ, 0x7610, R59 ;  /* 0x00007610ff3b7816 */ /* 0x000fc4000000003b */
[----:B------:R-:W-:Y:S01]  /*22600*/  ISETP.GE.AND P3, PT, R10, RZ, PT ;  /* 0x000000ff0a00720c */ /* 0x000fe20003f66270 */
[----:B------:R-:W0:Y:S01]  /*22610*/  LDCU UR11, c[0x0][0x3b0] ;  /* 0x00007600ff0b77ac */ /* 0x000e220008000800 */
[----:B------:R-:W3:Y:S01]  /*22620*/  LDL R10, [R1+0x126c] ;  /* 0x00126c00010a7983 */ /* 0x000ee20000100800 */
[----:B------:R-:W-:Y:S02]  /*22630*/  @P0 IMAD.MOV.U32 R26, RZ, RZ, R93 ;  /* 0x000000ffff1a0224 */ /* 0x000fe400078e005d */
[----:B------:R-:W-:Y:S02]  /*22640*/  IMAD.MOV.U32 R25, RZ, RZ, R5 ;  /* 0x000000ffff197224 */ /* 0x000fe400078e0005 */
[----:B------:R-:W-:Y:S01]  /*22650*/  IMAD R28, R28, UR5, RZ ;  /* 0x000000051c1c7c24 */ /* 0x000fe2000f8e02ff */
[----:B------:R0:W-:Y:S04]  /*22660*/  STL [R1+0x850], R27 ;  /* 0x0008501b01007387 */ /* 0x0001e80000100800 */
[----:B------:R0:W3:Y:S04]  /*22670*/  @P0 LDG.E.U8 R64, desc[UR18][R26.64] ;  /* 0x000000121a400981 */ /* 0x0000e8000c1e1100 */
[----:B------:R1:W-:Y:S01]  /*22680*/  STL [R1+0x858], R3 ;  /* 0x0008580301007387 */ /* 0x0003e20000100800 */
[----:B------:R-:W-:Y:S01]  /*22690*/  ISETP.GT.U32.AND P1, PT, R8, R72, PT ;  /* 0x000000480800720c */ /* 0x000fe20003f24070 */
[----:B------:R-:W2:Y:S01]  /*226a0*/  LDCU UR5, c[0x0][0x3b0] ;  /* 0x00007600ff0577ac */ /* 0x000ea20008000800 */
[----:B------:R-:W-:-:S02]  /*226b0*/  @!P3 IMAD.MOV R25, RZ, RZ, -R25 ;  /* 0x000000ffff19b224 */ /* 0x000fc400078e0a19 */
[----:B0-----:R-:W-:Y:S01]  /*226c0*/  @P0 IMAD.MOV.U32 R26, RZ, RZ, R2 ;  /* 0x000000ffff1a0224 */ /* 0x001fe200078e0002 */
[----:B-1----:R-:W-:Y:S01]  /*226d0*/  IADD3 R2, P3, PT, R28, R7, RZ ;  /* 0x000000071c027210 */ /* 0x002fe20007f7e0ff */
[----:B------:R-:W-:-:S03]  /*226e0*/  @P0 IMAD.MOV.U32 R27, RZ, RZ, R3 ;  /* 0x000000ffff1b0224 */ /* 0x000fc600078e0003 */
[----:B------:R-:W-:Y:S02]  /*226f0*/  LEA.HI.X.SX32 R3, R28, R6, 0x1, P3 ;  /* 0x000000061c037211 */ /* 0x000fe400018f0eff */
[----:B----4-:R-:W-:Y:S02]  /*22700*/  ISETP.GE.AND P5, PT, R73, RZ, PT ;  /* 0x000000ff4900720c */ /* 0x010fe40003fa6270 */
[----:B--2---:R-:W-:Y:S01]  /*22710*/  ISETP.GT.U32.AND P6, PT, R8, R71, PT ;  /* 0x000000470800720c */ /* 0x004fe20003fc4070 */
[----:B------:R-:W2:Y:S04]  /*22720*/  LDL.LU R73, [R1+0x90] ;  /* 0x0000900001497983 */ /* 0x000ea80000300800 */
[----:B------:R0:W-:Y:S04]  /*22730*/  STL [R1+0x864], R2 ;  /* 0x0008640201007387 */ /* 0x0001e80000100800 */
[----:B------:R1:W-:Y:S04]  /*22740*/  STL [R1+0x860], R3 ;  /* 0x0008600301007387 */ /* 0x0003e80000100800 */
[----:B------:R-:W4:Y:S04]  /*22750*/  LDL R5, [R1+0x1238] ;  /* 0x0012380001057983 */ /* 0x000f280000100800 */
[----:B------:R0:W2:Y:S01]  /*22760*/  @P0 LDG.E.U8 R63, desc[UR18][R26.64] ;  /* 0x000000121a3f0981 */ /* 0x0000a2000c1e1100 */
[----:B------:R-:W-:-:S03]  /*22770*/  @!P1 IMAD.IADD R72, R72, 0x1, -R8 ;  /* 0x0000000148489824 */ /* 0x000fc600078e0a08 */
[----:B------:R-:W2:Y:S01]  /*22780*/  LDL.LU R93, [R1+0x94] ;  /* 0x00009400015d7983 */ /* 0x000ea20000300800 */
[----:B------:R-:W-:Y:S01]  /*22790*/  @!P6 IMAD.IADD R71, R71, 0x1, -R8 ;  /* 0x000000014747e824 */ /* 0x000fe200078e0a08 */
[----:B0-----:R-:W-:-:S04]  /*227a0*/  SEL R26, R21, R25, !P4 ;  /* 0x00000019151a7207 */ /* 0x001fc80006000000 */
[C---:B------:R-:W-:Y:S02]  /*227b0*/  ISETP.GT.U32.AND P6, PT, R8.reuse, R71, PT ;  /* 0x000000470800720c */ /* 0x040fe40003fc4070 */
[----:B---3--:R-:W-:Y:S01]  /*227c0*/  ISETP.GT.U32.AND P1, PT, R8, R29, PT ;  /* 0x0000001d0800720c */ /* 0x008fe20003f24070 */
[----:B------:R-:W-:Y:S02]  /*227d0*/  IMAD.MOV.U32 R25, RZ, RZ, R72 ;  /* 0x000000ffff197224 */ /* 0x000fe400078e0048 */
[----:B------:R-:W-:Y:S01]  /*227e0*/  IMAD R28, R26, UR12, RZ ;  /* 0x0000000c1a1c7c24 */ /* 0x000fe2000f8e02ff */
[----:B------:R-:W3:Y:S01]  /*227f0*/  LDL R72, [R1+0x1258] ;  /* 0x0012580001487983 */ /* 0x000ee20000100800 */
[----:B------:R-:W-:Y:S02]  /*22800*/  @P0 IMAD.MOV.U32 R26, RZ, RZ, R2 ;  /* 0x000000ffff1a0224 */ /* 0x000fe400078e0002 */
[----:B------:R-:W-:Y:S02]  /*22810*/  @!P5 IMAD.MOV R25, RZ, RZ, -R25 ;  /* 0x000000ffff19d224 */ /* 0x000fe400078e0a19 */
[----:B------:R-:W-:Y:S01]  /*22820*/  @P0 IMAD.MOV.U32 R27, RZ, RZ, R3 ;  /* 0x000000ffff1b0224 */ /* 0x000fe200078e0003 */
[----:B------:R-:W-:-:S02]  /*22830*/  IADD3 R2, P5, PT, R28, R7, RZ ;  /* 0x000000071c027210 */ /* 0x000fc40007fbe0ff */
[----:B------:R-:W-:Y:S02]  /*22840*/  ISETP.GT.U32.AND P3, PT, R8, R4, PT ;  /* 0x000000040800720c */ /* 0x000fe40003f64070 */
[----:B------:R-:W-:Y:S02]  /*22850*/  PRMT R58, RZ, 0x7610, R58 ;  /* 0x00007610ff3a7816 */ /* 0x000fe4000000003a */
[----:B------:R-:W-:Y:S02]  /*22860*/  SEL R25, R21, R25, !P4 ;  /* 0x0000001915197207 */ /* 0x000fe40006000000 */
[----:B-1----:R-:W-:Y:S01]  /*22870*/  LEA.HI.X.SX32 R3, R28, R6, 0x1, P5 ;  /* 0x000000061c037211 */ /* 0x002fe200028f0eff */
[--C-:B------:R-:W-:Y:S02]  /*22880*/  @!P6 IMAD.IADD R71, R71, 0x1, -R8.reuse ;  /* 0x000000014747e824 */ /* 0x100fe400078e0a08 */
[----:B------:R-:W-:Y:S01]  /*22890*/  @!P1 IMAD.IADD R29, R29, 0x1, -R8 ;  /* 0x000000011d1d9824 */ /* 0x000fe200078e0a08 */
[----:B------:R0:W-:Y:S01]  /*228a0*/  STL [R1+0x86c], R2 ;  /* 0x00086c0201007387 */ /* 0x0001e20000100800 */
[----:B------:R-:W-:-:S03]  /*228b0*/  IMAD R28, R25, UR4, RZ ;  /* 0x00000004191c7c24 */ /* 0x000fc6000f8e02ff */
[----:B------:R1:W3:Y:S01]  /*228c0*/  @P0 LDG.E.U8 R62, desc[UR18][R26.64] ;  /* 0x000000121a3e0981 */ /* 0x0002e2000c1e1100 */
[----:B------:R-:W-:-:S03]  /*228d0*/  ISETP.GE.AND P1, PT, R10, RZ, PT ;  /* 0x000000ff0a00720c */ /* 0x000fc60003f26270 */
[----:B------:R-:W3:Y:S04]  /*228e0*/  LDL.LU R10, [R1+0x8c] ;  /* 0x00008c00010a7983 */ /* 0x000ee80000300800 */
[----:B------:R0:W-:Y:S01]  /*228f0*/  STL [R1+0x868], R3 ;  /* 0x0008680301007387 */ /* 0x0001e20000100800 */
[----:B------:R-:W-:Y:S02]  /*22900*/  IMAD.MOV.U32 R25, RZ, RZ, R71 ;  /* 0x000000ffff197224 */ /* 0x000fe400078e0047 */
[----:B------:R-:W-:Y:S01]  /*22910*/  @!P3 IMAD.IADD R4, R4, 0x1, -R8 ;  /* 0x000000010404b824 */ /* 0x000fe200078e0a08 */
[----:B------:R-:W3:Y:S01]  /*22920*/  LDL R71, [R1+0x12a4] ;  /* 0x0012a40001477983 */ /* 0x000ee20000100800 */
[----:B------:R-:W-:Y:S01]  /*22930*/  ISETP.GT.U32.AND P5, PT, R8, R29, PT ;  /* 0x0000001d0800720c */ /* 0x000fe20003fa4070 */
[----:B------:R-:W2:Y:S01]  /*22940*/  LDCU UR4, c[0x0][0x3b0] ;  /* 0x00007600ff0477ac */ /* 0x000ea20008000800 */
[----:B------:R-:W-:Y:S01]  /*22950*/  PRMT R57, RZ, 0x7610, R57 ;  /* 0x00007610ff397816 */ /* 0x000fe20000000039 */
[----:B-1----:R-:W-:Y:S01]  /*22960*/  @P0 IMAD.MOV.U32 R26, RZ, RZ, R2 ;  /* 0x000000ffff1a0224 */ /* 0x002fe200078e0002 */
[C---:B0-----:R-:W-:Y:S01]  /*22970*/  IADD3 R2, P6, PT, R28.reuse, R7, RZ ;  /* 0x000000071c027210 */ /* 0x041fe20007fde0ff */
[----:B------:R-:W-:Y:S01]  /*22980*/  @P0 IMAD.MOV.U32 R27, RZ, RZ, R3 ;  /* 0x000000ffff1b0224 */ /* 0x000fe200078e0003 */
[----:B------:R-:W0:Y:S02]  /*22990*/  LDCU UR12, c[0x0][0x3b0] ;  /* 0x00007600ff0c77ac */ /* 0x000e240008000800 */
[----:B------:R-:W-:Y:S01]  /*229a0*/  LEA.HI.X.SX32 R3, R28, R6, 0x1, P6 ;  /* 0x000000061c037211 */ /* 0x000fe200030f0eff */
[----:B------:R-:W-:Y:S01]  /*229b0*/  STL [R1+0x874], R2 ;  /* 0x0008740201007387 */ /* 0x000fe20000100800 */
[----:B------:R-:W-:Y:S01]  /*229c0*/  @!P1 IMAD.MOV R25, RZ, RZ, -R25 ;  /* 0x000000ffff199224 */ /* 0x000fe200078e0a19 */
[----:B------:R-:W-:-:S02]  /*229d0*/  ISETP.GT.U32.AND P3, PT, R8, R4, PT ;  /* 0x000000040800720c */ /* 0x000fc40003f64070 */
[----:B------:R1:W3:Y:S04]  /*229e0*/  @P0 LDG.E.U8 R61, desc[UR18][R26.64] ;  /* 0x000000121a3d0981 */ /* 0x0002e8000c1e1100 */
[----:B------:R0:W-:Y:S01]  /*229f0*/  STL [R1+0x870], R3 ;  /* 0x0008700301007387 */ /* 0x0001e20000100800 */
[----:B----4-:R-:W-:-:S03]  /*22a00*/  ISETP.GE.AND P6, PT, R5, RZ, PT ;  /* 0x000000ff0500720c */ /* 0x010fc60003fc6270 */
[----:B------:R-:W4:Y:S01]  /*22a10*/  LDL R5, [R1+0x12a0] ;  /* 0x0012a00001057983 */ /* 0x000f220000100800 */
[----:B--2---:R-:W-:Y:S02]  /*22a20*/  ISETP.GT.U32.AND P1, PT, R8, R73, PT ;  /* 0x000000490800720c */ /* 0x004fe40003f24070 */
[----:B------:R-:W-:Y:S01]  /*22a30*/  SEL R25, R21, R25, !P4 ;  /* 0x0000001915197207 */ /* 0x000fe20006000000 */
[----:B-1----:R-:W-:-:S04]  /*22a40*/  @P0 IMAD.MOV.U32 R26, RZ, RZ, R2 ;  /* 0x000000ffff1a0224 */ /* 0x002fc800078e0002 */
[----:B------:R-:W-:Y:S02]  /*22a50*/  IMAD R25, R25, UR5, RZ ;  /* 0x0000000519197c24 */ /* 0x000fe4000f8e02ff */
[--C-:B------:R-:W-:Y:S02]  /*22a60*/  @!P3 IMAD.IADD R4, R4, 0x1, -R8.reuse ;  /* 0x000000010404b824 */ /* 0x100fe400078e0a08 */
[----:B------:R-:W-:Y:S02]  /*22a70*/  @P0 IMAD.MOV.U32 R27, RZ, RZ, R3 ;  /* 0x000000ffff1b0224 */ /* 0x000fe400078e0003 */
[----:B------:R-:W-:Y:S01]  /*22a80*/  @!P5 IMAD.IADD R29, R29, 0x1, -R8 ;  /* 0x000000011d1dd824 */ /* 0x000fe200078e0a08 */
[----:B0-----:R-:W2:Y:S01]  /*22a90*/  LDL.LU R3, [R1+0x84] ;  /* 0x0000840001037983 */ /* 0x001ea20000300800 */
[----:B------:R-:W-:-:S03]  /*22aa0*/  IADD3 R2, P3, PT, R25, R7, RZ ;  /* 0x0000000719027210 */ /* 0x000fc60007f7e0ff */
[----:B------:R0:W2:Y:S01]  /*22ab0*/  @P0 LDG.E.U8 R60, desc[UR18][R26.64] ;  /* 0x000000121a3c0981 */ /* 0x0000a2000c1e1100 */
[----:B------:R-:W-:Y:S01]  /*22ac0*/  @!P1 IMAD.IADD R73, R73, 0x1, -R8 ;  /* 0x0000000149499824 */ /* 0x000fe200078e0a08 */
[----:B------:R-:W1:Y:S01]  /*22ad0*/  LDCU UR5, c[0x0][0x3b0] ;  /* 0x00007600ff0577ac */ /* 0x000e620008000800 */
[----:B---3--:R-:W-:Y:S02]  /*22ae0*/  ISETP.GE.AND P1, PT, R72, RZ, PT ;  /* 0x000000ff4800720c */ /* 0x008fe40003f26270 */
[----:B------:R-:W-:Y:S01]  /*22af0*/  LEA.HI.X.SX32 R25, R25, R6, 0x1, P3 ;  /* 0x0000000619197211 */ /* 0x000fe200018f0eff */
[----:B------:R-:W-:Y:S04]  /*22b00*/  STL [R1+0x87c], R2 ;  /* 0x00087c0201007387 */ /* 0x000fe80000100800 */
[----:B------:R3:W-:Y:S01]  /*22b10*/  STL [R1+0x878], R25 ;  /* 0x0008781901007387 */ /* 0x0007e20000100800 */
[----:B0-----:R-:W-:-:S02]  /*22b20*/  IMAD.MOV.U32 R26, RZ, RZ, R29 ;  /* 0x000000ffff1a7224 */ /* 0x001fc400078e001d */
[----:B------:R-:W-:Y:S01]  /*22b30*/  @P0 IMAD.MOV.U32 R29, RZ, RZ, R25 ;  /* 0x000000ffff1d0224 */ /* 0x000fe200078e0019 */
[----:B------:R-:W2:Y:S01]  /*22b40*/  LDL.LU R72, [R1+0x80] ;  /* 0x0000800001487983 */ /* 0x000ea20000300800 */
[----:B------:R-:W-:Y:S02]  /*22b50*/  @!P6 IMAD.MOV R26, RZ, RZ, -R26 ;  /* 0x000000ffff1ae224 */ /* 0x000fe400078e0a1a */
[----:B---3--:R-:W-:Y:S01]  /*22b60*/  IMAD.MOV.U32 R25, RZ, RZ, R4 ;  /* 0x000000ffff197224 */ /* 0x008fe200078e0004 */
[----:B------:R-:W-:-:S03]  /*22b70*/  ISETP.GT.U32.AND P6, PT, R8, R10, PT ;  /* 0x0000000a0800720c */ /* 0x000fc60003fc4070 */
[----:B------:R-:W-:Y:S01]  /*22b80*/  @!P1 IMAD.MOV R25, RZ, RZ, -R25 ;  /* 0x000000ffff199224 */ /* 0x000fe200078e0a19 */
[----:B------:R-:W-:Y:S02]  /*22b90*/  ISETP.GE.AND P1, PT, R71, RZ, PT ;  /* 0x000000ff4700720c */ /* 0x000fe40003f26270 */
[----:B------:R-:W3:Y:S01]  /*22ba0*/  LDL R71, [R1+0x12bc] ;  /* 0x0012bc0001477983 */ /* 0x000ee20000100800 */
[----:B------:R-:W-:Y:S02]  /*22bb0*/  ISETP.GT.U32.AND P3, PT, R8, R73, PT ;  /* 0x000000490800720c */ /* 0x000fe40003f64070 */
[----:B------:R-:W-:-:S05]  /*22bc0*/  SEL R26, R21, R26, !P4 ;  /* 0x0000001a151a7207 */ /* 0x000fca0006000000 */
[----:B------:R-:W-:Y:S02]  /*22bd0*/  IMAD R27, R26, UR4, RZ ;  /* 0x000000041a1b7c24 */ /* 0x000fe4000f8e02ff */
[----:B------:R-:W-:Y:S01]  /*22be0*/  @!P6 IMAD.IADD R10, R10, 0x1, -R8 ;  /* 0x000000010a0ae824 */ /* 0x000fe200078e0a08 */
[----:B------:R-:W-:Y:S02]  /*22bf0*/  ISETP.GT.U32.AND P5, PT, R8, R93, PT ;  /* 0x0000005d0800720c */ /* 0x000fe40003fa4070 */
[----:B------:R-:W-:Y:S01]  /*22c00*/  SEL R25, R21, R25, !P4 ;  /* 0x0000001915197207 */ /* 0x000fe20006000000 */
[----:B------:R-:W-:Y:S01]  /*22c10*/  @P0 IMAD.MOV.U32 R28, RZ, RZ, R2 ;  /* 0x000000ffff1c0224 */ /* 0x000fe200078e0002 */
[----:B------:R-:W-:Y:S01]  /*22c20*/  IADD3 R4, P6, PT, R27, R7, RZ ;  /* 0x000000071b047210 */ /* 0x000fe20007fde0ff */
[----:B------:R-:W0:Y:S01]  /*22c30*/  LDCU UR4, c[0x0][0x3b0] ;  /* 0x00007600ff0477ac */ /* 0x000e220008000800 */
[----:B------:R-:W-:-:S07]  /*22c40*/  @!P3 IMAD.IADD R73, R73, 0x1, -R8 ;  /* 0x000000014949b824 */ /* 0x000fce00078e0a08 */
[----:B------:R-:W-:Y:S01]  /*22c50*/  @!P5 IMAD.IADD R93, R93, 0x1, -R8 ;  /* 0x000000015d5dd824 */ /* 0x000fe200078e0a08 */
[----:B------:R0:W-:Y:S01]  /*22c60*/  STL [R1+0x894], R4 ;  /* 0x0008940401007387 */ /* 0x0001e20000100800 */
[----:B------:R-:W-:Y:S02]  /*22c70*/  IMAD.MOV.U32 R26, RZ, RZ, R73 ;  /* 0x000000ffff1a7224 */ /* 0x000fe400078e0049 */
[----:B-1----:R-:W-:Y:S01]  /*22c80*/  IMAD R25, R25, UR5, RZ ;  /* 0x0000000519197c24 */ /* 0x002fe2000f8e02ff */
[----:B------:R1:W3:Y:S01]  /*22c90*/  @P0 LDG.E.U8 R59, desc[UR18][R28.64] ;  /* 0x000000121c3b0981 */ /* 0x0002e2000c1e1100 */
[----:B----4-:R-:W-:Y:S02]  /*22ca0*/  ISETP.GE.AND P3, PT, R5, RZ, PT ;  /* 0x000000ff0500720c */ /* 0x010fe40003f66270 */
[----:B------:R-:W-:Y:S02]  /*22cb0*/  LEA.HI.X.SX32 R5, R27, R6, 0x1, P6 ;  /* 0x000000061b057211 */ /* 0x000fe400030f0eff */
[----:B------:R-:W-:Y:S01]  /*22cc0*/  ISETP.GT.U32.AND P5, PT, R8, R93, PT ;  /* 0x0000005d0800720c */ /* 0x000fe20003fa4070 */
[----:B------:R-:W-:Y:S01]  /*22cd0*/  @!P1 IMAD.MOV R26, RZ, RZ, -R26 ;  /* 0x000000ffff1a9224 */ /* 0x000fe200078e0a1a */
[----:B------:R-:W4:Y:S01]  /*22ce0*/  LDCU UR5, c[0x0][0x3b0] ;  /* 0x00007600ff0577ac */ /* 0x000f220008000800 */
[----:B------:R0:W-:Y:S04]  /*22cf0*/  STL [R1+0x890], R5 ;  /* 0x0008900501007387 */ /* 0x0001e80000100800 */
[----:B------:R-:W4:Y:S01]  /*22d00*/  LDL R73, [R1+0x1268] ;  /* 0x0012680001497983 */ /* 0x000f220000100800 */
[----:B------:R-:W-:-:S05]  /*22d10*/  IADD3 R2, P1, PT, R25, R7, RZ ;  /* 0x0000000719027210 */ /* 0x000fca0007f3e0ff */
[----:B------:R-:W-:Y:S01]  /*22d20*/  @!P5 IMAD.IADD R93, R93, 0x1, -R8 ;  /* 0x000000015d5dd824 */ /* 0x000fe200078e0a08 */
[C---:B--2---:R-:W-:Y:S01]  /*22d30*/  ISETP.GT.U32.AND P5, PT, R8.reuse, R3, PT ;  /* 0x000000030800720c */ /* 0x044fe20003fa4070 */
[----:B-1----:R-:W-:Y:S01]  /*22d40*/  @P0 IMAD.MOV.U32 R28, RZ, RZ, R4 ;  /* 0x000000ffff1c0224 */ /* 0x002fe200078e0004 */
[----:B0-----:R-:W-:Y:S01]  /*22d50*/  LEA.HI.X.SX32 R4, R25, R6, 0x1, P1 ;  /* 0x0000000619047211 */ /* 0x001fe200008f0eff */
[----:B------:R-:W-:Y:S01]  /*22d60*/  @P0 IMAD.MOV.U32 R29, RZ, RZ, R5 ;  /* 0x000000ffff1d0224 */ /* 0x000fe200078e0005 */
[----:B------:R-:W-:Y:S01]  /*22d70*/  ISETP.GT.U32.AND P6, PT, R8, R10, PT ;  /* 0x0000000a0800720c */ /* 0x000fe20003fc4070 */
[----:B------:R-:W2:Y:S04]  /*22d80*/  LDL.LU R5, [R1+0x7c] ;  /* 0x00007c0001057983 */ /* 0x000ea80000300800 */
[----:B------:R-:W-:Y:S04]  /*22d90*/  STL [R1+0x89c], R2 ;  /* 0x00089c0201007387 */ /* 0x000fe80000100800 */
[----:B------:R0:W-:Y:S01]  /*22da0*/  STL [R1+0x898], R4 ;  /* 0x0008980401007387 */ /* 0x0001e20000100800 */
[----:B------:R-:W-:-:S03]  /*22db0*/  IMAD.MOV.U32 R25, RZ, RZ, R93 ;  /* 0x000000ffff197224 */ /* 0x000fc600078e005d */
[----:B------:R1:W2:Y:S01]  /*22dc0*/  @P0 LDG.E.U8 R58, desc[UR18][R28.64] ;  /* 0x000000121c3a0981 */ /* 0x0002a2000c1e1100 */
[----:B------:R-:W-:Y:S02]  /*22dd0*/  @!P5 IMAD.IADD R3, R3, 0x1, -R8 ;  /* 0x000000010303d824 */ /* 0x000fe400078e0a08 */
[----:B------:R-:W-:Y:S01]  /*22de0*/  @!P3 IMAD.MOV R25, RZ, RZ, -R25 ;  /* 0x000000ffff19b224 */ /* 0x000fe200078e0a19 */
[----:B------:R-:W-:Y:S02]  /*22df0*/  SEL R27, R21, R26, !P4 ;  /* 0x0000001a151b7207 */ /* 0x000fe40006000000 */
[----:B---3--:R-:W-:Y:S02]  /*22e00*/  ISETP.GE.AND P5, PT, R71, RZ, PT ;  /* 0x000000ff4700720c */ /* 0x008fe40003fa6270 */
[----:B------:R-:W3:Y:S01]  /*22e10*/  LDL R71, [R1+0x129c] ;  /* 0x00129c0001477983 */ /* 0x000ee20000100800 */
[----:B-1----:R-:W-:Y:S02]  /*22e20*/  @P0 IMAD.MOV.U32 R28, RZ, RZ, R2 ;  /* 0x000000ffff1c0224 */ /* 0x002fe400078e0002 */
[----:B------:R-:W-:Y:S01]  /*22e30*/  @P0 IMAD.MOV.U32 R29, RZ, RZ, R4 ;  /* 0x000000ffff1d0224 */ /* 0x000fe200078e0004 */
[----:B------:R-:W-:-:S02]  /*22e40*/  SEL R26, R21, R25, !P4 ;  /* 0x00000019151a7207 */ /* 0x000fc40006000000 */
[----:B------:R-:W-:Y:S01]  /*22e50*/  ISETP.GT.U32.AND P3, PT, R8, R3, PT ;  /* 0x000000030800720c */ /* 0x000fe20003f64070 */
[----:B------:R-:W-:Y:S01]  /*22e60*/  @!P6 IMAD.IADD R10, R10, 0x1, -R8 ;  /* 0x000000010a0ae824 */ /* 0x000fe200078e0a08 */
[----:B------:R1:W2:Y:S01]  /*22e70*/  @P0 LDG.E.U8 R57, desc[UR18][R28.64] ;  /* 0x000000121c390981 */ /* 0x0002a2000c1e1100 */
[----:B------:R-:W-:Y:S02]  /*22e80*/  IMAD R27, R27, UR11, RZ ;  /* 0x0000000b1b1b7c24 */ /* 0x000fe4000f8e02ff */
[----:B------:R-:W-:Y:S02]  /*22e90*/  IMAD.MOV.U32 R25, RZ, RZ, R10 ;  /* 0x000000ffff197224 */ /* 0x000fe400078e000a */
[----:B------:R-:W-:Y:S01]  /*22ea0*/  IMAD R26, R26, UR4, RZ ;  /* 0x000000041a1a7c24 */ /* 0x000fe2000f8e02ff */
[----:B------:R-:W-:Y:S02]  /*22eb0*/  ISETP.GT.U32.AND P1, PT, R8, R72, PT ;  /* 0x000000480800720c */ /* 0x000fe40003f24070 */
[----:B------:R-:W-:Y:S01]  /*22ec0*/  PRMT R56, RZ, 0x7610, R56 ;  /* 0x00007610ff387816 */ /* 0x000fe20000000038 */
[----:B------:R-:W2:Y:S01]  /*22ed0*/  LDL.LU R29, [R1+0x78] ;  /* 0x00007800011d7983 */ /* 0x000ea20000300800 */
[-C--:B------:R-:W-:Y:S01]  /*22ee0*/  IADD3 R10, P6, PT, R27, R7.reuse, RZ ;  /* 0x000000071b0a7210 */ /* 0x080fe20007fde0ff */
[----:B------:R-:W-:Y:S01]  /*22ef0*/  @!P5 IMAD.MOV R25, RZ, RZ, -R25 ;  /* 0x000000ffff19d224 */ /* 0x000fe200078e0a19 */
[----:B0-----:R-:W-:Y:S01]  /*22f00*/  IADD3 R4, P5, PT, R26, R7, RZ ;  /* 0x000000071a047210 */ /* 0x001fe20007fbe0ff */
[----:B------:R-:W2:Y:S01]  /*22f10*/  LDL.LU R2, [R1+0x74] ;  /* 0x0000740001027983 */ /* 0x000ea20000300800 */
[----:B------:R-:W-:-:S03]  /*22f20*/  @!P3 IMAD.IADD R3, R3, 0x1, -R8 ;  /* 0x000000010303b824 */ /* 0x000fc600078e0a08 */
[----:B------:R0:W-:Y:S01]  /*22f30*/  STL [R1+0x8a4], R10 ;  /* 0x0008a40a01007387 */ /* 0x0001e20000100800 */
[----:B------:R-:W-:-:S03]  /*22f40*/  PRMT R55, RZ, 0x7610, R55 ;  /* 0x00007610ff377816 */ /* 0x000fc60000000037 */
[----:B------:R-:W-:Y:S01]  /*22f50*/  STL [R1+0x8ac], R4 ;  /* 0x0008ac0401007387 */ /* 0x000fe20000100800 */
[----:B------:R-:W-:Y:S02]  /*22f60*/  PRMT R54, RZ, 0x7610, R54 ;  /* 0x00007610ff367816 */ /* 0x000fe40000000036 */
[----:B------:R-:W-:Y:S01]  /*22f70*/  PRMT R53, RZ, 0x7610, R53 ;  /* 0x00007610ff357816 */ /* 0x000fe20000000035 */
[----:B------:R-:W0:Y:S01]  /*22f80*/  LDCU UR4, c[0x0][0x3b0] ;  /* 0x00007600ff0477ac */ /* 0x000e220008000800 */
[----:B------:R-:W-:Y:S02]  /*22f90*/  PRMT R52, RZ, 0x7610, R52 ;  /* 0x00007610ff347816 */ /* 0x000fe40000000034 */
[----:B------:R-:W-:Y:S02]  /*22fa0*/  PRMT R51, RZ, 0x7610, R51 ;  /* 0x00007610ff337816 */ /* 0x000fe40000000033 */
[----:B------:R-:W-:Y:S01]  /*22fb0*/  PRMT R50, RZ, 0x7610, R50 ;  /* 0x00007610ff327816 */ /* 0x000fe20000000032 */
[----:B------:R-:W0:Y:S01]  /*22fc0*/  LDCU UR11, c[0x0][0x3b0] ;  /* 0x00007600ff0b77ac */ /* 0x000e220008000800 */
[----:B----4-:R-:W-:-:S02]  /*22fd0*/  ISETP.GE.AND P3, PT, R73, RZ, PT ;  /* 0x000000ff4900720c */ /* 0x010fc40003f66270 */
[----:B------:R-:W4:Y:S01]  /*22fe0*/  LDL R73, [R1+0x12b4] ;  /* 0x0012b40001497983 */ /* 0x000f220000100800 */
[----:B------:R-:W-:Y:S01]  /*22ff0*/  @!P1 IMAD.IADD R72, R72, 0x1, -R8 ;  /* 0x0000000148489824 */ /* 0x000fe200078e0a08 */
[-C--:B------:R-:W-:Y:S02]  /*23000*/  LEA.HI.X.SX32 R93, R26, R6.reuse, 0x1, P5 ;  /* 0x000000061a5d7211 */ /* 0x080fe400028f0eff */
[----:B------:R-:W-:Y:S01]  /*23010*/  LEA.HI.X.SX32 R27, R27, R6, 0x1, P6 ;  /* 0x000000061b1b7211 */ /* 0x000fe200030f0eff */
[----:B------:R-:W-:Y:S01]  /*23020*/  @P0 IMAD.MOV.U32 R26, RZ, RZ, R10 ;  /* 0x000000ffff1a0224 */ /* 0x000fe200078e000a */
[----:B------:R-:W-:Y:S02]  /*23030*/  ISETP.GT.U32.AND P1, PT, R8, R72, PT ;  /* 0x000000480800720c */ /* 0x000fe40003f24070 */
[----:B-1----:R-:W-:Y:S01]  /*23040*/  SEL R28, R21, R25, !P4 ;  /* 0x00000019151c7207 */ /* 0x002fe20006000000 */
[----:B------:R-:W-:Y:S01]  /*23050*/  IMAD.MOV.U32 R25, RZ, RZ, R3 ;  /* 0x000000ffff197224 */ /* 0x000fe200078e0003 */
[----:B------:R1:W-:Y:S04]  /*23060*/  STL [R1+0x8a0], R27 ;  /* 0x0008a01b01007387 */ /* 0x0003e80000100800 */
[----:B------:R1:W4:Y:S04]  /*23070*/  @P0 LDG.E.U8 R56, desc[UR18][R26.64] ;  /* 0x000000121a380981 */ /* 0x000328000c1e1100 */
[----:B0-----:R-:W4:Y:S01]  /*23080*/  LDL.LU R10, [R1+0x131c] ;  /* 0x00131c00010a7983 */ /* 0x001f220000300800 */
[----:B------:R-:W-:-:S02]  /*23090*/  IMAD R28, R28, UR5, RZ ;  /* 0x000000051c1c7c24 */ /* 0x000fc4000f8e02ff */
[----:B------:R-:W-:Y:S02]  /*230a0*/  @!P3 IMAD.MOV R25, RZ, RZ, -R25 ;  /* 0x000000ffff19b224 */ /* 0x000fe400078e0a19 */
[----:B-1----:R-:W-:Y:S02]  /*230b0*/  @P0 IMAD.MOV.U32 R26, RZ, RZ, R4 ;  /* 0x000000ffff1a0224 */ /* 0x002fe400078e0004 */
[----:B------:R-:W-:Y:S01]  /*230c0*/  @P0 IMAD.MOV.U32 R27, RZ, RZ, R93 ;  /* 0x000000ffff1b0224 */ /* 0x000fe200078e005d */
[----:B------:R-:W-:Y:S01]  /*230d0*/  IADD3 R3, P3, PT, R28, R7, RZ ;  /* 0x000000071c037210 */ /* 0x000fe20007f7e0ff */
[----:B------:R-:W-:Y:S01]  /*230e0*/  @!P1 IMAD.IADD R72, R72, 0x1, -R8 ;  /* 0x0000000148489824 */ /* 0x000fe200078e0a08 */
[----:B---3--:R-:W-:Y:S02]  /*230f0*/  ISETP.GE.AND P5, PT, R71, RZ, PT ;  /* 0x000000ff4700720c */ /* 0x008fe40003fa6270 */
[----:B------:R0:W3:Y:S01]  /*23100*/  @P0 LDG.E.U8 R55, desc[UR18][R26.64] ;  /* 0x000000121a370981 */ /* 0x0000e2000c1e1100 */
[----:B------:R-:W-:-:S03]  /*23110*/  LEA.HI.X.SX32 R4, R28, R6, 0x1, P3 ;  /* 0x000000061c047211 */ /* 0x000fc600018f0eff */
[----:B------:R1:W-:Y:S04]  /*23120*/  STL [R1+0x8a8], R93 ;  /* 0x0008a85d01007387 */ /* 0x0003e80000100800 */
[----:B------:R-:W3:Y:S01]  /*23130*/  LDL.LU R71, [R1+0x6c] ;  /* 0x00006c0001477983 */ /* 0x000ee20000300800 */
[----:B--2---:R-:W-:Y:S01]  /*23140*/  ISETP.GT.U32.AND P6, PT, R8, R5, PT ;  /* 0x000000050800720c */ /* 0x004fe20003fc4070 */
[----:B------:R-:W2:Y:S01]  /*23150*/  LDCU UR5, c[0x0][0x3b0] ;  /* 0x00007600ff0577ac */ /* 0x000ea20008000800 */
[----:B0-----:R-:W-:Y:S01]  /*23160*/  SEL R26, R21, R25, !P4 ;  /* 0x00000019151a7207 */ /* 0x001fe20006000000 */
[----:B------:R-:W-:-:S04]  /*23170*/  IMAD.MOV.U32 R25, RZ, RZ, R72 ;  /* 0x000000ffff197224 */ /* 0x000fc800078e0048 */
[----:B------:R-:W-:Y:S01]  /*23180*/  IMAD R28, R26, UR12, RZ ;  /* 0x0000000c1a1c7c24 */ /* 0x000fe2000f8e02ff */
[----:B------:R-:W-:Y:S01]  /*23190*/  ISETP.GT.U32.AND P1, PT, R8, R29, PT ;  /* 0x0000001d0800720c */ /* 0x000fe20003f24070 */
[----:B------:R0:W-:Y:S01]  /*231a0*/  STL [R1+0x8b4], R3 ;  /* 0x0008b40301007387 */ /* 0x0001e20000100800 */
[----:B------:R-:W-:Y:S02]  /*231b0*/  @P0 IMAD.MOV.U32 R26, RZ, RZ, R3 ;  /* 0x000000ffff1a0224 */ /* 0x000fe400078e0003 */
[----:B------:R-:W-:Y:S01]  /*231c0*/  @!P5 IMAD.MOV R25, RZ, RZ, -R25 ;  /* 0x000000ffff19d224 */ /* 0x000fe200078e0a19 */
[----:B------:R0:W-:Y:S01]  /*231d0*/  STL [R1+0x8b0], R4 ;  /* 0x0008b00401007387 */ /* 0x0001e20000100800 */
[----:B------:R-:W-:-:S03]  /*231e0*/  @P0 IMAD.MOV.U32 R27, RZ, RZ, R4 ;  /* 0x000000ffff1b0224 */ /* 0x000fc600078e0004 */
[----:B-1----:R-:W2:Y:S01]  /*231f0*/  LDL.LU R93, [R1+0x70] ;  /* 0x00007000015d7983 */ /* 0x002ea20000300800 */
[----:B------:R-:W-:Y:S01]  /*23200*/  @!P6 IMAD.IADD R5, R5, 0x1, -R8 ;  /* 0x000000010505e824 */ /* 0x000fe200078e0a08 */
[----:B------:R-:W-:Y:S02]  /*23210*/  ISETP.GT.U32.AND P3, PT, R8, R2, PT ;  /* 0x000000020800720c */ /* 0x000fe40003f64070 */
[----:B------:R-:W-:Y:S01]  /*23220*/  PRMT R49, RZ, 0x7610, R49 ;  /* 0x00007610ff317816 */ /* 0x000fe20000000031 */
[----:B------:R1:W2:Y:S01]  /*23230*/  @P0 LDG.E.U8 R54, desc[UR18][R26.64] ;  /* 0x000000121a360981 */ /* 0x0002a2000c1e1100 */
[C---:B0-----:R-:W-:Y:S02]  /*23240*/  IADD3 R3, P5, PT, R28.reuse, R7, RZ ;  /* 0x000000071c037210 */ /* 0x041fe40007fbe0ff */
[----:B------:R-:W-:Y:S02]  /*23250*/  PRMT R48, RZ, 0x7610, R48 ;  /* 0x00007610ff307816 */ /* 0x000fe40000000030 */
[----:B------:R-:W-:Y:S01]  /*23260*/  PRMT R47, RZ, 0x7610, R47 ;  /* 0x00007610ff2f7816 */ /* 0x000fe2000000002f */
[----:B------:R-:W0:Y:S01]  /*23270*/  LDCU UR12, c[0x0][0x3b0] ;  /* 0x00007600ff0c77ac */ /* 0x000e220008000800 */
[----:B------:R-:W-:Y:S01]  /*23280*/  LEA.HI.X.SX32 R4, R28, R6, 0x1, P5 ;  /* 0x000000061c047211 */ /* 0x000fe200028f0eff */
[----:B------:R-:W-:-:S02]  /*23290*/  @!P1 IMAD.IADD R29, R29, 0x1, -R8 ;  /* 0x000000011d1d9824 */ /* 0x000fc400078e0a08 */
[----:B-1----:R-:W-:Y:S02]  /*232a0*/  @P0 IMAD.MOV.U32 R26, RZ, RZ, R3 ;  /* 0x000000ffff1a0224 */ /* 0x002fe400078e0003 */
[----:B------:R-:W-:-:S05]  /*232b0*/  @P0 IMAD.MOV.U32 R27, RZ, RZ, R4 ;  /* 0x000000ffff1b0224 */ /* 0x000fca00078e0004 */
[----:B------:R1:W2:Y:S01]  /*232c0*/  @P0 LDG.E.U8 R53, desc[UR18][R26.64] ;  /* 0x000000121a350981 */ /* 0x0002a2000c1e1100 */
[----:B----4-:R-:W-:-:S03]  /*232d0*/  ISETP.GE.AND P1, PT, R73, RZ, PT ;  /* 0x000000ff4900720c */ /* 0x010fc60003f26270 */
[----:B------:R-:W4:Y:S04]  /*232e0*/  LDL R73, [R1+0x1294] ;  /* 0x0012940001497983 */ /* 0x000f280000100800 */
[----:B------:R-:W-:Y:S04]  /*232f0*/  STL [R1+0x8bc], R3 ;  /* 0x0008bc0301007387 */ /* 0x000fe80000100800 */
[----:B------:R-:W4:Y:S04]  /*23300*/  LDL.LU R72, [R1+0x5c] ;  /* 0x00005c0001487983 */ /* 0x000f280000300800 */
[----:B------:R0:W-:Y:S04]  /*23310*/  STL [R1+0x8b8], R4 ;  /* 0x0008b80401007387 */ /* 0x0001e80000100800 */
[----:B------:R-:W4:Y:S04]  /*23320*/  LDL R27, [R1+0x1298] ;  /* 0x00129800011b7983 */ /* 0x000f280000100800 */
[----:B0-----:R-:W4:Y:S01]  /*23330*/  LDL R4, [R1+0x12b8] ;  /* 0x0012b80001047983 */ /* 0x001f220000100800 */
[----:B------:R-:W-:-:S02]  /*23340*/  ISETP.GT.U32.AND P6, PT, R8, R5, PT ;  /* 0x000000050800720c */ /* 0x000fc40003fc4070 */
[----:B------:R-:W-:Y:S02]  /*23350*/  SEL R25, R21, R25, !P4 ;  /* 0x0000001915197207 */ /* 0x000fe40006000000 */
[----:B------:R-:W-:-:S03]  /*23360*/  ISETP.GT.U32.AND P5, PT, R8, R29, PT ;  /* 0x0000001d0800720c */ /* 0x000fc60003fa4070 */
[----:B------:R-:W-:Y:S02]  /*23370*/  IMAD R28, R25, UR4, RZ ;  /* 0x00000004191c7c24 */ /* 0x000fe4000f8e02ff */
[--C-:B------:R-:W-:Y:S01]  /*23380*/  @!P3 IMAD.IADD R2, R2, 0x1, -R8.reuse ;  /* 0x000000010202b824 */ /* 0x100fe200078e0a08 */
[----:B------:R-:W0:Y:S03]  /*23390*/  LDCU UR4, c[0x0][0x3b0] ;  /* 0x00007600ff0477ac */ /* 0x000e260008000800 */
[----:B------:R-:W-:Y:S01]  /*233a0*/  @!P6 IMAD.IADD R5, R5, 0x1, -R8 ;  /* 0x000000010505e824 */ /* 0x000fe200078e0a08 */
[----:B------:R-:W-:-:S03]  /*233b0*/  IADD3 R3, P6, PT, R28, R7, RZ ;  /* 0x000000071c037210 */ /* 0x000fc60007fde0ff */
[----:B------:R-:W-:Y:S01]  /*233c0*/  IMAD.MOV.U32 R25, RZ, RZ, R5 ;  /* 0x000000ffff197224 */ /* 0x000fe200078e0005 */
[----:B------:R-:W-:Y:S02]  /*233d0*/  ISETP.GT.U32.AND P3, PT, R8, R2, PT ;  /* 0x000000020800720c */ /* 0x000fe40003f64070 */
[----:B------:R-:W-:Y:S01]  /*233e0*/  LEA.HI.X.SX32 R5, R28, R6, 0x1, P6 ;  /* 0x000000061c057211 */ /* 0x000fe200030f0eff */
[----:B------:R-:W-:Y:S01]  /*233f0*/  @!P1 IMAD.MOV R25, RZ, RZ, -R25 ;  /* 0x000000ffff199224 */ /* 0x000fe200078e0a19 */
[----:B---3--:R-:W-:Y:S01]  /*23400*/  ISETP.GT.U32.AND P1, PT, R8, R71, PT ;  /* 0x000000470800720c */ /* 0x008fe20003f24070 */
[----:B------:R-:W-:Y:S04]  /*23410*/  STL [R1+0x8d4], R3 ;  /* 0x0008d40301007387 */ /* 0x000fe80000100800 */
[----:B------:R3:W-:Y:S01]  /*23420*/  STL [R1+0x8d0], R5 ;  /* 0x0008d00501007387 */ /* 0x0007e20000100800 */
[----:B-1----:R-:W-:Y:S01]  /*23430*/  @P0 IMAD.MOV.U32 R26, RZ, RZ, R3 ;  /* 0x000000ffff1a0224 */ /* 0x002fe200078e0003 */
[----:B------:R-:W-:Y:S01]  /*23440*/  SEL R25, R21, R25, !P4 ;  /* 0x0000001915197207 */ /* 0x000fe20006000000 */
[----:B------:R-:W-:-:S04]  /*23450*/  @!P5 IMAD.IADD R29, R29, 0x1, -R8 ;  /* 0x000000011d1dd824 */ /* 0x000fc800078e0a08 */
[----:B--2---:R-:W-:Y:S02]  /*23460*/  IMAD R25, R25, UR5, RZ ;  /* 0x0000000519197c24 */ /* 0x004fe4000f8e02ff */
[--C-:B------:R-:W-:Y:S01]  /*23470*/  @!P3 IMAD.IADD R2, R2, 0x1, -R8.reuse ;  /* 0x000000010202b824 */ /* 0x100fe200078e0a08 */
[----:B------:R-:W1:Y:S01]  /*23480*/  LDCU UR5, c[0x0][0x3b0] ;  /* 0x00007600ff0577ac */ /* 0x000e620008000800 */
[----:B------:R-:W-:Y:S01]  /*23490*/  @!P1 IMAD.IADD R71, R71, 0x1, -R8 ;  /* 0x0000000147479824 */ /* 0x000fe200078e0a08 */
[----:B------:R-:W-:-:S04]  /*234a0*/  IADD3 R28, P3, PT, R25, R7, RZ ;  /* 0x00000007191c7210 */ /* 0x000fc80007f7e0ff */
[----:B------:R-:W-:Y:S02]  /*234b0*/  LEA.HI.X.SX32 R25, R25, R6, 0x1, P3 ;  /* 0x0000000619197211 */ /* 0x000fe400018f0eff */
[----:B----4-:R-:W-:Y:S01]  /*234c0*/  ISETP.GE.AND P6, PT, R27, RZ, PT ;  /* 0x000000ff1b00720c */ /* 0x010fe20003fc6270 */
[----:B------:R-:W-:Y:S02]  /*234d0*/  @P0 IMAD.MOV.U32 R27, RZ, RZ, R5 ;  /* 0x000000ffff1b0224 */ /* 0x000fe400078e0005 */
[----:B---3--:R-:W2:Y:S04]  /*234e0*/  LDL R5, [R1+0x12c4] ;  /* 0x0012c40001057983 */ /* 0x008ea80000100800 */
[----:B------:R-:W3:Y:S04]  /*234f0*/  LDL.LU R3, [R1+0x58] ;  /* 0x0000580001037983 */ /* 0x000ee80000300800 */
[----:B------:R4:W3:Y:S01]  /*23500*/  @P0 LDG.E.U8 R52, desc[UR18][R26.64] ;  /* 0x000000121a340981 */ /* 0x0008e2000c1e1100 */
[----:B------:R-:W-:Y:S01]  /*23510*/  ISETP.GE.AND P1, PT, R73, RZ, PT ;  /* 0x000000ff4900720c */ /* 0x000fe20003f26270 */
[----:B----4-:R-:W-:-:S04]  /*23520*/  IMAD.MOV.U32 R26, RZ, RZ, R29 ;  /* 0x000000ffff1a7224 */ /* 0x010fc800078e001d */
[----:B------:R-:W-:Y:S01]  /*23530*/  @!P6 IMAD.MOV R26, RZ, RZ, -R26 ;  /* 0x000000ffff1ae224 */ /* 0x000fe200078e0a1a */
[----:B------:R-:W-:Y:S01]  /*23540*/  ISETP.GT.U32.AND P6, PT, R8, R72, PT ;  /* 0x000000480800720c */ /* 0x000fe20003fc4070 */
[----:B------:R-:W-:Y:S03]  /*23550*/  STL [R1+0x8dc], R28 ;  /* 0x0008dc1c01007387 */ /* 0x000fe60000100800 */
[----:B------:R-:W-:Y:S01]  /*23560*/  SEL R26, R21, R26, !P4 ;  /* 0x0000001a151a7207 */ /* 0x000fe20006000000 */
[----:B------:R4:W-:Y:S01]  /*23570*/  STL [R1+0x8d8], R25 ;  /* 0x0008d81901007387 */ /* 0x0009e20000100800 */
[----:B------:R-:W-:-:S03]  /*23580*/  @P0 IMAD.MOV.U32 R29, RZ, RZ, R25 ;  /* 0x000000ffff1d0224 */ /* 0x000fc600078e0019 */
[----:B------:R-:W3:Y:S01]  /*23590*/  LDL.LU R73, [R1+0x54] ;  /* 0x0000540001497983 */ /* 0x000ee20000300800 */
[----:B0-----:R-:W-:Y:S01]  /*235a0*/  IMAD R27, R26, UR4, RZ ;  /* 0x000000041a1b7c24 */ /* 0x001fe2000f8e02ff */
[C---:B------:R-:W-:Y:S02]  /*235b0*/  ISETP.GT.U32.AND P5, PT, R8.reuse, R93, PT ;  /* 0x0000005d0800720c */ /* 0x040fe40003fa4070 */
[----:B------:R-:W-:Y:S01]  /*235c0*/  ISETP.GT.U32.AND P3, PT, R8, R71, PT ;  /* 0x000000470800720c */ /* 0x000fe20003f64070 */
[----:B------:R0:W3:Y:S01]  /*235d0*/  @P0 LDG.E.U8 R51, desc[UR18][R28.64] ;  /* 0x000000121c330981 */ /* 0x0000e2000c1e1100 */
[----:B------:R-:W1:Y:S01]  /*235e0*/  LDCU UR4, c[0x0][0x3b0] ;  /* 0x00007600ff0477ac */ /* 0x000e620008000800 */
[----:B----4-:R-:W-:Y:S02]  /*235f0*/  IMAD.MOV.U32 R25, RZ, RZ, R2 ;  /* 0x000000ffff197224 */ /* 0x010fe400078e0002 */
[----:B------:R-:W4:Y:S01]  /*23600*/  LDL R2, [R1+0x1290] ;  /* 0x0012900001027983 */ /* 0x000f220000100800 */
[----:B------:R-:W-:-:S02]  /*23610*/  @!P6 IMAD.IADD R72, R72, 0x1, -R8 ;  /* 0x000000014848e824 */ /* 0x000fc400078e0a08 */
[----:B------:R-:W-:Y:S01]  /*23620*/  @!P1 IMAD.MOV R25, RZ, RZ, -R25 ;  /* 0x000000ffff199224 */ /* 0x000fe200078e0a19 */
[----:B------:R-:W-:Y:S02]  /*23630*/  ISETP.GE.AND P1, PT, R4, RZ, PT ;  /* 0x000000ff0400720c */ /* 0x000fe40003f26270 */
[----:B------:R-:W-:-:S04]  /*23640*/  IADD3 R4, P6, PT, R27, R7, RZ ;  /* 0x000000071b047210 */ /* 0x000fc80007fde0ff */
[----:B------:R-:W-:Y:S01]  /*23650*/  LEA.HI.X.SX32 R27, R27, R6, 0x1, P6 ;  /* 0x000000061b1b7211 */ /* 0x000fe200030f0eff */
[----:B------:R1:W-:Y:S01]  /*23660*/  STL [R1+0x8e4], R4 ;  /* 0x0008e40401007387 */ /* 0x0003e20000100800 */
[----:B0-----:R-:W-:-:S03]  /*23670*/  @P0 IMAD.MOV.U32 R28, RZ, RZ, R4 ;  /* 0x000000ffff1c0224 */ /* 0x001fc600078e0004 */
[----:B------:R0:W-:Y:S04]  /*23680*/  STL [R1+0x8e0], R27 ;  /* 0x0008e01b01007387 */ /* 0x0001e80000100800 */
[----:B-1----:R-:W4:Y:S01]  /*23690*/  LDL R4, [R1+0x12ac] ;  /* 0x0012ac0001047983 */ /* 0x002f220000100800 */
[----:B------:R-:W-:Y:S01]  /*236a0*/  @!P5 IMAD.IADD R93, R93, 0x1, -R8 ;  /* 0x000000015d5dd824 */ /* 0x000fe200078e0a08 */
[----:B------:R-:W-:-:S04]  /*236b0*/  SEL R25, R21, R25, !P4 ;  /* 0x0000001915197207 */ /* 0x000fc80006000000 */
[C---:B------:R-:W-:Y:S01]  /*236c0*/  ISETP.GT.U32.AND P5, PT, R8.reuse, R93, PT ;  /* 0x0000005d0800720c */ /* 0x040fe20003fa4070 */
[----:B------:R-:W-:Y:S02]  /*236d0*/  @!P3 IMAD.IADD R71, R71, 0x1, -R8 ;  /* 0x000000014747b824 */ /* 0x000fe400078e0a08 */
[----:B------:R-:W-:Y:S01]  /*236e0*/  IMAD R25, R25, UR5, RZ ;  /* 0x0000000519197c24 */ /* 0x000fe2000f8e02ff */
[----:B------:R-:W-:Y:S01]  /*236f0*/  ISETP.GT.U32.AND P6, PT, R8, R72, PT ;  /* 0x000000480800720c */ /* 0x000fe20003fc4070 */
[----:B------:R-:W-:Y:S02]  /*23700*/  @P0 IMAD.MOV.U32 R29, RZ, RZ, R27 ;  /* 0x000000ffff1d0224 */ /* 0x000fe400078e001b */
[----:B------:R-:W-:Y:S01]  /*23710*/  IMAD.MOV.U32 R26, RZ, RZ, R71 ;  /* 0x000000ffff1a7224 */ /* 0x000fe200078e0047 */
[----:B------:R-:W1:Y:S01]  /*23720*/  LDCU UR5, c[0x0][0x3b0] ;  /* 0x00007600ff0577ac */ /* 0x000e620008000800 */
[----:B------:R-:W4:Y:S04]  /*23730*/  LDL.LU R71, [R1+0x50] ;  /* 0x0000500001477983 */ /* 0x000f280000300800 */
[----:B------:R0:W4:Y:S01]  /*23740*/  @P0 LDG.E.U8 R50, desc[UR18][R28.64] ;  /* 0x000000121c320981 */ /* 0x000122000c1e1100 */
[----:B------:R-:W-:-:S02]  /*23750*/  @!P1 IMAD.MOV R26, RZ, RZ, -R26 ;  /* 0x000000ffff1a9224 */ /* 0x000fc400078e0a1a */
[--C-:B------:R-:W-:Y:S02]  /*23760*/  @!P5 IMAD.IADD R93, R93, 0x1, -R8.reuse ;  /* 0x000000015d5dd824 */ /* 0x100fe400078e0a08 */
[----:B------:R-:W-:Y:S01]  /*23770*/  @!P6 IMAD.IADD R72, R72, 0x1, -R8 ;  /* 0x000000014848e824 */ /* 0x000fe200078e0a08 */
[----:B--2---:R-:W-:Y:S02]  /*23780*/  ISETP.GE.AND P3, PT, R5, RZ, PT ;  /* 0x000000ff0500720c */ /* 0x004fe40003f66270 */
[C---:B------:R-:W-:Y:S02]  /*23790*/  IADD3 R5, P1, PT, R25.reuse, R7, RZ ;  /* 0x0000000719057210 */ /* 0x040fe40007f3e0ff */
[----:B---3--:R-:W-:Y:S02]  /*237a0*/  ISETP.GT.U32.AND P5, PT, R8, R3, PT ;  /* 0x000000030800720c */ /* 0x008fe40003fa4070 */
[----:B0-----:R-:W-:Y:S01]  /*237b0*/  LEA.HI.X.SX32 R27, R25, R6, 0x1, P1 ;  /* 0x00000006191b7211 */ /* 0x001fe200008f0eff */
[----:B------:R0:W-:Y:S01]  /*237c0*/  STL [R1+0x8ec], R5 ;  /* 0x0008ec0501007387 */ /* 0x0001e20000100800 */
[----:B------:R-:W-:-:S02]  /*237d0*/  IMAD.MOV.U32 R25, RZ, RZ, R93 ;  /* 0x000000ffff197224 */ /* 0x000fc400078e005d */
[----:B------:R-:W-:Y:S01]  /*237e0*/  @P0 IMAD.MOV.U32 R28, RZ, RZ, R5 ;  /* 0x000000ffff1c0224 */ /* 0x000fe200078e0005 */
[----:B------:R2:W-:Y:S02]  /*237f0*/  STL [R1+0x8e8], R27 ;  /* 0x0008e81b01007387 */ /* 0x0005e40000100800 */
[----:B------:R-:W-:Y:S02]  /*23800*/  @!P3 IMAD.MOV R25, RZ, RZ, -R25 ;  /* 0x000000ffff19b224 */ /* 0x000fe400078e0a19 */
[----:B0-----:R-:W3:Y:S02]  /*23810*/  LDL R5, [R1+0x12d8] ;  /* 0x0012d80001057983 */ /* 0x001ee40000100800 */
[----:B------:R-:W-:Y:S02]  /*23820*/  @!P5 IMAD.IADD R3, R3, 0x1, -R8 ;  /* 0x000000010303d824 */ /* 0x000fe400078e0a08 */
[----:B------:R-:W-:Y:S01]  /*23830*/  @P0 IMAD.MOV.U32 R29, RZ, RZ, R27 ;  /* 0x000000ffff1d0224 */ /* 0x000fe200078e001b */
[----:B--2---:R-:W-:-:S02]  /*23840*/  SEL R27, R21, R26, !P4 ;  /* 0x0000001a151b7207 */ /* 0x004fc40006000000 */
[----:B------:R-:W-:Y:S02]  /*23850*/  SEL R26, R21, R25, !P4 ;  /* 0x00000019151a7207 */ /* 0x000fe40006000000 */
[C---:B------:R-:W-:Y:S01]  /*23860*/  ISETP.GT.U32.AND P3, PT, R8.reuse, R3, PT ;  /* 0x000000030800720c */ /* 0x040fe20003f64070 */
[----:B------:R-:W-:Y:S01]  /*23870*/  IMAD.MOV.U32 R25, RZ, RZ, R72 ;  /* 0x000000ffff197224 */ /* 0x000fe200078e0048 */
[----:B------:R-:W-:Y:S01]  /*23880*/  ISETP.GT.U32.AND P1, PT, R8, R73, PT ;  /* 0x000000490800720c */ /* 0x000fe20003f24070 */
[----:B------:R-:W2:Y:S01]  /*23890*/  LDL R72, [R1+0x12d4] ;  /* 0x0012d40001487983 */ /* 0x000ea20000100800 */
[----:B----4-:R-:W-:Y:S01]  /*238a0*/  ISETP.GE.AND P5, PT, R2, RZ, PT ;  /* 0x000000ff0200720c */ /* 0x010fe20003fa6270 */
[----:B------:R-:W-:Y:S02]  /*238b0*/  IMAD R27, R27, UR11, RZ ;  /* 0x0000000b1b1b7c24 */ /* 0x000fe4000f8e02ff */
[----:B------:R-:W-:-:S06]  /*238c0*/  IMAD R26, R26, UR4, RZ ;  /* 0x000000041a1a7c24 */ /* 0x000fcc000f8e02ff */
[--C-:B------:R-:W-:Y:S02]  /*238d0*/  @!P3 IMAD.IADD R3, R3, 0x1, -R8.reuse ;  /* 0x000000010303b824 */ /* 0x100fe400078e0a08 */
[----:B------:R-:W-:Y:S01]  /*238e0*/  @!P1 IMAD.IADD R73, R73, 0x1, -R8 ;  /* 0x0000000149499824 */ /* 0x000fe200078e0a08 */
[----:B------:R0:W4:Y:S01]  /*238f0*/  @P0 LDG.E.U8 R49, desc[UR18][R28.64] ;  /* 0x000000121c310981 */ /* 0x000122000c1e1100 */
[-C--:B------:R-:W-:Y:S01]  /*23900*/  IADD3 R93, P6, PT, R27, R7.reuse, RZ ;  /* 0x000000071b5d7210 */ /* 0x080fe20007fde0ff */
[----:B------:R-:W1:Y:S01]  /*23910*/  LDCU UR4, c[0x0][0x3b0] ;  /* 0x00007600ff0477ac */ /* 0x000e620008000800 */
[----:B------:R-:W-:Y:S01]  /*23920*/  PRMT R46, RZ, 0x7610, R46 ;  /* 0x00007610ff2e7816 */ /* 0x000fe2000000002e */
[----:B------:R-:W-:Y:S01]  /*23930*/  @!P5 IMAD.MOV R25, RZ, RZ, -R25 ;  /* 0x000000ffff19d224 */ /* 0x000fe200078e0a19 */
[----:B------:R-:W-:Y:S02]  /*23940*/  IADD3 R2, P5, PT, R26, R7, RZ ;  /* 0x000000071a027210 */ /* 0x000fe40007fbe0ff */
[----:B------:R-:W-:-:S02]  /*23950*/  PRMT R45, RZ, 0x7610, R45 ;  /* 0x00007610ff2d7816 */ /* 0x000fc4000000002d */
[----:B------:R-:W-:Y:S01]  /*23960*/  PRMT R44, RZ, 0x7610, R44 ;  /* 0x00007610ff2c7816 */ /* 0x000fe2000000002c */
[----:B------:R-:W2:Y:S01]  /*23970*/  LDCU UR11, c[0x0][0x3b0] ;  /* 0x00007600ff0b77ac */ /* 0x000ea20008000800 */
[----:B------:R-:W-:Y:S02]  /*23980*/  ISETP.GE.AND P3, PT, R4, RZ, PT ;  /* 0x000000ff0400720c */ /* 0x000fe40003f66270 */
[----:B0-----:R-:W-:Y:S02]  /*23990*/  SEL R28, R21, R25, !P4 ;  /* 0x00000019151c7207 */ /* 0x001fe40006000000 */
[----:B------:R-:W-:Y:S02]  /*239a0*/  ISETP.GT.U32.AND P1, PT, R8, R73, PT ;  /* 0x000000490800720c */ /* 0x000fe40003f24070 */
[-C--:B------:R-:W-:Y:S02]  /*239b0*/  LEA.HI.X.SX32 R4, R26, R6.reuse, 0x1, P5 ;  /* 0x000000061a047211 */ /* 0x080fe400028f0eff */
[----:B------:R-:W-:Y:S01]  /*239c0*/  LEA.HI.X.SX32 R27, R27, R6, 0x1, P6 ;  /* 0x000000061b1b7211 */ /* 0x000fe200030f0eff */
[----:B------:R-:W-:-:S02]  /*239d0*/  @P0 IMAD.MOV.U32 R26, RZ, RZ, R93 ;  /* 0x000000ffff1a0224 */ /* 0x000fc400078e005d */
[----:B------:R-:W-:Y:S02]  /*239e0*/  IMAD.MOV.U32 R25, RZ, RZ, R3 ;  /* 0x000000ffff197224 */ /* 0x000fe400078e0003 */
[----:B-1----:R-:W-:Y:S01]  /*239f0*/  IMAD R28, R28, UR5, RZ ;  /* 0x000000051c1c7c24 */ /* 0x002fe2000f8e02ff */
[----:B------:R-:W-:Y:S04]  /*23a00*/  STL [R1+0x8f4], R93 ;  /* 0x0008f45d01007387 */ /* 0x000fe80000100800 */
[----:B------:R0:W4:Y:S04]  /*23a10*/  @P0 LDG.E.U8 R48, desc[UR18][R26.64] ;  /* 0x000000121a300981 */ /* 0x000128000c1e1100 */
[----:B------:R1:W-:Y:S01]  /*23a20*/  STL [R1+0x8fc], R2 ;  /* 0x0008fc0201007387 */ /* 0x0003e20000100800 */
[----:B------:R-:W-:-:S03]  /*23a30*/  @!P3 IMAD.MOV R25, RZ, RZ, -R25 ;  /* 0x000000ffff19b224 */ /* 0x000fc600078e0a19 */
[----:B------:R1:W-:Y:S01]  /*23a40*/  STL [R1+0x8f0], R27 ;  /* 0x0008f01b01007387 */ /* 0x0003e20000100800 */
[----:B------:R-:W-:Y:S01]  /*23a50*/  @!P1 IMAD.IADD R73, R73, 0x1, -R8 ;  /* 0x0000000149499824 */ /* 0x000fe200078e0a08 */
[----:B------:R-:W-:Y:S01]  /*23a60*/  ISETP.GT.U32.AND P6, PT, R8, R71, PT ;  /* 0x000000470800720c */ /* 0x000fe20003fc4070 */
[----:B------:R-:W2:Y:S01]  /*23a70*/  LDCU UR5, c[0x0][0x3b0] ;  /* 0x00007600ff0577ac */ /* 0x000ea20008000800 */
[----:B0-----:R-:W-:Y:S01]  /*23a80*/  @P0 IMAD.MOV.U32 R26, RZ, RZ, R2 ;  /* 0x000000ffff1a0224 */ /* 0x001fe200078e0002 */
[----:B-1----:R-:W-:Y:S01]  /*23a90*/  IADD3 R2, P3, PT, R28, R7, RZ ;  /* 0x000000071c027210 */ /* 0x002fe20007f7e0ff */
[----:B------:R-:W-:-:S03]  /*23aa0*/  @P0 IMAD.MOV.U32 R27, RZ, RZ, R4 ;  /* 0x000000ffff1b0224 */ /* 0x000fc600078e0004 */
[----:B------:R-:W-:Y:S01]  /*23ab0*/  LEA.HI.X.SX32 R3, R28, R6, 0x1, P3 ;  /* 0x000000061c037211 */ /* 0x000fe200018f0eff */
[----:B------:R-:W-:Y:S04]  /*23ac0*/  STL [R1+0x8f8], R4 ;  /* 0x0008f80401007387 */ /* 0x000fe80000100800 */
[----:B------:R0:W4:Y:S04]  /*23ad0*/  @P0 LDG.E.U8 R47, desc[UR18][R26.64] ;  /* 0x000000121a2f0981 */ /* 0x000128000c1e1100 */
[----:B------:R1:W-:Y:S04]  /*23ae0*/  STL [R1+0x914], R2 ;  /* 0x0009140201007387 */ /* 0x0003e80000100800 */
[----:B------:R1:W-:Y:S01]  /*23af0*/  STL [R1+0x910], R3 ;  /* 0x0009100301007387 */ /* 0x0003e20000100800 */
[----:B0-----:R-:W-:Y:S01]  /*23b00*/  SEL R26, R21, R25, !P4 ;  /* 0x00000019151a7207 */ /* 0x001fe20006000000 */
[----:B------:R-:W-:-:S02]  /*23b10*/  IMAD.MOV.U32 R25, RZ, RZ, R73 ;  /* 0x000000ffff197224 */ /* 0x000fc400078e0049 */
[----:B------:R-:W4:Y:S01]  /*23b20*/  LDL R73, [R1+0xf54] ;  /* 0x000f540001497983 */ /* 0x000f220000100800 */
[----:B------:R-:W-:Y:S01]  /*23b30*/  ISETP.GT.U32.AND P1, PT, R8, R10, PT ;  /* 0x0000000a0800720c */ /* 0x000fe20003f24070 */
[----:B------:R-:W-:Y:S02]  /*23b40*/  @!P6 IMAD.IADD R71, R71, 0x1, -R8 ;  /* 0x000000014747e824 */ /* 0x000fe400078e0a08 */
[----:B------:R-:W-:-:S03]  /*23b50*/  IMAD R28, R26, UR12, RZ ;  /* 0x0000000c1a1c7c24 */ /* 0x000fc6000f8e02ff */
[----:B------:R-:W-:Y:S01]  /*23b60*/  ISETP.GT.U32.AND P6, PT, R8, R71, PT ;  /* 0x000000470800720c */ /* 0x000fe20003fc4070 */
[----:B------:R-:W-:Y:S02]  /*23b70*/  @P0 IMAD.MOV.U32 R26, RZ, RZ, R2 ;  /* 0x000000ffff1a0224 */ /* 0x000fe400078e0002 */
[----:B------:R-:W-:Y:S01]  /*23b80*/  @P0 IMAD.MOV.U32 R27, RZ, RZ, R3 ;  /* 0x000000ffff1b0224 */ /* 0x000fe200078e0003 */
[----:B---3--:R-:W-:-:S03]  /*23b90*/  ISETP.GE.AND P5, PT, R5, RZ, PT ;  /* 0x000000ff0500720c */ /* 0x008fc60003fa6270 */
[----:B------:R-:W-:-:S06]  /*23ba0*/  @!P1 IMAD.IADD R10, R10, 0x1, -R8 ;  /* 0x000000010a0a9824 */ /* 0x000fcc00078e0a08 */
[----:B------:R-:W-:Y:S01]  /*23bb0*/  @!P6 IMAD.IADD R71, R71, 0x1, -R8 ;  /* 0x000000014747e824 */ /* 0x000fe200078e0a08 */
[----:B------:R0:W3:Y:S01]  /*23bc0*/  @P0 LDG.E.U8 R46, desc[UR18][R26.64] ;  /* 0x000000121a2e0981 */ /* 0x0000e2000c1e1100 */
[----:B------:R-:W-:Y:S02]  /*23bd0*/  ISETP.GT.U32.AND P3, PT, R8, R11, PT ;  /* 0x0000000b0800720c */ /* 0x000fe40003f64070 */
[----:B------:R-:W-:Y:S02]  /*23be0*/  PRMT R42, RZ, 0x7610, R42 ;  /* 0x00007610ff2a7816 */ /* 0x000fe4000000002a */
[----:B------:R-:W-:Y:S01]  /*23bf0*/  PRMT R41, RZ, 0x7610, R41 ;  /* 0x00007610ff297816 */ /* 0x000fe20000000029 */
[----:B------:R-:W0:Y:S01]  /*23c00*/  LDCU UR12, c[0x0][0x3b0] ;  /* 0x00007600ff0c77ac */ /* 0x000e220008000800 */
[----:B--2---:R-:W-:Y:S02]  /*23c10*/  ISETP.GE.AND P1, PT, R72, RZ, PT ;  /* 0x000000ff4800720c */ /* 0x004fe40003f26270 */
[----:B------:R-:W2:Y:S01]  /*23c20*/  LDL R72, [R1+0xf58] ;  /* 0x000f580001487983 */ /* 0x000ea20000100800 */
[----:B------:R-:W-:Y:S01]  /*23c30*/  @!P5 IMAD.MOV R25, RZ, RZ, -R25 ;  /* 0x000000ffff19d224 */ /* 0x000fe200078e0a19 */
[----:B-1----:R-:W-:-:S04]  /*23c40*/  IADD3 R2, P5, PT, R28, R7, RZ ;  /* 0x000000071c027210 */ /* 0x002fc80007fbe0ff */
[----:B------:R-:W-:Y:S02]  /*23c50*/  SEL R25, R21, R25, !P4 ;  /* 0x0000001915197207 */ /* 0x000fe40006000000 */
[----:B------:R-:W-:Y:S01]  /*23c60*/  LEA.HI.X.SX32 R3, R28, R6, 0x1, P5 ;  /* 0x000000061c037211 */ /* 0x000fe200028f0eff */
[----:B------:R1:W-:Y:S02]  /*23c70*/  STL [R1+0x91c], R2 ;  /* 0x00091c0201007387 */ /* 0x0003e40000100800 */
[----:B------:R-:W-:Y:S02]  /*23c80*/  IMAD R28, R25, UR4, RZ ;  /* 0x00000004191c7c24 */ /* 0x000fe4000f8e02ff */
[----:B------:R1:W-:Y:S01]  /*23c90*/  STL [R1+0x918], R3 ;  /* 0x0009180301007387 */ /* 0x0003e20000100800 */
[----:B------:R-:W-:-:S03]  /*23ca0*/  IMAD.MOV.U32 R25, RZ, RZ, R71 ;  /* 0x000000ffff197224 */ /* 0x000fc600078e0047 */
[----:B------:R-:W3:Y:S01]  /*23cb0*/  LDL R71, [R1+0xf60] ;  /* 0x000f600001477983 */ /* 0x000ee20000100800 */
[----:B0-----:R-:W-:Y:S02]  /*23cc0*/  @P0 IMAD.MOV.U32 R26, RZ, RZ, R2 ;  /* 0x000000ffff1a0224 */ /* 0x001fe400078e0002 */
[----:B------:R-:W-:Y:S02]  /*23cd0*/  @P0 IMAD.MOV.U32 R27, RZ, RZ, R3 ;  /* 0x000000ffff1b0224 */ /* 0x000fe400078e0003 */
[----:B------:R-:W-:Y:S01]  /*23ce0*/  @!P3 IMAD.IADD R11, R11, 0x1, -R8 ;  /* 0x000000010b0bb824 */ /* 0x000fe200078e0a08 */
[----:B-1----:R-:W-:Y:S01]  /*23cf0*/  IADD3 R2, P6, PT, R28, R7, RZ ;  /* 0x000000071c027210 */ /* 0x002fe20007fde0ff */
[----:B------:R-:W-:Y:S01]  /*23d00*/  @!P1 IMAD.MOV R25, RZ, RZ, -R25 ;  /* 0x000000ffff199224 */ /* 0x000fe200078e0a19 */
[----:B------:R-:W-:Y:S01]  /*23d10*/  ISETP.GT.U32.AND P5, PT, R8, R10, PT ;  /* 0x0000000a0800720c */ /* 0x000fe20003fa4070 */
[----:B------:R-:W0:Y:S01]  /*23d20*/  LDCU UR4, c[0x0][0x3b0] ;  /* 0x00007600ff0477ac */ /* 0x000e220008000800 */
[----:B------:R-:W-:Y:S01]  /*23d30*/  LEA.HI.X.SX32 R3, R28, R6, 0x1, P6 ;  /* 0x000000061c037211 */ /* 0x000fe200030f0eff */
[----:B------:R1:W-:Y:S04]  /*23d40*/  STL [R1+0x924], R2 ;  /* 0x0009240201007387 */ /* 0x0003e80000100800 */
[----:B------:R0:W3:Y:S04]  /*23d50*/  @P0 LDG.E.U8 R45, desc[UR18][R26.64] ;  /* 0x000000121a2d0981 */ /* 0x0000e8000c1e1100 */
[----:B------:R0:W-:Y:S01]  /*23d60*/  STL [R1+0x920], R3 ;  /* 0x0009200301007387 */ /* 0x0001e20000100800 */
[----:B----4-:R-:W-:-:S03]  /*23d70*/  ISETP.GE.AND P6, PT, R73, RZ, PT ;  /* 0x000000ff4900720c */ /* 0x010fc60003fc6270 */
[----:B------:R-:W4:Y:S01]  /*23d80*/  LDL R73, [R1+0xf5c] ;  /* 0x000f5c0001497983 */ /* 0x000f220000100800 */
[C---:B------:R-:W-:Y:S02]  /*23d90*/  ISETP.GT.U32.AND P1, PT, R8.reuse, R12, PT ;  /* 0x0000000c0800720c */ /* 0x040fe40003f24070 */
[----:B------:R-:W-:Y:S02]  /*23da0*/  ISETP.GT.U32.AND P3, PT, R8, R11, PT ;  /* 0x0000000b0800720c */ /* 0x000fe40003f64070 */
[----:B------:R-:W-:Y:S01]  /*23db0*/  SEL R25, R21, R25, !P4 ;  /* 0x0000001915197207 */ /* 0x000fe20006000000 */
[----:B0-----:R-:W-:-:S04]  /*23dc0*/  @P0 IMAD.MOV.U32 R26, RZ, RZ, R2 ;  /* 0x000000ffff1a0224 */ /* 0x001fc800078e0002 */
[----:B------:R-:W-:Y:S01]  /*23dd0*/  IMAD R25, R25, UR5, RZ ;  /* 0x0000000519197c24 */ /* 0x000fe2000f8e02ff */
[----:B------:R-:W0:Y:S03]  /*23de0*/  LDCU UR5, c[0x0][0x3b0] ;  /* 0x00007600ff0577ac */ /* 0x000e260008000800 */
[--C-:B------:R-:W-:Y:S02]  /*23df0*/  @!P1 IMAD.IADD R12, R12, 0x1, -R8.reuse ;  /* 0x000000010c0c9824 */ /* 0x100fe400078e0a08 */
[--C-:B------:R-:W-:Y:S01]  /*23e00*/  @!P3 IMAD.IADD R11, R11, 0x1, -R8.reuse ;  /* 0x000000010b0bb824 */ /* 0x100fe200078e0a08 */
[C---:B-1----:R-:W-:Y:S01]  /*23e10*/  IADD3 R2, P3, PT, R25.reuse, R7, RZ ;  /* 0x0000000719027210 */ /* 0x042fe20007f7e0ff */
[----:B------:R-:W-:Y:S02]  /*23e20*/  @!P5 IMAD.IADD R10, R10, 0x1, -R8 ;  /* 0x000000010a0ad824 */ /* 0x000fe400078e0a08 */
[----:B------:R-:W-:Y:S01]  /*23e30*/  @P0 IMAD.MOV.U32 R27, RZ, RZ, R3 ;  /* 0x000000ffff1b0224 */ /* 0x000fe200078e0003 */
[----:B------:R-:W-:Y:S01]  /*23e40*/  LEA.HI.X.SX32 R3, R25, R6, 0x1, P3 ;  /* 0x0000000619037211 */ /* 0x000fe200018f0eff */
[----:B------:R-:W-:Y:S01]  /*23e50*/  @!P6 IMAD.MOV R10, RZ, RZ, -R10 ;  /* 0x000000ffff0ae224 */ /* 0x000fe200078e0a0a */
[----:B------:R-:W-:-:S02]  /*23e60*/  ISETP.GT.U32.AND P3, PT, R8, R12, PT ;  /* 0x0000000c0800720c */ /* 0x000fc40003f64070 */
[----:B------:R-:W-:Y:S01]  /*23e70*/  ISETP.GT.U32.AND P6, PT, R8, R13, PT ;  /* 0x0000000d0800720c */ /* 0x000fe20003fc4070 */
[----:B------:R-:W-:Y:S04]  /*23e80*/  STL [R1+0x92c], R2 ;  /* 0x00092c0201007387 */ /* 0x000fe80000100800 */
[----:B------:R1:W-:Y:S01]  /*23e90*/  STL [R1+0x928], R3 ;  /* 0x0009280301007387 */ /* 0x0003e20000100800 */
[----:B------:R-:W-:-:S03]  /*23ea0*/  SEL R10, R21, R10, !P4 ;  /* 0x0000000a150a7207 */ /* 0x000fc60006000000 */
[----:B------:R0:W4:Y:S02]  /*23eb0*/  @P0 LDG.E.U8 R44, desc[UR18][R26.64] ;  /* 0x000000121a2c0981 */ /* 0x000124000c1e1100 */
[----:B------:R-:W-:Y:S01]  /*23ec0*/  IMAD R10, R10, UR4, RZ ;  /* 0x000000040a0a7c24 */ /* 0x000fe2000f8e02ff */
[----:B--2---:R-:W-:Y:S01]  /*23ed0*/  ISETP.GE.AND P1, PT, R72, RZ, PT ;  /* 0x000000ff4800720c */ /* 0x004fe20003f26270 */
[--C-:B------:R-:W-:Y:S01]  /*23ee0*/  @!P3 IMAD.IADD R12, R12, 0x1, -R8.reuse ;  /* 0x000000010c0cb824 */ /* 0x100fe200078e0a08 */
[----:B------:R-:W2:Y:S01]  /*23ef0*/  LDL R72, [R1+0xf50] ;  /* 0x000f500001487983 */ /* 0x000ea20000100800 */
[----:B0-----:R-:W-:Y:S02]  /*23f00*/  @P0 IMAD.MOV.U32 R27, RZ, RZ, R3 ;  /* 0x000000ffff1b0224 */ /* 0x001fe400078e0003 */
[----:B------:R-:W-:Y:S02]  /*23f10*/  @!P6 IMAD.IADD R13, R13, 0x1, -R8 ;  /* 0x000000010d0de824 */ /* 0x000fe400078e0a08 */
[----:B------:R-:W-:Y:S01]  /*23f20*/  @P0 IMAD.MOV.U32 R26, RZ, RZ, R2 ;  /* 0x000000ffff1a0224 */ /* 0x000fe200078e0002 */
[----:B------:R-:W-:Y:S01]  /*23f30*/  ISETP.GT.U32.AND P5, PT, R8, R14, PT ;  /* 0x0000000e0800720c */ /* 0x000fe20003fa4070 */
[----:B------:R-:W0:Y:S04]  /*23f40*/  LDCU UR4, c[0x0][0x3b0] ;  /* 0x00007600ff0477ac */ /* 0x000e280008000800 */
[----:B------:R-:W-:Y:S01]  /*23f50*/  @!P1 IMAD.MOV R11, RZ, RZ, -R11 ;  /* 0x000000ffff0b9224 */ /* 0x000fe200078e0a0b */
[----:B---3--:R-:W-:-:S04]  /*23f60*/  ISETP.GE.AND P1, PT, R71, RZ, PT ;  /* 0x000000ff4700720c */ /* 0x008fc80003f26270 */
[----:B------:R-:W-:Y:S02]  /*23f70*/  SEL R11, R21, R11, !P4 ;  /* 0x0000000b150b7207 */ /* 0x000fe40006000000 */
[----:B-1----:R-:W-:-:S03]  /*23f80*/  IADD3 R3, P6, PT, R10, R7, RZ ;  /* 0x000000070a037210 */ /* 0x002fc60007fde0ff */
[----:B------:R-:W-:Y:S01]  /*23f90*/  IMAD R25, R11, UR5, RZ ;  /* 0x000000050b197c24 */ /* 0x000fe2000f8e02ff */
[----:B------:R-:W-:-:S03]  /*23fa0*/  LEA.HI.X.SX32 R4, R10, R6, 0x1, P6 ;  /* 0x000000060a047211 */ /* 0x000fc600030f0eff */
[----:B------:R-:W-:Y:S01]  /*23fb0*/  @!P1 IMAD.MOV R12, RZ, RZ, -R12 ;  /* 0x000000ffff0c9224 */ /* 0x000fe200078e0a0c */
[----:B------:R-:W-:Y:S01]  /*23fc0*/  IADD3 R2, P1, PT, R25, R7, RZ ;  /* 0x0000000719027210 */ /* 0x000fe20007f3e0ff */
[----:B------:R1:W-:Y:S01]  /*23fd0*/  STL [R1+0x934], R3 ;  /* 0x0009340301007387 */ /* 0x0003e20000100800 */
[----:B------:R-:W-:-:S03]  /*23fe0*/  @P0 IMAD.MOV.U32 R10, RZ, RZ, R3 ;  /* 0x000000ffff0a0224 */ /* 0x000fc600078e0003 */
[----:B------:R3:W-:Y:S04]  /*23ff0*/  STL [R1+0x930], R4 ;  /* 0x0009300401007387 */ /* 0x0007e80000100800 */
[----:B------:R-:W2:Y:S04]  /*24000*/  LDL R71, [R1+0xf4c] ;  /* 0x000f4c0001477983 */ /* 0x000ea80000100800 */
[----:B------:R0:W-:Y:S01]  /*24010*/  STL [R1+0x93c], R2 ;  /* 0x00093c0201007387 */ /* 0x0001e20000100800 */
[----:B----4-:R-:W-:Y:S02]  /*24020*/  ISETP.GE.AND P3, PT, R73, RZ, PT ;  /* 0x000000ff4900720c */ /* 0x010fe40003f66270 */
[----:B-1----:R-:W-:Y:S01]  /*24030*/  LEA.HI.X.SX32 R3, R25, R6, 0x1, P1 ;  /* 0x0000000619037211 */ /* 0x002fe200008f0eff */
[----:B------:R-:W-:Y:S01]  /*24040*/  @!P5 IMAD.IADD R14, R14, 0x1, -R8 ;  /* 0x000000010e0ed824 */ /* 0x000fe200078e0a08 */
[----:B------:R-:W1:Y:S03]  /*24050*/  LDCU UR5, c[0x0][0x3b0] ;  /* 0x00007600ff0577ac */ /* 0x000e660008000800 */
[----:B------:R4:W-:Y:S04]  /*24060*/  STL [R1+0x938], R3 ;  /* 0x0009380301007387 */ /* 0x0009e80000100800 */
[----:B------:R-:W2:Y:S01]  /*24070*/  LDL R73, [R1+0xf48] ;  /* 0x000f480001497983 */ /* 0x000ea20000100800 */
[----:B------:R-:W-:-:S02]  /*24080*/  ISETP.GT.U32.AND P5, PT, R8, R14, PT ;  /* 0x0000000e0800720c */ /* 0x000fc40003fa4070 */
[----:B------:R-:W-:-:S11]  /*24090*/  ISETP.GT.U32.AND P6, PT, R8, R13, PT ;  /* 0x0000000d0800720c */ /* 0x000fd60003fc4070 */
[----:B------:R-:W-:Y:S01]  /*240a0*/  @!P5 IMAD.IADD R14, R14, 0x1, -R8 ;  /* 0x000000010e0ed824 */ /* 0x000fe200078e0a08 */
[----:B------:R-:W-:-:S03]  /*240b0*/  ISETP.GT.U32.AND P5, PT, R8, R15, PT ;  /* 0x0000000f0800720c */ /* 0x000fc60003fa4070 */
[----:B------:R-:W-:Y:S01]  /*240c0*/  @!P3 IMAD.MOV R14, RZ, RZ, -R14 ;  /* 0x000000ffff0eb224 */ /* 0x000fe200078e0a0e */
[----:B------:R-:W-:Y:S01]  /*240d0*/  SEL R12, R21, R12, !P4 ;  /* 0x0000000c150c7207 */ /* 0x000fe20006000000 */
[----:B------:R-:W-:-:S03]  /*240e0*/  @P0 IMAD.MOV.U32 R11, RZ, RZ, R4 ;  /* 0x000000ffff0b0224 */ /* 0x000fc600078e0004 */
[----:B------:R-:W-:-:S05]  /*240f0*/  SEL R14, R21, R14, !P4 ;  /* 0x0000000e150e7207 */ /* 0x000fca0006000000 */
[--C-:B------:R-:W-:Y:S02]  /*24100*/  @!P5 IMAD.IADD R15, R15, 0x1, -R8.reuse ;  /* 0x000000010f0fd824 */ /* 0x100fe400078e0a08 */
[----:B------:R-:W-:Y:S02]  /*24110*/  IMAD R12, R12, UR11, RZ ;  /* 0x0000000b0c0c7c24 */ /* 0x000fe4000f8e02ff */
[----:B------:R-:W-:Y:S02]  /*24120*/  @!P6 IMAD.IADD R13, R13, 0x1, -R8 ;  /* 0x000000010d0de824 */ /* 0x000fe400078e0a08 */
[----:B0-----:R-:W-:Y:S01]  /*24130*/  IMAD R14, R14, UR4, RZ ;  /* 0x000000040e0e7c24 */ /* 0x001fe2000f8e02ff */
[----:B------:R0:W2:Y:S01]  /*24140*/  @P0 LDG.E.U8 R42, desc[UR18][R10.64] ;  /* 0x000000120a2a0981 */ /* 0x0000a2000c1e1100 */
[----:B------:R-:W-:Y:S02]  /*24150*/  ISETP.GT.U32.AND P3, PT, R8, R15, PT ;  /* 0x0000000f0800720c */ /* 0x000fe40003f64070 */
[----:B---3--:R-:W-:-:S02]  /*24160*/  IADD3 R4, P6, PT, R12, R7, RZ ;  /* 0x000000070c047210 */ /* 0x008fc40007fde0ff */
[----:B------:R-:W-:Y:S02]  /*24170*/  ISETP.GT.U32.AND P1, PT, R8, R16, PT ;  /* 0x000000100800720c */ /* 0x000fe40003f24070 */
[----:B------:R-:W-:Y:S01]  /*24180*/  PRMT R40, RZ, 0x7610, R40 ;  /* 0x00007610ff287816 */ /* 0x000fe20000000028 */
[----:B------:R-:W3:Y:S01]  /*24190*/  LDCU UR4, c[0x0][0x3b0] ;  /* 0x00007600ff0477ac */ /* 0x000ee20008000800 */
[----:B------:R-:W-:Y:S02]  /*241a0*/  LEA.HI.X.SX32 R5, R12, R6, 0x1, P6 ;  /* 0x000000060c057211 */ /* 0x000fe400030f0eff */
[----:B------:R-:W-:Y:S02]  /*241b0*/  PRMT R39, RZ, 0x7610, R39 ;  /* 0x00007610ff277816 */ /* 0x000fe40000000027 */
[----:B------:R-:W-:Y:S02]  /*241c0*/  PRMT R38, RZ, 0x7610, R38 ;  /* 0x00007610ff267816 */ /* 0x000fe40000000026 */
[----:B------:R-:W-:Y:S01]  /*241d0*/  PRMT R37, RZ, 0x7610, R37 ;  /* 0x00007610ff257816 */ /* 0x000fe20000000025 */
[----:B0-----:R-:W-:-:S02]  /*241e0*/  @P0 IMAD.MOV.U32 R10, RZ, RZ, R2 ;  /* 0x000000ffff0a0224 */ /* 0x001fc400078e0002 */
[----:B------:R-:W-:Y:S01]  /*241f0*/  @P0 IMAD.MOV.U32 R11, RZ, RZ, R3 ;  /* 0x000000ffff0b0224 */ /* 0x000fe200078e0003 */
[----:B------:R-:W-:Y:S01]  /*24200*/  STL [R1+0x954], R4 ;  /* 0x0009540401007387 */ /* 0x000fe20000100800 */
[----:B------:R-:W-:Y:S01]  /*24210*/  PRMT R36, RZ, 0x7610, R36 ;  /* 0x00007610ff247816 */ /* 0x000fe20000000024 */
[--C-:B------:R-:W-:Y:S01]  /*24220*/  @!P3 IMAD.IADD R15, R15, 0x1, -R8.reuse ;  /* 0x000000010f0fb824 */ /* 0x100fe200078e0a08 */
[----:B------:R-:W0:Y:S01]  /*24230*/  LDCU UR11, c[0x0][0x3b0] ;  /* 0x00007600ff0b77ac */ /* 0x000e220008000800 */
[----:B--2---:R-:W-:Y:S01]  /*24240*/  ISETP.GE.AND P5, PT, R72, RZ, PT ;  /* 0x000000ff4800720c */ /* 0x004fe20003fa6270 */
[----:B------:R-:W-:Y:S01]  /*24250*/  @!P1 IMAD.IADD R16, R16, 0x1, -R8 ;  /* 0x0000000110109824 */ /* 0x000fe200078e0a08 */
[----:B------:R2:W3:Y:S11]  /*24260*/  @P0 LDG.E.U8 R41, desc[UR18][R10.64] ;  /* 0x000000120a290981 */ /* 0x0004f6000c1e1100 */
[----:B------:R-:W-:Y:S01]  /*24270*/  @!P5 IMAD.MOV R13, RZ, RZ, -R13 ;  /* 0x000000ffff0dd224 */ /* 0x000fe200078e0a0d */
[----:B------:R-:W-:-:S04]  /*24280*/  IADD3 R2, P5, PT, R14, R7, RZ ;  /* 0x000000070e027210 */ /* 0x000fc80007fbe0ff */
[----:B----4-:R-:W-:Y:S01]  /*24290*/  LEA.HI.X.SX32 R3, R14, R6, 0x1, P5 ;  /* 0x000000060e037211 */ /* 0x010fe200028f0eff */
[----:B------:R4:W-:Y:S01]  /*242a0*/  STL [R1+0x95c], R2 ;  /* 0x00095c0201007387 */ /* 0x0009e20000100800 */
[----:B------:R-:W-:-:S03]  /*242b0*/  ISETP.GE.AND P3, PT, R71, RZ, PT ;  /* 0x000000ff4700720c */ /* 0x000fc60003f66270 */
[----:B------:R-:W3:Y:S04]  /*242c0*/  LDL R71, [R1+0xf44] ;  /* 0x000f440001477983 */ /* 0x000ee80000100800 */
[----:B------:R-:W-:Y:S04]  /*242d0*/  STL [R1+0x950], R5 ;  /* 0x0009500501007387 */ /* 0x000fe80000100800 */
[----:B------:R0:W-:Y:S01]  /*242e0*/  STL [R1+0x958], R3 ;  /* 0x0009580301007387 */ /* 0x0001e20000100800 */
[----:B------:R-:W-:-:S03]  /*242f0*/  ISETP.GE.AND P5, PT, R73, RZ, PT ;  /* 0x000000ff4900720c */ /* 0x000fc60003fa6270 */
[----:B------:R-:W3:Y:S01]  /*24300*/  LDL R73, [R1+0xf40] ;  /* 0x000f400001497983 */ /* 0x000ee20000100800 */
[C---:B------:R-:W-:Y:S02]  /*24310*/  ISETP.GT.U32.AND P1, PT, R8.reuse, R16, PT ;  /* 0x000000100800720c */ /* 0x040fe40003f24070 */
[----:B------:R-:W-:Y:S01]  /*24320*/  SEL R13, R21, R13, !P4 ;  /* 0x0000000d150d7207 */ /* 0x000fe20006000000 */
[----:B--2---:R-:W-:Y:S02]  /*24330*/  @P0 IMAD.MOV.U32 R10, RZ, RZ, R4 ;  /* 0x000000ffff0a0224 */ /* 0x004fe400078e0004 */
[----:B------:R-:W-:Y:S01]  /*24340*/  @P0 IMAD.MOV.U32 R11, RZ, RZ, R5 ;  /* 0x000000ffff0b0224 */ /* 0x000fe200078e0005 */
[----:B------:R-:W-:Y:S01]  /*24350*/  ISETP.GT.U32.AND P6, PT, R8, R17, PT ;  /* 0x000000110800720c */ /* 0x000fe20003fc4070 */
[----:B-1----:R-:W-:Y:S02]  /*24360*/  IMAD R13, R13, UR5, RZ ;  /* 0x000000050d0d7c24 */ /* 0x002fe4000f8e02ff */
[----:B------:R-:W-:Y:S01]  /*24370*/  @!P3 IMAD.MOV R15, RZ, RZ, -R15 ;  /* 0x000000ffff0fb224 */ /* 0x000fe200078e0a0f */
[----:B------:R1:W2:Y:S01]  /*24380*/  @P0 LDG.E.U8 R40, desc[UR18][R10.64] ;  /* 0x000000120a280981 */ /* 0x0002a2000c1e1100 */
[----:B------:R-:W2:Y:S02]  /*24390*/  LDCU UR5, c[0x0][0x3b0] ;  /* 0x00007600ff0577ac */ /* 0x000ea40008000800 */
[----:B------:R-:W-:Y:S01]  /*243a0*/  @!P1 IMAD.IADD R16, R16, 0x1, -R8 ;  /* 0x0000000110109824 */ /* 0x000fe200078e0a08 */
[----:B------:R-:W-:Y:S01]  /*243b0*/  SEL R15, R21, R15, !P4 ;  /* 0x0000000f150f7207 */ /* 0x000fe20006000000 */
[----:B-1----:R-:W-:Y:S01]  /*243c0*/  @P0 IMAD.MOV.U32 R10, RZ, RZ, R2 ;  /* 0x000000ffff0a0224 */ /* 0x002fe200078e0002 */
[----:B----4-:R-:W-:Y:S01]  /*243d0*/  IADD3 R2, P3, PT, R13, R7, RZ ;  /* 0x000000070d027210 */ /* 0x010fe20007f7e0ff */
[----:B------:R-:W-:-:S02]  /*243e0*/  @P0 IMAD.MOV.U32 R11, RZ, RZ, R3 ;  /* 0x000000ffff0b0224 */ /* 0x000fc400078e0003 */
[----:B------:R-:W-:Y:S01]  /*243f0*/  @!P5 IMAD.MOV R16, RZ, RZ, -R16 ;  /* 0x000000ffff10d224 */ /* 0x000fe200078e0a10 */
[----:B0-----:R-:W-:Y:S02]  /*24400*/  LEA.HI.X.SX32 R3, R13, R6, 0x1, P3 ;  /* 0x000000060d037211 */ /* 0x001fe400018f0eff */
[C---:B------:R-:W-:Y:S01]  /*24410*/  ISETP.GT.U32.AND P3, PT, R8.reuse, R19, PT ;  /* 0x000000130800720c */ /* 0x040fe20003f64070 */
[----:B------:R-:W-:Y:S02]  /*24420*/  IMAD R15, R15, UR12, RZ ;  /* 0x0000000c0f0f7c24 */ /* 0x000fe4000f8e02ff */
[----:B------:R-:W-:Y:S01]  /*24430*/  @!P6 IMAD.IADD R17, R17, 0x1, -R8 ;  /* 0x000000011111e824 */ /* 0x000fe200078e0a08 */
[----:B------:R-:W-:Y:S01]  /*24440*/  SEL R16, R21, R16, !P4 ;  /* 0x0000001015107207 */ /* 0x000fe20006000000 */
[----:B------:R0:W4:Y:S04]  /*24450*/  @P0 LDG.E.U8 R39, desc[UR18][R10.64] ;  /* 0x000000120a270981 */ /* 0x000128000c1e1100 */
[----:B------:R1:W-:Y:S01]  /*24460*/  STL [R1+0x964], R2 ;  /* 0x0009640201007387 */ /* 0x0003e20000100800 */
[----:B------:R-:W-:-:S02]  /*24470*/  ISETP.GT.U32.AND P1, PT, R8, R18, PT ;  /* 0x000000120800720c */ /* 0x000fc40003f24070 */
[----:B------:R-:W-:Y:S01]  /*24480*/  ISETP.GT.U32.AND P6, PT, R8, R17, PT ;  /* 0x000000110800720c */ /* 0x000fe20003fc4070 */
[----:B---3--:R-:W-:Y:S01]  /*24490*/  IMAD R16, R16, UR4, RZ ;  /* 0x0000000410107c24 */ /* 0x008fe2000f8e02ff */
[----:B------:R3:W-:Y:S04]  /*244a0*/  STL [R1+0x960], R3 ;  /* 0x0009600301007387 */ /* 0x0007e80000100800 */
[----:B------:R-:W4:Y:S01]  /*244b0*/  LDL R5, [R1+0xf3c] ;  /* 0x000f3c0001057983 */ /* 0x000f220000100800 */
[----:B------:R-:W-:Y:S01]  /*244c0*/  @!P3 IMAD.IADD R19, R19, 0x1, -R8 ;  /* 0x000000011313b824 */ /* 0x000fe200078e0a08 */
[----:B------:R-:W2:Y:S01]  /*244d0*/  LDCU UR4, c[0x0][0x3b0] ;  /* 0x00007600ff0477ac */ /* 0x000ea20008000800 */
[----:B------:R-:W-:Y:S01]  /*244e0*/  PRMT R35, RZ, 0x7610, R35 ;  /* 0x00007610ff237816 */ /* 0x000fe20000000023 */
[----:B0-----:R-:W-:-:S02]  /*244f0*/  @P0 IMAD.MOV.U32 R10, RZ, RZ, R2 ;  /* 0x000000ffff0a0224 */ /* 0x001fc400078e0002 */
[----:B------:R-:W-:Y:S01]  /*24500*/  @P0 IMAD.MOV.U32 R11, RZ, RZ, R3 ;  /* 0x000000ffff0b0224 */ /* 0x000fe200078e0003 */
[C---:B-1----:R-:W-:Y:S01]  /*24510*/  IADD3 R2, P5, PT, R15.reuse, R7, RZ ;  /* 0x000000070f027210 */ /* 0x042fe20007fbe0ff */
[----:B------:R-:W0:Y:S03]  /*24520*/  LDCU UR12, c[0x0][0x3b0] ;  /* 0x00007600ff0c77ac */ /* 0x000e260008000800 */
[----:B------:R1:W4:Y:S01]  /*24530*/  @P0 LDG.E.U8 R38, desc[UR18][R10.64] ;  /* 0x000000120a260981 */ /* 0x000322000c1e1100 */
[----:B---3--:R-:W-:-:S03]  /*24540*/  LEA.HI.X.SX32 R3, R15, R6, 0x1, P5 ;  /* 0x000000060f037211 */ /* 0x008fc600028f0eff */
[----:B------:R3:W-:Y:S04]  /*24550*/  STL [R1+0x96c], R2 ;  /* 0x00096c0201007387 */ /* 0x0007e80000100800 */
[----:B------:R0:W-:Y:S04]  /*24560*/  STL [R1+0x968], R3 ;  /* 0x0009680301007387 */ /* 0x0001e80000100800 */
[----:B------:R-:W4:Y:S01]  /*24570*/  LDL R72, [R1+0xf38] ;  /* 0x000f380001487983 */ /* 0x000f220000100800 */
[----:B-1----:R-:W-:Y:S01]  /*24580*/  @P0 IMAD.MOV.U32 R10, RZ, RZ, R2 ;  /* 0x000000ffff0a0224 */ /* 0x002fe200078e0002 */
[----:B---3--:R-:W-:Y:S01]  /*24590*/  IADD3 R2, P3, PT, R16, R7, RZ ;  /* 0x0000000710027210 */ /* 0x008fe20007f7e0ff */
[----:B------:R-:W-:-:S03]  /*245a0*/  @P0 IMAD.MOV.U32 R11, RZ, RZ, R3 ;  /* 0x000000ffff0b0224 */ /* 0x000fc600078e0003 */
[----:B0-----:R-:W-:Y:S01]  /*245b0*/  LEA.HI.X.SX32 R3, R16, R6, 0x1, P3 ;  /* 0x0000000610037211 */ /* 0x001fe200018f0eff */
[--C-:B------:R-:W-:Y:S01]  /*245c0*/  @!P6 IMAD.IADD R17, R17, 0x1, -R8.reuse ;  /* 0x000000011111e824 */ /* 0x100fe200078e0a08 */
[----:B------:R0:W-:Y:S04]  /*245d0*/  STL [R1+0x974], R2 ;  /* 0x0009740201007387 */ /* 0x0001e80000100800 */
[----:B------:R1:W-:Y:S01]  /*245e0*/  STL [R1+0x970], R3 ;  /* 0x0009700301007387 */ /* 0x0003e20000100800 */
[----:B------:R-:W-:-:S03]  /*245f0*/  @!P1 IMAD.IADD R18, R18, 0x1, -R8 ;  /* 0x0000000112129824 */ /* 0x000fc600078e0a08 */
[----:B------:R3:W4:Y:S01]  /*24600*/  @P0 LDG.E.U8 R37, desc[UR18][R10.64] ;  /* 0x000000120a250981 */ /* 0x000722000c1e1100 */
[----:B------:R-:W-:-:S03]  /*24610*/  ISETP.GE.AND P6, PT, R73, RZ, PT ;  /* 0x000000ff4900720c */ /* 0x000fc60003fc6270 */
[----:B------:R-:W4:Y:S01]  /*24620*/  LDL R73, [R1+0xf30] ;  /* 0x000f300001497983 */ /* 0x000f220000100800 */
[C---:B------:R-:W-:Y:S02]  /*24630*/  ISETP.GT.U32.AND P5, PT, R8.reuse, R18, PT ;  /* 0x000000120800720c */ /* 0x040fe40003fa4070 */
[----:B------:R-:W-:Y:S02]  /*24640*/  ISETP.GE.AND P1, PT, R71, RZ, PT ;  /* 0x000000ff4700720c */ /* 0x000fe40003f26270 */
[----:B------:R-:W-:Y:S01]  /*24650*/  ISETP.GT.U32.AND P3, PT, R8, R22, PT ;  /* 0x000000160800720c */ /* 0x000fe20003f64070 */
[----:B------:R-:W4:Y:S08]  /*24660*/  LDL R71, [R1+0xf34] ;  /* 0x000f340001477983 */ /* 0x000f300000100800 */
[----:B------:R-:W-:Y:S01]  /*24670*/  @!P5 IMAD.IADD R18, R18, 0x1, -R8 ;  /* 0x000000011212d824 */ /* 0x000fe200078e0a08 */
[C---:B------:R-:W-:Y:S01]  /*24680*/  ISETP.GT.U32.AND P5, PT, R8.reuse, R23, PT ;  /* 0x000000170800720c */ /* 0x040fe20003fa4070 */
[----:B------:R-:W-:Y:S01]  /*24690*/  @!P1 IMAD.MOV R17, RZ, RZ, -R17 ;  /* 0x000000ffff119224 */ /* 0x000fe200078e0a11 */
[----:B------:R-:W-:Y:S01]  /*246a0*/  ISETP.GT.U32.AND P1, PT, R8, R19, PT ;  /* 0x000000130800720c */ /* 0x000fe20003f24070 */
[----:B------:R-:W-:-:S02]  /*246b0*/  @!P6 IMAD.MOV R18, RZ, RZ, -R18 ;  /* 0x000000ffff12e224 */ /* 0x000fc400078e0a12 */
[----:B------:R-:W-:Y:S01]  /*246c0*/  @!P3 IMAD.IADD R22, R22, 0x1, -R8 ;  /* 0x000000011616b824 */ /* 0x000fe200078e0a08 */
[----:B------:R-:W-:-:S07]  /*246d0*/  SEL R17, R21, R17, !P4 ;  /* 0x0000001115117207 */ /* 0x000fce0006000000 */
[----:B------:R-:W-:Y:S02]  /*246e0*/  @!P5 IMAD.IADD R23, R23, 0x1, -R8 ;  /* 0x000000011717d824 */ /* 0x000fe400078e0a08 */
[----:B--2---:R-:W-:Y:S01]  /*246f0*/  IMAD R17, R17, UR5, RZ ;  /* 0x0000000511117c24 */ /* 0x004fe2000f8e02ff */
[----:B------:R-:W-:Y:S01]  /*24700*/  SEL R18, R21, R18, !P4 ;  /* 0x0000001215127207 */ /* 0x000fe20006000000 */
[----:B---3--:R-:W-:Y:S02]  /*24710*/  @P0 IMAD.MOV.U32 R10, RZ, RZ, R2 ;  /* 0x000000ffff0a0224 */ /* 0x008fe400078e0002 */
[----:B------:R-:W-:Y:S01]  /*24720*/  @P0 IMAD.MOV.U32 R11, RZ, RZ, R3 ;  /* 0x000000ffff0b0224 */ /* 0x000fe200078e0003 */
[----:B------:R-:W-:Y:S01]  /*24730*/  ISETP.GT.U32.AND P3, PT, R8, R23, PT ;  /* 0x000000170800720c */ /* 0x000fe20003f64070 */
[----:B------:R-:W-:Y:S01]  /*24740*/  @!P1 IMAD.IADD R19, R19, 0x1, -R8 ;  /* 0x0000000113139824 */ /* 0x000fe200078e0a08 */
[C---:B0-----:R-:W-:Y:S01]  /*24750*/  IADD3 R2, P1, PT, R17.reuse, R7, RZ ;  /* 0x0000000711027210 */ /* 0x041fe20007f3e0ff */
[----:B------:R-:W-:Y:S01]  /*24760*/  IMAD R18, R18, UR4, RZ ;  /* 0x0000000412127c24 */ /* 0x000fe2000f8e02ff */
[----:B------:R0:W2:Y:S04]  /*24770*/  @P0 LDG.E.U8 R36, desc[UR18][R10.64] ;  /* 0x000000120a240981 */ /* 0x0000a8000c1e1100 */
[----:B------:R3:W-:Y:S01]  /*24780*/  STL [R1+0x97c], R2 ;  /* 0x00097c0201007387 */ /* 0x0007e20000100800 */
[----:B-1----:R-:W-:-:S02]  /*24790*/  LEA.HI.X.SX32 R3, R17, R6, 0x1, P1 ;  /* 0x0000000611037211 */ /* 0x002fc400008f0eff */
[----:B------:R-:W-:Y:S02]  /*247a0*/  ISETP.GT.U32.AND P6, PT, R8, R20, PT ;  /* 0x000000140800720c */ /* 0x000fe40003fc4070 */
[----:B----4-:R-:W-:Y:S01]  /*247b0*/  ISETP.GE.AND P5, PT, R5, RZ, PT ;  /* 0x000000ff0500720c */ /* 0x010fe20003fa6270 */
[----:B------:R-:W1:Y:S01]  /*247c0*/  LDCU UR5, c[0x0][0x3b0] ;  /* 0x00007600ff0577ac */ /* 0x000e620008000800 */
[----:B------:R-:W4:Y:S01]  /*247d0*/  LDCU UR4, c[0x0][0x3b0] ;  /* 0x00007600ff0477ac */ /* 0x000f220008000800 */
[----:B------:R-:W-:Y:S02]  /*247e0*/  @!P3 IMAD.IADD R23, R23, 0x1, -R8 ;  /* 0x000000011717b824 */ /* 0x000fe400078e0a08 */
[----:B0-----:R-:W-:Y:S01]  /*247f0*/  @P0 IMAD.MOV.U32 R10, RZ, RZ, R2 ;  /* 0x000000ffff0a0224 */ /* 0x001fe200078e0002 */
[----:B---3--:R-:W-:Y:S01]  /*24800*/  IADD3 R2, P3, PT, R18, R7, RZ ;  /* 0x0000000712027210 */ /* 0x008fe20007f7e0ff */
[----:B------:R0:W-:Y:S01]  /*24810*/  STL [R1+0x978], R3 ;  /* 0x0009780301007387 */ /* 0x0001e20000100800 */
[----:B------:R-:W-:-:S03]  /*24820*/  @P0 IMAD.MOV.U32 R11, RZ, RZ, R3 ;  /* 0x000000ffff0b0224 */ /* 0x000fc600078e0003 */
[----:B------:R-:W-:Y:S01]  /*24830*/  STL [R1+0x994], R2 ;  /* 0x0009940201007387 */ /* 0x000fe20000100800 */
[----:B------:R-:W-:Y:S01]  /*24840*/  ISETP.GT.U32.AND P1, PT, R8, R22, PT ;  /* 0x000000160800720c */ /* 0x000fe20003f24070 */
[----:B------:R-:W-:Y:S01]  /*24850*/  @!P6 IMAD.IADD R20, R20, 0x1, -R8 ;  /* 0x000000011414e824 */ /* 0x000fe200078e0a08 */
[----:B0-----:R-:W-:Y:S01]  /*24860*/  LEA.HI.X.SX32 R3, R18, R6, 0x1, P3 ;  /* 0x0000000612037211 */ /* 0x001fe200018f0eff */
[----:B------:R-:W-:Y:S01]  /*24870*/  @!P5 IMAD.MOV R19, RZ, RZ, -R19 ;  /* 0x000000ffff13d224 */ /* 0x000fe200078e0a13 */
[----:B------:R0:W3:Y:S04]  /*24880*/  @P0 LDG.E.U8 R35, desc[UR18][R10.64] ;  /* 0x000000120a230981 */ /* 0x0000e8000c1e1100 */
[----:B------:R0:W-:Y:S01]  /*24890*/  STL [R1+0x990], R3 ;  /* 0x0009900301007387 */ /* 0x0001e20000100800 */
[----:B------:R-:W-:-:S03]  /*248a0*/  ISETP.GE.AND P3, PT, R73, RZ, PT ;  /* 0x000000ff4900720c */ /* 0x000fc60003f66270 */
[----:B------:R-:W2:Y:S01]  /*248b0*/  LDL R73, [R1+0xf2c] ;  /* 0x000f2c0001497983 */ /* 0x000ea20000100800 */
[----:B------:R-:W-:Y:S02]  /*248c0*/  ISETP.GE.AND P6, PT, R72, RZ, PT ;  /* 0x000000ff4800720c */ /* 0x000fe40003fc6270 */
[----:B------:R-:W-:Y:S01]  /*248d0*/  ISETP.GT.U32.AND P5, PT, R8, R20, PT ;  /* 0x000000140800720c */ /* 0x000fe20003fa4070 */
[----:B------:R-:W-:Y:S01]  /*248e0*/  @!P1 IMAD.IADD R22, R22, 0x1, -R8 ;  /* 0x0000000116169824 */ /* 0x000fe200078e0a08 */
[----:B------:R-:W-:Y:S02]  /*248f0*/  ISETP.GE.AND P1, PT, R71, RZ, PT ;  /* 0x000000ff4700720c */ /* 0x000fe40003f26270 */
[----:B------:R-:W-:Y:S01]  /*24900*/  SEL R19, R21, R19, !P4 ;  /* 0x0000001315137207 */ /* 0x000fe20006000000 */
[----:B0-----:R-:W-:-:S04]  /*24910*/  @P0 IMAD.MOV.U32 R11, RZ, RZ, R3 ;  /* 0x000000ffff0b0224 */ /* 0x001fc800078e0003 */
[----:B-1----:R-:W-:Y:S01]  /*24920*/  IMAD R19, R19, UR5, RZ ;  /* 0x0000000513137c24 */ /* 0x002fe2000f8e02ff */
[----:B------:R-:W-:Y:S01]  /*24930*/  PRMT R34, RZ, 0x7610, R34 ;  /* 0x00007610ff227816 */ /* 0x000fe20000000022 */
[----:B------:R-:W-:Y:S01]  /*24940*/  @P0 IMAD.MOV.U32 R10, RZ, RZ, R2 ;  /* 0x000000ffff0a0224 */ /* 0x000fe200078e0002 */
[----:B------:R-:W-:Y:S01]  /*24950*/  PRMT R33, RZ, 0x7610, R33 ;  /* 0x00007610ff217816 */ /* 0x000fe20000000021 */
[----:B------:R-:W-:Y:S02]  /*24960*/  @!P6 IMAD.MOV R23, RZ, RZ, -R23 ;  /* 0x000000ffff17e224 */ /* 0x000fe400078e0a17 */
[----:B------:R-:W-:Y:S01]  /*24970*/  @!P5 IMAD.IADD R20, R20, 0x1, -R8 ;  /* 0x000000011414d824 */ /* 0x000fe200078e0a08 */
[----:B------:R-:W-:Y:S01]  /*24980*/  ISETP.GT.U32.AND P5, PT, R8, R24, PT ;  /* 0x000000180800720c */ /* 0x000fe20003fa4070 */
[----:B------:R-:W-:Y:S01]  /*24990*/  @!P1 IMAD.MOV R22, RZ, RZ, -R22 ;  /* 0x000000ffff169224 */ /* 0x000fe200078e0a16 */
[----:B------:R0:W3:Y:S01]  /*249a0*/  @P0 LDG.E.U8 R34, desc[UR18][R10.64] ;  /* 0x000000120a220981 */ /* 0x0000e2000c1e1100 */
[----:B------:R-:W-:-:S02]  /*249b0*/  SEL R23, R21, R23, !P4 ;  /* 0x0000001715177207 */ /* 0x000fc40006000000 */
[-C--:B------:R-:W-:Y:S01]  /*249c0*/  IADD3 R3, P6, PT, R19, R7.reuse, RZ ;  /* 0x0000000713037210 */ /* 0x080fe20007fde0ff */
[----:B------:R-:W-:Y:S01]  /*249d0*/  @!P3 IMAD.MOV R20, RZ, RZ, -R20 ;  /* 0x000000ffff14b224 */ /* 0x000fe200078e0a14 */
[----:B------:R-:W-:Y:S02]  /*249e0*/  SEL R22, R21, R22, !P4 ;  /* 0x0000001615167207 */ /* 0x000fe40006000000 */
[----:B------:R-:W-:Y:S01]  /*249f0*/  PRMT R32, RZ, 0x7610, R32 ;  /* 0x00007610ff207816 */ /* 0x000fe20000000020 */
[----:B------:R-:W-:Y:S01]  /*24a00*/  IMAD R23, R23, UR11, RZ ;  /* 0x0000000b17177c24 */ /* 0x000fe2000f8e02ff */
[----:B------:R-:W-:Y:S02]  /*24a10*/  LEA.HI.X.SX32 R4, R19, R6, 0x1, P6 ;  /* 0x0000000613047211 */ /* 0x000fe400030f0eff */
[----:B------:R-:W-:Y:S01]  /*24a20*/  SEL R20, R21, R20, !P4 ;  /* 0x0000001415147207 */ /* 0x000fe20006000000 */
[----:B----4-:R-:W-:Y:S01]  /*24a30*/  IMAD R22, R22, UR4, RZ ;  /* 0x0000000416167c24 */ /* 0x010fe2000f8e02ff */
[----:B------:R1:W-:Y:S01]  /*24a40*/  STL [R1+0x99c], R3 ;  /* 0x00099c0301007387 */ /* 0x0003e20000100800 */
[----:B------:R-:W-:Y:S01]  /*24a50*/  IADD3 R2, P1, PT, R23, R7, RZ ;  /* 0x0000000717027210 */ /* 0x000fe20007f3e0ff */
[----:B0-----:R-:W-:-:S02]  /*24a60*/  @P0 IMAD.MOV.U32 R10, RZ, RZ, R3 ;  /* 0x000000ffff0a0224 */ /* 0x001fc400078e0003 */
[----:B------:R-:W-:Y:S02]  /*24a70*/  @P0 IMAD.MOV.U32 R11, RZ, RZ, R4 ;  /* 0x000000ffff0b0224 */ /* 0x000fe400078e0004 */
[----:B------:R-:W-:Y:S01]  /*24a80*/  @!P5 IMAD.IADD R24, R24, 0x1, -R8 ;  /* 0x000000011818d824 */ /* 0x000fe200078e0a08 */
[----:B------:R0:W-:Y:S01]  /*24a90*/  STL [R1+0x998], R4 ;  /* 0x0009980401007387 */ /* 0x0001e20000100800 */
[----:B------:R-:W-:-:S03]  /*24aa0*/  IMAD R20, R20, UR12, RZ ;  /* 0x0000000c14147c24 */ /* 0x000fc6000f8e02ff */
[----:B------:R4:W3:Y:S01]  /*24ab0*/  @P0 LDG.E.U8 R33, desc[UR18][R10.64] ;  /* 0x000000120a210981 */ /* 0x0008e2000c1e1100 */
[----:B------:R-:W-:Y:S01]  /*24ac0*/  PRMT R31, RZ, 0x7610, R31 ;  /* 0x00007610ff1f7816 */ /* 0x000fe2000000001f */
[----:B------:R-:W2:Y:S01]  /*24ad0*/  LDCU UR4, c[0x0][0x3b0] ;  /* 0x00007600ff0477ac */ /* 0x000ea20008000800 */
[----:B-1----:R-:W-:Y:S02]  /*24ae0*/  LEA.HI.X.SX32 R3, R23, R6, 0x1, P1 ;  /* 0x0000000617037211 */ /* 0x002fe400008f0eff */
[----:B------:R-:W-:Y:S02]  /*24af0*/  ISETP.GT.U32.AND P1, PT, R8, R24, PT ;  /* 0x000000180800720c */ /* 0x000fe40003f24070 */
[----:B------:R-:W-:Y:S02]  /*24b00*/  PRMT R30, RZ, 0x7610, R30 ;  /* 0x00007610ff1e7816 */ /* 0x000fe4000000001e */
[----:B------:R-:W-:Y:S02]  /*24b10*/  PRMT R29, RZ, 0x7610, R29 ;  /* 0x00007610ff1d7816 */ /* 0x000fe4000000001d */
[----:B------:R-:W-:-:S02]  /*24b20*/  PRMT R28, RZ, 0x7610, R28 ;  /* 0x00007610ff1c7816 */ /* 0x000fc4000000001c */
[C---:B0-----:R-:W-:Y:S02]  /*24b30*/  IADD3 R4, P3, PT, R22.reuse, R7, RZ ;  /* 0x0000000716047210 */ /* 0x041fe40007f7e0ff */
[----:B------:R-:W-:Y:S01]  /*24b40*/  PRMT R43, RZ, 0x7610, R43 ;  /* 0x00007610ff2b7816 */ /* 0x000fe2000000002b */
[----:B----4-:R-:W-:Y:S02]  /*24b50*/  @P0 IMAD.MOV.U32 R10, RZ, RZ, R2 ;  /* 0x000000ffff0a0224 */ /* 0x010fe400078e0002 */
[----:B------:R-:W-:Y:S01]  /*24b60*/  @P0 IMAD.MOV.U32 R11, RZ, RZ, R3 ;  /* 0x000000ffff0b0224 */ /* 0x000fe200078e0003 */
[----:B------:R-:W-:Y:S01]  /*24b70*/  LEA.HI.X.SX32 R5, R22, R6, 0x1, P3 ;  /* 0x0000000616057211 */ /* 0x000fe200018f0eff */
[----:B------:R0:W-:Y:S04]  /*24b80*/  STL [R1+0x9a4], R2 ;  /* 0x0009a40201007387 */ /* 0x0001e80000100800 */
[----:B------:R1:W4:Y:S04]  /*24b90*/  @P0 LDG.E.U8 R32, desc[UR18][R10.64] ;  /* 0x000000120a200981 */ /* 0x000328000c1e1100 */
[----:B------:R0:W-:Y:S04]  /*24ba0*/  STL [R1+0x9a0], R3 ;  /* 0x0009a00301007387 */ /* 0x0001e80000100800 */
[----:B------:R-:W-:Y:S01]  /*24bb0*/  STL [R1+0x9ac], R4 ;  /* 0x0009ac0401007387 */ /* 0x000fe20000100800 */
[----:B------:R-:W-:-:S03]  /*24bc0*/  @!P1 IMAD.IADD R24, R24, 0x1, -R8 ;  /* 0x0000000118189824 */ /* 0x000fc600078e0a08 */
[----:B------:R-:W3:Y:S01]  /*24bd0*/  @P0 LDG.E.U8 R43, desc[UR18][R26.64] ;  /* 0x000000121a2b0981 */ /* 0x000ee2000c1e1100 */
[----:B------:R-:W-:Y:S02]  /*24be0*/  PRMT R25, RZ, 0x7610, R25 ;  /* 0x00007610ff197816 */ /* 0x000fe40000000019 */
[----:B------:R-:W-:Y:S02]  /*24bf0*/  PRMT R18, RZ, 0x7610, R18 ;  /* 0x00007610ff127816 */ /* 0x000fe40000000012 */
[----:B------:R-:W-:Y:S02]  /*24c00*/  PRMT R17, RZ, 0x7610, R17 ;  /* 0x00007610ff117816 */ /* 0x000fe40000000011 */
[----:B------:R-:W-:Y:S02]  /*24c10*/  PRMT R16, RZ, 0x7610, R16 ;  /* 0x00007610ff107816 */ /* 0x000fe40000000010 */
[----:B0-----:R-:W-:Y:S01]  /*24c20*/  IADD3 R2, P5, PT, R20, R7, RZ ;  /* 0x0000000714027210 */ /* 0x001fe20007fbe0ff */
[----:B-1----:R-:W-:-:S02]  /*24c30*/  @P0 IMAD.MOV.U32 R10, RZ, RZ, R4 ;  /* 0x000000ffff0a0224 */ /* 0x002fc400078e0004 */
[----:B------:R-:W-:Y:S01]  /*24c40*/  @P0 IMAD.MOV.U32 R11, RZ, RZ, R5 ;  /* 0x000000ffff0b0224 */ /* 0x000fe200078e0005 */
[----:B------:R-:W-:Y:S02]  /*24c50*/  PRMT R15, RZ, 0x7610, R15 ;  /* 0x00007610ff0f7816 */ /* 0x000fe4000000000f */
[----:B------:R-:W-:Y:S01]  /*24c60*/  LEA.HI.X.SX32 R3, R20, R6, 0x1, P5 ;  /* 0x0000000614037211 */ /* 0x000fe200028f0eff */
[----:B------:R-:W-:Y:S04]  /*24c70*/  STL [R1+0x9b4], R2 ;  /* 0x0009b40201007387 */ /* 0x000fe80000100800 */
[----:B------:R-:W-:Y:S04]  /*24c80*/  STL [R1+0x9a8], R5 ;  /* 0x0009a80501007387 */ /* 0x000fe80000100800 */
[----:B------:R0:W3:Y:S04]  /*24c90*/  @P0 LDG.E.U8 R31, desc[UR18][R10.64] ;  /* 0x000000120a1f0981 */ /* 0x0000e8000c1e1100 */
[----:B------:R1:W-:Y:S01]  /*24ca0*/  STL [R1+0x9b0], R3 ;  /* 0x0009b00301007387 */ /* 0x0003e20000100800 */
[----:B------:R-:W-:Y:S01]  /*24cb0*/  PRMT R14, RZ, 0x7610, R14 ;  /* 0x00007610ff0e7816 */ /* 0x000fe2000000000e */
[----:B------:R-:W2:Y:S01]  /*24cc0*/  LDCU UR5, c[0x0][0x3b0] ;  /* 0x00007600ff0577ac */ /* 0x000ea20008000800 */
[----:B0-----:R-:W-:-:S02]  /*24cd0*/  @P0 IMAD.MOV.U32 R10, RZ, RZ, R2 ;  /* 0x000000ffff0a0224 */ /* 0x001fc400078e0002 */
[----:B------:R-:W-:Y:S02]  /*24ce0*/  @P0 IMAD.MOV.U32 R11, RZ, RZ, R3 ;  /* 0x000000ffff0b0224 */ /* 0x000fe400078e0003 */
[----:B-1----:R-:W-:-:S03]  /*24cf0*/  VIADD R3, R0, 0xea ;  /* 0x000000ea00037836 */ /* 0x002fc60000000000 */
[----:B------:R0:W3:Y:S02]  /*24d00*/  @P0 LDG.E.U8 R30, desc[UR18][R10.64] ;  /* 0x000000120a1e0981 */ /* 0x0000e4000c1e1100 */
[----:B0-----:R-:W-:-:S05]  /*24d10*/  IABS R10, R3 ;  /* 0x00000003000a7213 */ /* 0x001fca0000000000 */
[----:B------:R-:W-:-:S04]  /*24d20*/  IMAD.HI.U32 R11, R9, R10, RZ ;  /* 0x0000000a090b7227 */ /* 0x000fc800078e00ff */
[----:B------:R-:W-:-:S04]  /*24d30*/  IMAD.MOV R11, RZ, RZ, -R11 ;  /* 0x000000ffff0b7224 */ /* 0x000fc800078e0a0b */
[----:B------:R-:W-:Y:S01]  /*24d40*/  IMAD R10, R8, R11, R10 ;  /* 0x0000000b080a7224 */ /* 0x000fe200078e020a */
[----:B------:R-:W-:Y:S01]  /*24d50*/  STL [R1+0xf24], R3 ;  /* 0x000f240301007387 */ /* 0x000fe20000100800 */
[----:B------:R-:W-:Y:S02]  /*24d60*/  PRMT R27, RZ, 0x7610, R27 ;  /* 0x00007610ff1b7816 */ /* 0x000fe4000000001b */
[----:B------:R-:W-:Y:S02]  /*24d70*/  PRMT R26, RZ, 0x7610, R26 ;  /* 0x00007610ff1a7816 */ /* 0x000fe4000000001a */
[----:B--2---:R-:W-:-:S13]  /*24d80*/  ISETP.GE.AND P3, PT, R73, RZ, PT ;  /* 0x000000ff4900720c */ /* 0x004fda0003f66270 */
[----:B------:R-:W-:-:S05]  /*24d90*/  @!P3 IMAD.MOV R24, RZ, RZ, -R24 ;  /* 0x000000ffff18b224 */ /* 0x000fca00078e0a18 */
[----:B------:R-:W-:-:S05]  /*24da0*/  SEL R24, R21, R24, !P4 ;  /* 0x0000001815187207 */ /* 0x000fca0006000000 */
[----:B------:R-:W-:Y:S01]  /*24db0*/  IMAD R24, R24, UR4, RZ ;  /* 0x0000000418187c24 */ /* 0x000fe2000f8e02ff */
[----:B------:R-:W-:Y:S01]  /*24dc0*/  ISETP.GE.AND P3, PT, R3, RZ, PT ;  /* 0x000000ff0300720c */ /* 0x000fe20003f66270 */
[----:B------:R-:W0:Y:S03]  /*24dd0*/  LDCU UR4, c[0x0][0x3b0] ;  /* 0x00007600ff0477ac */ /* 0x000e260008000800 */
[----:B------:R-:W-:-:S04]  /*24de0*/  IADD3 R2, P1, PT, R24, R7, RZ ;  /* 0x0000000718027210 */ /* 0x000fc80007f3e0ff */
[----:B------:R-:W-:Y:S02]  /*24df0*/  LEA.HI.X.SX32 R4, R24, R6, 0x1, P1 ;  /* 0x0000000618047211 */ /* 0x000fe400008f0eff */
[----:B------:R-:W-:Y:S01]  /*24e00*/  ISETP.GT.U32.AND P1, PT, R8, R10, PT ;  /* 0x0000000a0800720c */ /* 0x000fe20003f24070 */
[----:B------:R1:W-:Y:S01]  /*24e10*/  STL [R1+0x9bc], R2 ;  /* 0x0009bc0201007387 */ /* 0x0003e20000100800 */
[----:B------:R-:W-:Y:S02]  /*24e20*/  @P0 IMAD.MOV.U32 R12, RZ, RZ, R2 ;  /* 0x000000ffff0c0224 */ /* 0x000fe400078e0002 */
[----:B------:R-:W-:-:S05]  /*24e30*/  @P0 IMAD.MOV.U32 R13, RZ, RZ, R4 ;  /* 0x000000ffff0d0224 */ /* 0x000fca00078e0004 */
[----:B------:R2:W3:Y:S01]  /*24e40*/  @P0 LDG.E.U8 R29, desc[UR18][R12.64] ;  /* 0x000000120c1d0981 */ /* 0x0004e2000c1e1100 */
[----:B-1----:R-:W-:-:S03]  /*24e50*/  VIADD R2, R0, 0xeb ;  /* 0x000000eb00027836 */ /* 0x002fc60000000000 */
[----:B------:R-:W-:Y:S02]  /*24e60*/  @!P1 IMAD.IADD R10, R10, 0x1, -R8 ;  /* 0x000000010a0a9824 */ /* 0x000fe400078e0a08 */
[----:B------:R-:W-:-:S03]  /*24e70*/  IABS R11, R2 ;  /* 0x00000002000b7213 */ /* 0x000fc60000000000 */
[----:B------:R-:W-:Y:S02]  /*24e80*/  ISETP.GT.U32.AND P1, PT, R8, R10, PT ;  /* 0x0000000a0800720c */ /* 0x000fe40003f24070 */
[----:B--2---:R-:W-:-:S04]  /*24e90*/  IMAD.HI.U32 R12, R9, R11, RZ ;  /* 0x0000000b090c7227 */ /* 0x004fc800078e00ff */
[----:B------:R-:W-:-:S04]  /*24ea0*/  IMAD.MOV R12, RZ, RZ, -R12 ;  /* 0x000000ffff0c7224 */ /* 0x000fc800078e0a0c */
[----:B------:R-:W-:-:S03]  /*24eb0*/  IMAD R11, R8, R12, R11 ;  /* 0x0000000c080b7224 */ /* 0x000fc600078e020b */
[----:B------:R-:W-:Y:S02]  /*24ec0*/  @!P1 IMAD.IADD R10, R10, 0x1, -R8 ;  /* 0x000000010a0a9824 */ /* 0x000fe400078e0a08 */
[----:B------:R-:W-:Y:S02]  /*24ed0*/  ISETP.GT.U32.AND P1, PT, R8, R11, PT ;  /* 0x0000000b0800720c */ /* 0x000fe40003f24070 */
[----:B------:R-:W-:-:S05]  /*24ee0*/  @!P3 IMAD.MOV R10, RZ, RZ, -R10 ;  /* 0x000000ffff0ab224 */ /* 0x000fca00078e0a0a */
[----:B------:R-:W-:-:S05]  /*24ef0*/  SEL R10, R21, R10, !P4 ;  /* 0x0000000a150a7207 */ /* 0x000fca0006000000 */
[----:B0-----:R-:W-:Y:S01]  /*24f00*/  IMAD R10, R10, UR4, RZ ;  /* 0x000000040a0a7c24 */ /* 0x001fe2000f8e02ff */
[----:B------:R0:W-:Y:S01]  /*24f10*/  STL [R1+0x9b8], R4 ;  /* 0x0009b80401007387 */ /* 0x0001e20000100800 */
[----:B------:R-:W-:Y:S01]  /*24f20*/  @!P1 IMAD.IADD R11, R11, 0x1, -R8 ;  /* 0x000000010b0b9824 */ /* 0x000fe200078e0a08 */
[----:B------:R-:W1:Y:S02]  /*24f30*/  LDCU UR4, c[0x0][0x3b0] ;  /* 0x00007600ff0477ac */ /* 0x000e640008000800 */
[----:B------:R-:W-:Y:S02]  /*24f40*/  IADD3 R3, P3, PT, R10, R7, RZ ;  /* 0x000000070a037210 */ /* 0x000fe40007f7e0ff */
[----:B------:R-:W-:Y:S02]  /*24f50*/  ISETP.GT.U32.AND P1, PT, R8, R11, PT ;  /* 0x0000000b0800720c */ /* 0x000fe40003f24070 */
[----:B0-----:R-:W-:Y:S02]  /*24f60*/  LEA.HI.X.SX32 R4, R10, R6, 0x1, P3 ;  /* 0x000000060a047211 */ /* 0x001fe400018f0eff */
[----:B------:R-:W-:Y:S01]  /*24f70*/  ISETP.GE.AND P3, PT, R2, RZ, PT ;  /* 0x000000ff0200720c */ /* 0x000fe20003f66270 */
[----:B------:R-:W-:Y:S04]  /*24f80*/  STL [R1+0xf20], R2 ;  /* 0x000f200201007387 */ /* 0x000fe80000100800 */
[----:B------:R0:W-:Y:S01]  /*24f90*/  STL [R1+0x9d4], R3 ;  /* 0x0009d40301007387 */ /* 0x0001e20000100800 */
[----:B------:R-:W-:-:S02]  /*24fa0*/  @P0 IMAD.MOV.U32 R12, RZ, RZ, R3 ;  /* 0x000000ffff0c0224 */ /* 0x000fc400078e0003 */
[----:B------:R-:W-:Y:S02]  /*24fb0*/  @P0 IMAD.MOV.U32 R13, RZ, RZ, R4 ;  /* 0x000000ffff0d0224 */ /* 0x000fe400078e0004 */
[----:B------:R-:W-:-:S03]  /*24fc0*/  @!P1 IMAD.IADD R11, R11, 0x1, -R8 ;  /* 0x000000010b0b9824 */ /* 0x000fc600078e0a08 */
[----:B------:R2:W3:Y:S01]  /*24fd0*/  @P0 LDG.E.U8 R28, desc[UR18][R12.64] ;  /* 0x000000120c1c0981 */ /* 0x0004e2000c1e1100 */
[----:B0-----:R-:W-:Y:S02]  /*24fe0*/  VIADD R3, R0, 0xec ;  /* 0x000000ec00037836 */ /* 0x001fe40000000000 */
[----:B------:R-:W-:-:S03]  /*24ff0*/  @!P3 IMAD.MOV R11, RZ, RZ, -R11 ;  /* 0x000000ffff0bb224 */ /* 0x000fc600078e0a0b */
[----:B------:R-:W-:Y:S02]  /*25000*/  IABS R10, R3 ;  /* 0x00000003000a7213 */ /* 0x000fe40000000000 */
[----:B--2---:R-:W-:-:S03]  /*25010*/  SEL R12, R21, R11, !P4 ;  /* 0x0000000b150c7207 */ /* 0x004fc60006000000 */
[----:B------:R-:W-:-:S04]  /*25020*/  IMAD.HI.U32 R11, R9, R10, RZ ;  /* 0x0000000a090b7227 */ /* 0x000fc800078e00ff */
[----:B-1----:R-:W-:Y:S01]  /*25030*/  IMAD R12, R12, UR4, RZ ;  /* 0x000000040c0c7c24 */ /* 0x002fe2000f8e02ff */
[----:B------:R0:W-:Y:S01]  /*25040*/  STL [R1+0x9d0], R4 ;  /* 0x0009d00401007387 */ /* 0x0001e20000100800 */
[----:B------:R-:W-:Y:S01]  /*25050*/  ISETP.GE.AND P3, PT, R3, RZ, PT ;  /* 0x000000ff0300720c */ /* 0x000fe20003f66270 */
[----:B------:R-:W-:Y:S01]  /*25060*/  IMAD.MOV R11, RZ, RZ, -R11 ;  /* 0x000000ffff0b7224 */ /* 0x000fe200078e0a0b */
[----:B------:R-:W1:Y:S01]  /*25070*/  LDCU UR4, c[0x0][0x3b0] ;  /* 0x00007600ff0477ac */ /* 0x000e620008000800 */
[----:B------:R-:W-:Y:S02]  /*25080*/  IADD3 R2, P1, PT, R12, R7, RZ ;  /* 0x000000070c027210 */ /* 0x000fe40007f3e0ff */
[----:B------:R-:W-:Y:S02]  /*25090*/  IMAD R10, R8, R11, R10 ;  /* 0x0000000b080a7224 */ /* 0x000fe400078e020a */
[----:B0-----:R-:W-:-:S03]  /*250a0*/  LEA.HI.X.SX32 R4, R12, R6, 0x1, P1 ;  /* 0x000000060c047211 */ /* 0x001fc600008f0eff */
[----:B------:R-:W-:Y:S01]  /*250b0*/  ISETP.GT.U32.AND P1, PT, R8, R10, PT ;  /* 0x0000000a0800720c */ /* 0x000fe20003f24070 */
[----:B------:R-:W-:Y:S04]  /*250c0*/  STL [R1+0xf1c], R3 ;  /* 0x000f1c0301007387 */ /* 0x000fe80000100800 */
[----:B------:R0:W-:Y:S01]  /*250d0*/  STL [R1+0x9dc], R2 ;  /* 0x0009dc0201007387 */ /* 0x0001e20000100800 */
[----:B------:R-:W-:Y:S02]  /*250e0*/  @P0 IMAD.MOV.U32 R12, RZ, RZ, R2 ;  /* 0x000000ffff0c0224 */ /* 0x000fe400078e0002 */
[----:B------:R-:W-:-:S05]  /*250f0*/  @P0 IMAD.MOV.U32 R13, RZ, RZ, R4 ;  /* 0x000000ffff0d0224 */ /* 0x000fca00078e0004 */
[----:B------:R2:W3:Y:S01]  /*25100*/  @P0 LDG.E.U8 R27, desc[UR18][R12.64] ;  /* 0x000000120c1b0981 */ /* 0x0004e2000c1e1100 */
[----:B0-----:R-:W-:Y:S02]  /*25110*/  VIADD R2, R0, 0xed ;  /* 0x000000ed00027836 */ /* 0x001fe40000000000 */
[----:B------:R-:W-:-:S03]  /*25120*/  @!P1 IMAD.IADD R10, R10, 0x1, -R8 ;  /* 0x000000010a0a9824 */ /* 0x000fc600078e0a08 */
[----:B------:R-:W-:Y:S02]  /*25130*/  IABS R11, R2 ;  /* 0x00000002000b7213 */ /* 0x000fe40000000000 */
[----:B------:R-:W-:-:S03]  /*25140*/  ISETP.GT.U32.AND P1, PT, R8, R10, PT ;  /* 0x0000000a0800720c */ /* 0x000fc60003f24070 */
[----:B--2---:R-:W-:-:S04]  /*25150*/  IMAD.HI.U32 R12, R9, R11, RZ ;  /* 0x0000000b090c7227 */ /* 0x004fc800078e00ff */
[----:B------:R-:W-:-:S04]  /*25160*/  IMAD.MOV R12, RZ, RZ, -R12 ;  /* 0x000000ffff0c7224 */ /* 0x000fc800078e0a0c */
[----:B------:R-:W-:Y:S02]  /*25170*/  IMAD R11, R8, R12, R11 ;  /* 0x0000000c080b7224 */ /* 0x000fe400078e020b */
[----:B------:R-:W-:-:S03]  /*25180*/  @!P1 IMAD.IADD R10, R10, 0x1, -R8 ;  /* 0x000000010a0a9824 */ /* 0x000fc600078e0a08 */
[----:B------:R-:W-:Y:S01]  /*25190*/  ISETP.GT.U32.AND P1, PT, R8, R11, PT ;  /* 0x0000000b0800720c */ /* 0x000fe20003f24070 */
[----:B------:R-:W-:-:S05]  /*251a0*/  @!P3 IMAD.MOV R10, RZ, RZ, -R10 ;  /* 0x000000ffff0ab224 */ /* 0x000fca00078e0a0a */
[----:B------:R-:W-:-:S05]  /*251b0*/  SEL R10, R21, R10, !P4 ;  /* 0x0000000a150a7207 */ /* 0x000fca0006000000 */
[----:B-1----:R-:W-:Y:S01]  /*251c0*/  IMAD R10, R10, UR4, RZ ;  /* 0x000000040a0a7c24 */ /* 0x002fe2000f8e02ff */
        /* <DEDUP_REMOVED lines=53> */
[----:B------:R-:W-:Y:S01]  /*25520*/  @P0 IMAD.MOV.U32 R12, RZ, RZ, R3 ;  /* 0x000000ffff0c0224 */ /* 0x000fe200078e0003 */
[----:B------:R-:W-:Y:S01]  /*25530*/  PRMT R24, RZ, 0x7610, R24 ;  /* 0x00007610ff187816 */ /* 0x000fe20000000018 */
[----:B------:R-:W-:-:S02]  /*25540*/  @P0 IMAD.MOV.U32 R13, RZ, RZ, R4 ;  /* 0x000000ffff0d0224 */ /* 0x000fc400078e0004 */
        /* <DEDUP_REMOVED lines=9> */
[----:B------:R-:W-:Y:S01]  /*255e0*/  PRMT R23, RZ, 0x7610, R23 ;  /* 0x00007610ff177816 */ /* 0x000fe20000000017 */
[----:B------:R-:W-:Y:S01]  /*255f0*/  IMAD.MOV R11, RZ, RZ, -R11 ;  /* 0x000000ffff0b7224 */ /* 0x000fe200078e0a0b */
[----:B------:R-:W-:Y:S02]  /*25600*/  ISETP.GE.AND P3, PT, R3, RZ, PT ;  /* 0x000000ff0300720c */ /* 0x000fe40003f66270 */
[----:B------:R-:W-:Y:S01]  /*25610*/  IADD3 R2, P1, PT, R12, R7, RZ ;  /* 0x000000070c027210 */ /* 0x000fe20007f3e0ff */
[----:B------:R-:W1:Y:S01]  /*25620*/  LDCU UR4, c[0x0][0x3b0] ;  /* 0x00007600ff0477ac */ /* 0x000e620008000800 */
        /* <DEDUP_REMOVED lines=162> */
[----:B------:R-:W-:-:S02]  /*26050*/  VIADD R5, R0, 0xfe ;  /* 0x000000fe00057836 */ /* 0x000fc40000000000 */
[----:B------:R-:W-:Y:S02]  /*26060*/  @P0 IMAD.MOV.U32 R12, RZ, RZ, R3 ;  /* 0x000000ffff0c0224 */ /* 0x000fe400078e0003 */
[----:B------:R-:W-:-:S04]  /*26070*/  @P0 IMAD.MOV.U32 R13, RZ, RZ, R4 ;  /* 0x000000ffff0d0224 */ /* 0x000fc800078e0004 */
[----:B------:R-:W-:Y:S01]  /*26080*/  @!P1 IMAD.IADD R11, R11, 0x1, -R8 ;  /* 0x000000010b0b9824 */ /* 0x000fe200078e0a08 */
[----:B------:R-:W-:Y:S01]  /*26090*/  IABS R10, R5 ;  /* 0x00000005000a7213 */ /* 0x000fe20000000000 */
[----:B------:R0:W2:Y:S02]  /*260a0*/  @P0 LDG.E.U8 R15, desc[UR18][R12.64] ;  /* 0x000000120c0f0981 */ /* 0x0000a4000c1e1100 */
[----:B------:R-:W-:-:S05]  /*260b0*/  @!P3 IMAD.MOV R11, RZ, RZ, -R11 ;  /* 0x000000ffff0bb224 */ /* 0x000fca00078e0a0b */
[----:B0-----:R-:W-:Y:S01]  /*260c0*/  SEL R12, R21, R11, !P4 ;  /* 0x0000000b150c7207 */ /* 0x001fe20006000000 */
[----:B------:R-:W-:-:S04]  /*260d0*/  IMAD.HI.U32 R11, R9, R10, RZ ;  /* 0x0000000a090b7227 */ /* 0x000fc800078e00ff */
[----:B-1----:R-:W-:Y:S02]  /*260e0*/  IMAD R12, R12, UR4, RZ ;  /* 0x000000040c0c7c24 */ /* 0x002fe4000f8e02ff */
[----:B------:R-:W-:Y:S01]  /*260f0*/  IMAD.MOV R11, RZ, RZ, -R11 ;  /* 0x000000ffff0b7224 */ /* 0x000fe200078e0a0b */
[----:B------:R0:W-:Y:S01]  /*26100*/  STL [R1+0xef0], R2 ;  /* 0x000ef00201007387 */ /* 0x0001e20000100800 */
[----:B------:R-:W1:Y:S02]  /*26110*/  LDCU UR4, c[0x0][0x3b0] ;  /* 0x00007600ff0477ac */ /* 0x000e640008000800 */
[----:B------:R-:W-:Y:S01]  /*26120*/  IMAD R10, R8, R11, R10 ;  /* 0x0000000b080a7224 */ /* 0x000fe200078e020a */
[----:B------:R4:W-:Y:S01]  /*26130*/  STL [R1+0xa54], R3 ;  /* 0x000a540301007387 */ /* 0x0009e20000100800 */
[----:B0-----:R-:W-:-:S04]  /*26140*/  IADD3 R2, P1, PT, R12, R7, RZ ;  /* 0x000000070c027210 */ /* 0x001fc80007f3e0ff */
[----:B----4-:R-:W-:Y:S02]  /*26150*/  LEA.HI.X.SX32 R3, R12, R6, 0x1, P1 ;  /* 0x000000060c037211 */ /* 0x010fe400008f0eff */
[----:B------:R-:W-:Y:S01]  /*26160*/  ISETP.GT.U32.AND P1, PT, R8, R10, PT ;  /* 0x0000000a0800720c */ /* 0x000fe20003f24070 */
[----:B------:R0:W-:Y:S04]  /*26170*/  STL [R1+0xa50], R4 ;  /* 0x000a500401007387 */ /* 0x0001e80000100800 */
[----:B------:R-:W-:Y:S04]  /*26180*/  STL [R1+0xeec], R5 ;  /* 0x000eec0501007387 */ /* 0x000fe80000100800 */
[----:B------:R-:W-:Y:S04]  /*26190*/  STL [R1+0xa5c], R2 ;  /* 0x000a5c0201007387 */ /* 0x000fe80000100800 */
[----:B------:R4:W-:Y:S01]  /*261a0*/  STL [R1+0xa58], R3 ;  /* 0x000a580301007387 */ /* 0x0009e20000100800 */
[----:B------:R-:W-:-:S02]  /*261b0*/  @P0 IMAD.MOV.U32 R13, RZ, RZ, R3 ;  /* 0x000000ffff0d0224 */ /* 0x000fc400078e0003 */
[----:B------:R-:W-:Y:S02]  /*261c0*/  @P0 IMAD.MOV.U32 R12, RZ, RZ, R2 ;  /* 0x000000ffff0c0224 */ /* 0x000fe400078e0002 */
[----:B0-----:R-:W-:-:S03]  /*261d0*/  VIADD R4, R0, 0xef ;  /* 0x000000ef00047836 */ /* 0x001fc60000000000 */
[----:B------:R0:W2:Y:S01]  /*261e0*/  @P0 LDG.E.U8 R14, desc[UR18][R12.64] ;  /* 0x000000120c0e0981 */ /* 0x0000a2000c1e1100 */
[----:B----4-:R-:W-:Y:S02]  /*261f0*/  VIADD R3, R0, 0xff ;  /* 0x000000ff00037836 */ /* 0x010fe40000000000 */
[----:B------:R-:W-:Y:S02]  /*26200*/  @!P1 IMAD.IADD R10, R10, 0x1, -R8 ;  /* 0x000000010a0a9824 */ /* 0x000fe400078e0a08 */
[----:B------:R-:W-:Y:S01]  /*26210*/  VIADD R2, R0, 0xf7 ;  /* 0x000000f700027836 */ /* 0x000fe20000000000 */
[----:B------:R-:W-:Y:S02]  /*26220*/  IABS R11, R3 ;  /* 0x00000003000b7213 */ /* 0x000fe40000000000 */
[----:B0-----:R-:W-:Y:S02]  /*26230*/  IABS R12, R4 ;  /* 0x00000004000c7213 */ /* 0x001fe40000000000 */
[----:B------:R-:W-:Y:S01]  /*26240*/  ISETP.GT.U32.AND P3, PT, R8, R10, PT ;  /* 0x0000000a0800720c */ /* 0x000fe20003f64070 */
[----:B------:R-:W-:Y:S01]  /*26250*/  IMAD.HI.U32 R71, R9, R11, RZ ;  /* 0x0000000b09477227 */ /* 0x000fe200078e00ff */
[----:B------:R-:W-:-:S03]  /*26260*/  IABS R13, R2 ;  /* 0x00000002000d7213 */ /* 0x000fc60000000000 */
[----:B------:R-:W-:-:S04]  /*26270*/  IMAD.HI.U32 R72, R9, R12, RZ ;  /* 0x0000000c09487227 */ /* 0x000fc800078e00ff */
[----:B------:R-:W-:Y:S01]  /*26280*/  IMAD.MOV R71, RZ, RZ, -R71 ;  /* 0x000000ffff477224 */ /* 0x000fe200078e0a47 */
[----:B------:R-:W-:Y:S01]  /*26290*/  ISETP.GE.AND P1, PT, R5, RZ, PT ;  /* 0x000000ff0500720c */ /* 0x000fe20003f26270 */
[----:B------:R-:W-:Y:S02]  /*262a0*/  IMAD.MOV R72, RZ, RZ, -R72 ;  /* 0x000000ffff487224 */ /* 0x000fe400078e0a48 */
[----:B------:R-:W-:-:S04]  /*262b0*/  IMAD.HI.U32 R73, R9, R13, RZ ;  /* 0x0000000d09497227 */ /* 0x000fc800078e00ff */
[C---:B------:R-:W-:Y:S02]  /*262c0*/  IMAD R9, R8.reuse, R71, R11 ;  /* 0x0000004708097224 */ /* 0x040fe400078e020b */
[----:B------:R-:W-:Y:S02]  /*262d0*/  IMAD R12, R8, R72, R12 ;  /* 0x00000048080c7224 */ /* 0x000fe400078e020c */
[----:B------:R-:W-:Y:S02]  /*262e0*/  IMAD.MOV R73, RZ, RZ, -R73 ;  /* 0x000000ffff497224 */ /* 0x000fe400078e0a49 */
[----:B------:R-:W-:Y:S01]  /*262f0*/  @!P3 IMAD.IADD R10, R10, 0x1, -R8 ;  /* 0x000000010a0ab824 */ /* 0x000fe200078e0a08 */
[C---:B------:R-:W-:Y:S01]  /*26300*/  ISETP.GT.U32.AND P6, PT, R8.reuse, R9, PT ;  /* 0x000000090800720c */ /* 0x040fe20003fc4070 */
[C---:B------:R-:W-:Y:S01]  /*26310*/  IMAD R11, R8.reuse, R73, R13 ;  /* 0x00000049080b7224 */ /* 0x040fe200078e020d */
[----:B------:R-:W-:Y:S01]  /*26320*/  ISETP.GT.U32.AND P3, PT, R8, R12, PT ;  /* 0x0000000c0800720c */ /* 0x000fe20003f64070 */
[----:B------:R-:W-:-:S03]  /*26330*/  @!P1 IMAD.MOV R10, RZ, RZ, -R10 ;  /* 0x000000ffff0a9224 */ /* 0x000fc600078e0a0a */
[----:B------:R-:W-:Y:S02]  /*26340*/  ISETP.GT.U32.AND P5, PT, R8, R11, PT ;  /* 0x0000000b0800720c */ /* 0x000fe40003fa4070 */
[----:B------:R-:W-:-:S05]  /*26350*/  SEL R10, R21, R10, !P4 ;  /* 0x0000000a150a7207 */ /* 0x000fca0006000000 */
[--C-:B------:R-:W-:Y:S02]  /*26360*/  @!P6 IMAD.IADD R9, R9, 0x1, -R8.reuse ;  /* 0x000000010909e824 */ /* 0x100fe400078e0a08 */
[----:B-1----:R-:W-:Y:S01]  /*26370*/  IMAD R10, R10, UR4, RZ ;  /* 0x000000040a0a7c24 */ /* 0x002fe2000f8e02ff */
[----:B------:R-:W0:Y:S01]  /*26380*/  LDCU UR4, c[0x0][0x3b0] ;  /* 0x00007600ff0477ac */ /* 0x000e220008000800 */
[--C-:B------:R-:W-:Y:S01]  /*26390*/  @!P3 IMAD.IADD R12, R12, 0x1, -R8.reuse ;  /* 0x000000010c0cb824 */ /* 0x100fe200078e0a08 */
[----:B------:R-:W-:Y:S02]  /*263a0*/  ISETP.GT.U32.AND P3, PT, R8, R9, PT ;  /* 0x000000090800720c */ /* 0x000fe40003f64070 */
[----:B------:R-:W-:Y:S01]  /*263b0*/  IADD3 R5, P1, PT, R10, R7, RZ ;  /* 0x000000070a057210 */ /* 0x000fe20007f3e0ff */
[----:B------:R-:W-:Y:S01]  /*263c0*/  @!P5 IMAD.IADD R11, R11, 0x1, -R8 ;  /* 0x000000010b0bd824 */ /* 0x000fe200078e0a08 */
[----:B------:R-:W-:Y:S02]  /*263d0*/  ISETP.GT.U32.AND P6, PT, R8, R12, PT ;  /* 0x0000000c0800720c */ /* 0x000fe40003fc4070 */
[----:B------:R-:W-:-:S02]  /*263e0*/  LEA.HI.X.SX32 R71, R10, R6, 0x1, P1 ;  /* 0x000000060a477211 */ /* 0x000fc400008f0eff */
[----:B------:R-:W-:Y:S02]  /*263f0*/  ISETP.GE.AND P1, PT, R4, RZ, PT ;  /* 0x000000ff0400720c */ /* 0x000fe40003f26270 */
[----:B------:R-:W-:-:S03]  /*26400*/  ISETP.GT.U32.AND P5, PT, R8, R11, PT ;  /* 0x0000000b0800720c */ /* 0x000fc60003fa4070 */
[----:B------:R-:W-:Y:S01]  /*26410*/  @!P3 IMAD.IADD R9, R9, 0x1, -R8 ;  /* 0x000000010909b824 */ /* 0x000fe200078e0a08 */
[----:B------:R-:W-:-:S03]  /*26420*/  ISETP.GE.AND P3, PT, R2, RZ, PT ;  /* 0x000000ff0200720c */ /* 0x000fc60003f66270 */
[----:B------:R-:W-:-:S04]  /*26430*/  @!P6 IMAD.IADD R12, R12, 0x1, -R8 ;  /* 0x000000010c0ce824 */ /* 0x000fc800078e0a08 */
[----:B------:R-:W-:Y:S02]  /*26440*/  @!P1 IMAD.MOV R12, RZ, RZ, -R12 ;  /* 0x000000ffff0c9224 */ /* 0x000fe400078e0a0c */
[----:B------:R-:W-:Y:S01]  /*26450*/  @!P5 IMAD.IADD R11, R11, 0x1, -R8 ;  /* 0x000000010b0bd824 */ /* 0x000fe200078e0a08 */
[----:B------:R-:W-:Y:S02]  /*26460*/  ISETP.GE.AND P5, PT, R3, RZ, PT ;  /* 0x000000ff0300720c */ /* 0x000fe40003fa6270 */
[----:B------:R-:W-:Y:S01]  /*26470*/  SEL R12, R21, R12, !P4 ;  /* 0x0000000c150c7207 */ /* 0x000fe20006000000 */
[----:B------:R-:W-:Y:S01]  /*26480*/  @!P3 IMAD.MOV R11, RZ, RZ, -R11 ;  /* 0x000000ffff0bb224 */ /* 0x000fe200078e0a0b */
[----:B------:R-:W-:Y:S04]  /*26490*/  STL [R1+0xdd8], R3 ;  /* 0x000dd80301007387 */ /* 0x000fe80000100800 */
[----:B------:R-:W-:Y:S01]  /*264a0*/  STL [R1+0xee8], R4 ;  /* 0x000ee80401007387 */ /* 0x000fe20000100800 */
[----:B0-----:R-:W-:Y:S01]  /*264b0*/  IMAD R12, R12, UR4, RZ ;  /* 0x000000040c0c7c24 */ /* 0x001fe2000f8e02ff */
[----:B------:R-:W0:Y:S02]  /*264c0*/  LDCU UR4, c[0x0][0x3b0] ;  /* 0x00007600ff0477ac */ /* 0x000e240008000800 */
[----:B------:R1:W-:Y:S01]  /*264d0*/  STL [R1+0xee4], R2 ;  /* 0x000ee40201007387 */ /* 0x0003e20000100800 */
[----:B------:R-:W-:-:S03]  /*264e0*/  PRMT R10, RZ, 0x7610, R10 ;  /* 0x00007610ff0a7816 */ /* 0x000fc6000000000a */
[----:B------:R4:W-:Y:S01]  /*264f0*/  STL [R1+0x320], R5 ;  /* 0x0003200501007387 */ /* 0x0009e20000100800 */
[----:B------:R-:W-:Y:S02]  /*26500*/  @P0 IMAD.MOV.U32 R72, RZ, RZ, R5 ;  /* 0x000000ffff480224 */ /* 0x000fe400078e0005 */
[----:B------:R-:W-:Y:S01]  /*26510*/  @P0 IMAD.MOV.U32 R73, RZ, RZ, R71 ;  /* 0x000000ffff490224 */ /* 0x000fe200078e0047 */
[----:B------:R-:W-:Y:S01]  /*26520*/  SEL R11, R21, R11, !P4 ;  /* 0x0000000b150b7207 */ /* 0x000fe20006000000 */
[----:B------:R0:W-:Y:S04]  /*26530*/  STL [R1+0x31c], R71 ;  /* 0x00031c4701007387 */ /* 0x0001e80000100800 */
[----:B------:R-:W2:Y:S01]  /*26540*/  LDL.LU R93, [R1+0xe54] ;  /* 0x000e5400015d7983 */ /* 0x000ea20000300800 */
[----:B------:R-:W-:-:S03]  /*26550*/  @!P5 IMAD.MOV R9, RZ, RZ, -R9 ;  /* 0x000000ffff09d224 */ /* 0x000fc600078e0a09 */
[----:B------:R-:W3:Y:S04]  /*26560*/  @P0 LDG.E.U8 R10, desc[UR18][R72.64] ;  /* 0x00000012480a0981 */ /* 0x000ee8000c1e1100 */
[----:B-1----:R-:W3:Y:S04]  /*26570*/  LDL.LU R2, [R1+0xe3c] ;  /* 0x000e3c0001027983 */ /* 0x002ee80000300800 */
[----:B------:R-:W3:Y:S01]  /*26580*/  LDL.LU R4, [R1+0xe24] ;  /* 0x000e240001047983 */ /* 0x000ee20000300800 */
[----:B----4-:R-:W-:-:S03]  /*26590*/  IADD3 R5, P1, PT, R12, R7, RZ ;  /* 0x000000070c057210 */ /* 0x010fc60007f3e0ff */
[----:B------:R-:W4:Y:S01]  /*265a0*/  LDL.LU R3, [R1+0xe0c] ;  /* 0x000e0c0001037983 */ /* 0x000f220000300800 */
[----:B------:R-:W-:Y:S01]  /*265b0*/  IMAD R11, R11, UR5, RZ ;  /* 0x000000050b0b7c24 */ /* 0x000fe2000f8e02ff */
[----:B------:R-:W-:Y:S02]  /*265c0*/  SEL R21, R21, R9, !P4 ;  /* 0x0000000915157207 */ /* 0x000fe40006000000 */
[----:B------:R-:W-:Y:S02]  /*265d0*/  LEA.HI.X.SX32 R13, R12, R6, 0x1, P1 ;  /* 0x000000060c0d7211 */ /* 0x000fe400008f0eff */
[----:B------:R-:W-:Y:S01]  /*265e0*/  PRMT R9, RZ, 0x7610, R9 ;  /* 0x00007610ff097816 */ /* 0x000fe20000000009 */
[----:B------:R-:W4:Y:S04]  /*265f0*/  LDL.LU R72, [R1+0x3c] ;  /* 0x00003c0001487983 */ /* 0x000f280000300800 */
[----:B------:R-:W4:Y:S04]  /*26600*/  LDL.LU R73, [R1+0x24] ;  /* 0x0000240001497983 */ /* 0x000f280000300800 */
[----:B0-----:R-:W4:Y:S04]  /*26610*/  LDL.LU R71, [R1+0xc] ;  /* 0x00000c0001477983 */ /* 0x001f280000300800 */
[----:B------:R0:W-:Y:S01]  /*26620*/  STL [R1+0x308], R5 ;  /* 0x0003080501007387 */ /* 0x0001e20000100800 */
[----:B------:R-:W-:-:S03]  /*26630*/  @P0 IMAD.MOV.U32 R12, RZ, RZ, R5 ;  /* 0x000000ffff0c0224 */ /* 0x000fc600078e0005 */
[----:B------:R1:W-:Y:S01]  /*26640*/  STL [R1+0x304], R13 ;  /* 0x0003040d01007387 */ /* 0x0003e20000100800 */
[----:B------:R-:W-:Y:S01]  /*26650*/  PRMT R8, RZ, 0x7610, R8 ;  /* 0x00007610ff087816 */ /* 0x000fe20000000008 */
[----:B------:R-:W-:Y:S02]  /*26660*/  IMAD R21, R21, UR4, RZ ;  /* 0x0000000415157c24 */ /* 0x000fe4000f8e02ff */
[----:B------:R1:W4:Y:S01]  /*26670*/  @P0 LDG.E.U8 R9, desc[UR18][R12.64] ;  /* 0x000000120c090981 */ /* 0x000322000c1e1100 */
[----:B0-----:R-:W-:-:S04]  /*26680*/  IADD3 R5, P1, PT, R11, R7, RZ ;  /* 0x000000070b057210 */ /* 0x001fc80007f3e0ff */
[----:B-1----:R-:W-:Y:S01]  /*26690*/  LEA.HI.X.SX32 R13, R11, R6, 0x1, P1 ;  /* 0x000000060b0d7211 */ /* 0x002fe200008f0eff */
[----:B------:R-:W-:Y:S01]  /*266a0*/  @P0 IMAD.MOV.U32 R12, RZ, RZ, R5 ;  /* 0x000000ffff0c0224 */ /* 0x000fe200078e0005 */
[----:B------:R-:W4:Y:S04]  /*266b0*/  LDL.LU R11, [R1+0x64] ;  /* 0x00006400010b7983 */ /* 0x000f280000300800 */
[----:B------:R-:W-:Y:S04]  /*266c0*/  STL [R1+0x318], R5 ;  /* 0x0003180501007387 */ /* 0x000fe80000100800 */
[----:B------:R0:W-:Y:S04]  /*266d0*/  STL [R1+0x314], R13 ;  /* 0x0003140d01007387 */ /* 0x0001e80000100800 */
[----:B------:R0:W4:Y:S02]  /*266e0*/  @P0 LDG.E.U8 R8, desc[UR18][R12.64] ;  /* 0x000000120c080981 */ /* 0x000124000c1e1100 */
[----:B0-----:R-:W-:-:S02]  /*266f0*/  IADD3 R13, P1, PT, R21, R7, RZ ;  /* 0x00000007150d7210 */ /* 0x001fc40007f3e0ff */
[----:B------:R-:W4:Y:S02]  /*26700*/  LDL.LU R7, [R1+0xe0] ;  /* 0x0000e00001077983 */ /* 0x000f240000300800 */
[----:B------:R-:W-:Y:S02]  /*26710*/  LEA.HI.X.SX32 R12, R21, R6, 0x1, P1 ;  /* 0x00000006150c7211 */ /* 0x000fe400008f0eff */
[----:B------:R-:W4:Y:S04]  /*26720*/  LDL.LU R21, [R1+0x168] ;  /* 0x0001680001157983 */ /* 0x000f280000300800 */
[----:B------:R0:W-:Y:S04]  /*26730*/  STL [R1+0x310], R13 ;  /* 0x0003100d01007387 */ /* 0x0001e80000100800 */
[----:B------:R1:W-:Y:S01]  /*26740*/  STL [R1+0x30c], R12 ;  /* 0x00030c0c01007387 */ /* 0x0003e20000100800 */
[----:B------:R-:W-:-:S02]  /*26750*/  PRMT R6, RZ, 0x7610, R6 ;  /* 0x00007610ff067816 */ /* 0x000fc40000000006 */
[----:B0-----:R-:W-:-:S04]  /*26760*/  @P0 LOP3.LUT R13, R13, R12, RZ, 0x3c, !PT ;  /* 0x0000000c0d0d0212 */ /* 0x001fc800078e3cff */
[----:B-1----:R-:W-:-:S04]  /*26770*/  @P0 LOP3.LUT R12, R13, R12, RZ, 0x3c, !PT ;  /* 0x0000000c0d0c0212 */ /* 0x002fc800078e3cff */
[----:B------:R-:W-:-:S05]  /*26780*/  @P0 LOP3.LUT R13, R13, R12, RZ, 0x3c, !PT ;  /* 0x0000000c0d0d0212 */ /* 0x000fca00078e3cff */
[----:B------:R-:W4:Y:S04]  /*26790*/  @P0 LDG.E.U8 R6, desc[UR18][R12.64] ;  /* 0x000000120c060981 */ /* 0x000f28000c1e1100 */
[----:B------:R-:W4:Y:S04]  /*267a0*/  LDL.LU R12, [R1+0xdf4] ;  /* 0x000df400010c7983 */ /* 0x000f280000300800 */
[----:B------:R-:W4:Y:S01]  /*267b0*/  LDL.LU R13, [R1+0xddc] ;  /* 0x000ddc00010d7983 */ /* 0x000f220000300800 */
[----:B------:R-:W0:Y:S02]  /*267c0*/  S2R R5, SR_TID.X ;  /* 0x0000000000057919 */ /* 0x000e240000002100 */
[----:B0-----:R-:W-:-:S04]  /*267d0*/  LOP3.LUT R5, R5, 0x7f, RZ, 0xc0, !PT ;  /* 0x0000007f05057812 */ /* 0x001fc800078ec0ff */
[----:B------:R-:W-:-:S05]  /*267e0*/  LOP3.LUT R5, R5, 0x20, RZ, 0x3c, !PT ;  /* 0x0000002005057812 */ /* 0x000fca00078e3cff */
[----:B--2---:R0:W-:Y:S04]  /*267f0*/  STS.U8 [R5+UR9+0x1d00], R93 ;  /* 0x001d005d05007988 */ /* 0x0041e80008000009 */
[----:B---3--:R1:W-:Y:S04]  /*26800*/  STS.U8 [R5+UR9+0x2100], R2 ;  /* 0x0021000205007988 */ /* 0x0083e80008000009 */
[----:B------:R2:W-:Y:S04]  /*26810*/  STS.U8 [R5+UR9+0x2500], R4 ;  /* 0x0025000405007988 */ /* 0x0005e80008000009 */
[----:B----4-:R3:W-:Y:S04]  /*26820*/  STS.U8 [R5+UR9+0x2900], R3 ;  /* 0x0029000305007988 */ /* 0x0107e80008000009 */
[----:B0-----:R-:W4:Y:S04]  /*26830*/  LDL.LU R93, [R1+0x1318] ;  /* 0x00131800015d7983 */ /* 0x001f280000300800 */
[----:B-1----:R-:W4:Y:S04]  /*26840*/  LDL.LU R2, [R1+0x1314] ;  /* 0x0013140001027983 */ /* 0x002f280000300800 */
[----:B--2---:R-:W2:Y:S04]  /*26850*/  LDL.LU R4, [R1+0x1310] ;  /* 0x0013100001047983 */ /* 0x004ea80000300800 */
[----:B---3--:R-:W3:Y:S04]  /*26860*/  LDL.LU R3, [R1+0x130c] ;  /* 0x00130c0001037983 */ /* 0x008ee80000300800 */
[----:B------:R0:W-:Y:S04]  /*26870*/  STS.U8 [R5+UR9+0x2d00], R12 ;  /* 0x002d000c05007988 */ /* 0x0001e80008000009 */
[----:B------:R1:W-:Y:S04]  /*26880*/  STS.U8 [R5+UR9+0x3100], R13 ;  /* 0x0031000d05007988 */ /* 0x0003e80008000009 */
[----:B------:R0:W-:Y:S04]  /*26890*/  STS.U8 [R5+UR9+0x3500], R21 ;  /* 0x0035001505007988 */ /* 0x0001e80008000009 */
[----:B------:R0:W-:Y:S04]  /*268a0*/  STS.U8 [R5+UR9+0x3900], R7 ;  /* 0x0039000705007988 */ /* 0x0001e80008000009 */
[----:B------:R1:W-:Y:S04]  /*268b0*/  STS.U8 [R5+UR9+0x3d00], R11 ;  /* 0x003d000b05007988 */ /* 0x0003e80008000009 */
[----:B------:R1:W-:Y:S04]  /*268c0*/  STS.U8 [R5+UR9+0x4100], R72 ;  /* 0x0041004805007988 */ /* 0x0003e80008000009 */
[----:B0-----:R-:W2:Y:S04]  /*268d0*/  LDL.LU R12, [R1+0xe08] ;  /* 0x000e0800010c7983 */ /* 0x001ea80000300800 */
[----:B-1----:R-:W2:Y:S04]  /*268e0*/  LDL.LU R13, [R1+0xdf0] ;  /* 0x000df000010d7983 */ /* 0x002ea80000300800 */
[----:B------:R-:W2:Y:S04]  /*268f0*/  LDL.LU R21, [R1+0xdd4] ;  /* 0x000dd40001157983 */ /* 0x000ea80000300800 */
[----:B------:R-:W2:Y:S04]  /*26900*/  LDL.LU R7, [R1+0x144] ;  /* 0x0001440001077983 */ /* 0x000ea80000300800 */
[----:B------:R-:W2:Y:S04]  /*26910*/  LDL.LU R11, [R1+0xc0] ;  /* 0x0000c000010b7983 */ /* 0x000ea80000300800 */
[----:B------:R0:W-:Y:S04]  /*26920*/  STS.U8 [R5+UR9+0x4500], R73 ;  /* 0x0045004905007988 */ /* 0x0001e80008000009 */
[----:B------:R-:W2:Y:S04]  /*26930*/  LDL.LU R72, [R1+0x60] ;  /* 0x0000600001487983 */ /* 0x000ea80000300800 */
        /* <DEDUP_REMOVED lines=10> */
[----:B------:R-:W2:Y:S04]  /*269e0*/  LDL.LU R70, [R1+0xe68] ;  /* 0x000e680001467983 */ /* 0x000ea80000300800 */
        /* <DEDUP_REMOVED lines=12> */
[----:B------:R-:W-:Y:S04]  /*26ab0*/  STS.U8 [R5+UR9+0x7500], R28 ;  /* 0x0075001c05007988 */ /* 0x000fe80008000009 */
[----:B------:R0:W-:Y:S02]  /*26ac0*/  STS.U8 [R5+UR9+0x7900], R23 ;  /* 0x0079001705007988 */ /* 0x0001e40008000009 */
[----:B0-----:R-:W0:Y:S01]  /*26ad0*/  S2R R23, SR_TID.X ;  /* 0x0000000000177919 */ /* 0x001e220000002100 */
[----:B------:R-:W1:Y:S01]  /*26ae0*/  S2R R28, SR_TID.X ;  /* 0x00000000001c7919 */ /* 0x000e620000002100 */
[----:B------:R-:W3:Y:S01]  /*26af0*/  LDL.LU R5, [R1+0x1308] ;  /* 0x0013080001057983 */ /* 0x000ee20000300800 */
[----:B0-----:R-:W-:-:S02]  /*26b00*/  LOP3.LUT R23, R23, 0x7f, RZ, 0xc0, !PT ;  /* 0x0000007f17177812 */ /* 0x001fc400078ec0ff */
[----:B-1----:R-:W-:Y:S02]  /*26b10*/  LOP3.LUT R28, R28, 0x7f, RZ, 0xc0, !PT ;  /* 0x0000007f1c1c7812 */ /* 0x002fe400078ec0ff */
[----:B------:R-:W-:-:S05]  /*26b20*/  LOP3.LUT R23, R23, 0x20, RZ, 0x3c, !PT ;  /* 0x0000002017177812 */ /* 0x000fca00078e3cff */
[----:B------:R0:W-:Y:S02]  /*26b30*/  STS.U8 [R23+UR9+0x7d00], R17 ;  /* 0x007d001117007988 */ /* 0x0001e40008000009 */
[----:B0-----:R-:W-:-:S05]  /*26b40*/  LOP3.LUT R17, R28, 0x30, RZ, 0x3c, !PT ;  /* 0x000000301c117812 */ /* 0x001fca00078e3cff */
[----:B--2---:R-:W-:Y:S04]  /*26b50*/  STS.U8 [R17+UR9+0x180], R34 ;  /* 0x0001802211007988 */ /* 0x004fe80008000009 */
        /* <DEDUP_REMOVED lines=17> */
[----:B---3--:R0:W-:Y:S04]  /*26c70*/  STS.U8 [R17+UR9+0x4980], R3 ;  /* 0x0049800311007988 */ /* 0x0081e80008000009 */
[----:B0-----:R-:W2:Y:S04]  /*26c80*/  LDL.LU R3, [R1+0x1304] ;  /* 0x0013040001037983 */ /* 0x001ea80000300800 */
[----:B------:R-:W3:Y:S04]  /*26c90*/  LDL.LU R23, [R1+0xedc] ;  /* 0x000edc0001177983 */ /* 0x000ee80000300800 */
[----:B------:R-:W2:Y:S04]  /*26ca0*/  LDL.LU R40, [R1+0xec8] ;  /* 0x000ec80001287983 */ /* 0x000ea80000300800 */
[----:B------:R-:W4:Y:S04]  /*26cb0*/  LDL.LU R46, [R1+0xeb4] ;  /* 0x000eb400012e7983 */ /* 0x000f280000300800 */
        /* <DEDUP_REMOVED lines=14> */
[----:B------:R-:W4:Y:S01]  /*26da0*/  LDL.LU R71, [R1+0x1c] ;  /* 0x00001c0001477983 */ /* 0x000f220000300800 */
[----:B------:R-:W0:Y:S03]  /*26db0*/  S2R R28, SR_TID.X ;  /* 0x00000000001c7919 */ /* 0x000e260000002100 */
        /* <DEDUP_REMOVED lines=12> */
[----:B------:R-:W-:Y:S01]  /*26e80*/  STS.U8 [R17+UR9+0x7d80], R16 ;  /* 0x007d801011007988 */ /* 0x000fe20008000009 */
[----:B0-----:R-:W-:-:S04]  /*26e90*/  LOP3.LUT R28, R28, 0x7f, RZ, 0xc0, !PT ;  /* 0x0000007f1c1c7812 */ /* 0x001fc800078ec0ff */
[----:B------:R-:W-:-:S05]  /*26ea0*/  LOP3.LUT R34, R28, 0x40, RZ, 0x3c, !PT ;  /* 0x000000401c227812 */ /* 0x000fca00078e3cff */
[----:B---3--:R-:W-:Y:S04]  /*26eb0*/  STS.U8 [R34+UR9+0x200], R23 ;  /* 0x0002001722007988 */ /* 0x008fe80008000009 */
[----:B--2---:R-:W-:Y:S04]  /*26ec0*/  STS.U8 [R34+UR9+0x600], R40 ;  /* 0x0006002822007988 */ /* 0x004fe80008000009 */
        /* <DEDUP_REMOVED lines=18> */
[----:B------:R-:W3:Y:S04]  /*26ff0*/  LDL.LU R40, [R1+0xed8] ;  /* 0x000ed80001287983 */ /* 0x000ee80000300800 */
[----:B------:R-:W4:Y:S04]  /*27000*/  LDL.LU R46, [R1+0xec4] ;  /* 0x000ec400012e7983 */ /* 0x000f280000300800 */
        /* <DEDUP_REMOVED lines=24> */
[----:B------:R-:W-:-:S03]  /*27190*/  LOP3.LUT R28, R28, 0x50, RZ, 0x3c, !PT ;  /* 0x000000501c1c7812 */ /* 0x000fc600078e3cff */
[----:B------:R-:W-:Y:S04]  /*271a0*/  STS.U8 [R34+UR9+0x7200], R32 ;  /* 0x0072002022007988 */ /* 0x000fe80008000009 */
[----:B------:R-:W-:Y:S04]  /*271b0*/  STS.U8 [R34+UR9+0x7600], R26 ;  /* 0x0076001a22007988 */ /* 0x000fe80008000009 */
[----:B------:R-:W-:Y:S04]  /*271c0*/  STS.U8 [R34+UR9+0x7a00], R20 ;  /* 0x007a001422007988 */ /* 0x000fe80008000009 */
[----:B------:R-:W-:Y:S04]  /*271d0*/  STS.U8 [R34+UR9+0x7e00], R15 ;  /* 0x007e000f22007988 */ /* 0x000fe80008000009 */
[----:B---3--:R-:W-:Y:S04]  /*271e0*/  STS.U8 [R28+UR9+0x280], R40 ;  /* 0x000280281c007988 */ /* 0x008fe80008000009 */
[----:B----4-:R-:W-:Y:S04]  /*271f0*/  STS.U8 [R28+UR9+0x680], R46 ;  /* 0x0006802e1c007988 */ /* 0x010fe80008000009 */
        /* <DEDUP_REMOVED lines=16> */
[----:B------:R1:W-:Y:S04]  /*27300*/  STS.U8 [R28+UR9+0x4a80], R2 ;  /* 0x004a80021c007988 */ /* 0x0003e80008000009 */
[----:B0-----:R-:W2:Y:S04]  /*27310*/  LDL.LU R4, [R1+0x12fc] ;  /* 0x0012fc0001047983 */ /* 0x001ea80000300800 */
[----:B-1----:R-:W3:Y:S04]  /*27320*/  LDL.LU R2, [R1+0x12f8] ;  /* 0x0012f80001027983 */ /* 0x002ee80000300800 */
[----:B------:R-:W4:Y:S04]  /*27330*/  LDL.LU R34, [R1+0xed4] ;  /* 0x000ed40001227983 */ /* 0x000f280000300800 */
[----:B------:R-:W2:Y:S04]  /*27340*/  LDL.LU R40, [R1+0xec0] ;  /* 0x000ec00001287983 */ /* 0x000ea80000300800 */
[----:B------:R-:W3:Y:S04]  /*27350*/  LDL.LU R52, [R1+0xeac] ;  /* 0x000eac0001347983 */ /* 0x000ee80000300800 */
        /* <DEDUP_REMOVED lines=12> */
[----:B------:R-:W3:Y:S01]  /*27420*/  LDL.LU R71, [R1+0x44] ;  /* 0x0000440001477983 */ /* 0x000ee20000300800 */
        /* <DEDUP_REMOVED lines=16> */
[----:B----4-:R-:W-:Y:S04]  /*27530*/  STS.U8 [R46+UR9+0x300], R34 ;  /* 0x000300222e007988 */ /* 0x010fe80008000009 */
[----:B--2---:R-:W-:Y:S04]  /*27540*/  STS.U8 [R46+UR9+0x700], R40 ;  /* 0x000700282e007988 */ /* 0x004fe80008000009 */
[----:B---3--:R0:W-:Y:S04]  /*27550*/  STS.U8 [R46+UR9+0xb00], R52 ;  /* 0x000b00342e007988 */ /* 0x0081e80008000009 */
[----:B------:R1:W-:Y:S04]  /*27560*/  STS.U8 [R46+UR9+0xf00], R58 ;  /* 0x000f003a2e007988 */ /* 0x0003e80008000009 */
[----:B------:R2:W-:Y:S04]  /*27570*/  STS.U8 [R46+UR9+0x1300], R64 ;  /* 0x001300402e007988 */ /* 0x0005e80008000009 */
[----:B------:R3:W-:Y:S04]  /*27580*/  STS.U8 [R46+UR9+0x1700], R70 ;  /* 0x001700462e007988 */ /* 0x0007e80008000009 */
[----:B------:R4:W-:Y:S04]  /*27590*/  STS.U8 [R46+UR9+0x1b00], R79 ;  /* 0x001b004f2e007988 */ /* 0x0009e80008000009 */
[----:B------:R2:W-:Y:S04]  /*275a0*/  STS.U8 [R46+UR9+0x1f00], R85 ;  /* 0x001f00552e007988 */ /* 0x0005e80008000009 */
[----:B0-----:R-:W3:Y:S04]  /*275b0*/  LDL.LU R52, [R1+0xed0] ;  /* 0x000ed00001347983 */ /* 0x001ee80000300800 */
[----:B-1----:R-:W3:Y:S04]  /*275c0*/  LDL.LU R58, [R1+0xebc] ;  /* 0x000ebc00013a7983 */ /* 0x002ee80000300800 */
[----:B--2---:R-:W2:Y:S04]  /*275d0*/  LDL.LU R64, [R1+0xea8] ;  /* 0x000ea80001407983 */ /* 0x004ea80000300800 */
[----:B---3--:R-:W3:Y:S04]  /*275e0*/  LDL.LU R70, [R1+0xe94] ;  /* 0x000e940001467983 */ /* 0x008ee80000300800 */
[----:B----4-:R-:W4:Y:S04]  /*275f0*/  LDL.LU R79, [R1+0xe80] ;  /* 0x000e8000014f7983 */ /* 0x010f280000300800 */
[----:B------:R0:W-:Y:S04]  /*27600*/  STS.U8 [R46+UR9+0x2300], R91 ;  /* 0x0023005b2e007988 */ /* 0x0001e80008000009 */
[----:B------:R-:W4:Y:S04]  /*27610*/  LDL.LU R85, [R1+0xe6c] ;  /* 0x000e6c0001557983 */ /* 0x000f280000300800 */
[----:B------:R1:W-:Y:S04]  /*27620*/  STS.U8 [R46+UR9+0x2700], R12 ;  /* 0x0027000c2e007988 */ /* 0x0003e80008000009 */
[----:B------:R0:W-:Y:S04]  /*27630*/  STS.U8 [R46+UR9+0x2b00], R13 ;  /* 0x002b000d2e007988 */ /* 0x0001e80008000009 */
[----:B------:R0:W-:Y:S04]  /*27640*/  STS.U8 [R46+UR9+0x2f00], R21 ;  /* 0x002f00152e007988 */ /* 0x0001e80008000009 */
[----:B------:R1:W-:Y:S04]  /*27650*/  STS.U8 [R46+UR9+0x3300], R7 ;  /* 0x003300072e007988 */ /* 0x0003e80008000009 */
[----:B------:R1:W-:Y:S04]  /*27660*/  STS.U8 [R46+UR9+0x3700], R11 ;  /* 0x0037000b2e007988 */ /* 0x0003e80008000009 */
[----:B0-----:R-:W4:Y:S04]  /*27670*/  LDL.LU R91, [R1+0xe58] ;  /* 0x000e5800015b7983 */ /* 0x001f280000300800 */
[----:B-1----:R-:W4:Y:S04]  /*27680*/  LDL.LU R12, [R1+0xe40] ;  /* 0x000e4000010c7983 */ /* 0x002f280000300800 */
[----:B------:R-:W4:Y:S04]  /*27690*/  LDL.LU R13, [R1+0xe28] ;  /* 0x000e2800010d7983 */ /* 0x000f280000300800 */
[----:B------:R-:W4:Y:S04]  /*276a0*/  LDL.LU R21, [R1+0xe10] ;  /* 0x000e100001157983 */ /* 0x000f280000300800 */
[----:B------:R-:W4:Y:S04]  /*276b0*/  LDL.LU R7, [R1+0xdf8] ;  /* 0x000df80001077983 */ /* 0x000f280000300800 */
[----:B------:R0:W-:Y:S04]  /*276c0*/  STS.U8 [R46+UR9+0x3b00], R72 ;  /* 0x003b00482e007988 */ /* 0x0001e80008000009 */
[----:B------:R-:W4:Y:S04]  /*276d0*/  LDL.LU R11, [R1+0xde0] ;  /* 0x000de000010b7983 */ /* 0x000f280000300800 */
[----:B------:R1:W-:Y:S04]  /*276e0*/  STS.U8 [R46+UR9+0x3f00], R71 ;  /* 0x003f00472e007988 */ /* 0x0003e80008000009 */
[----:B------:R1:W-:Y:S04]  /*276f0*/  STS.U8 [R46+UR9+0x4300], R2 ;  /* 0x004300022e007988 */ /* 0x0003e80008000009 */
[----:B------:R1:W-:Y:S04]  /*27700*/  STS.U8 [R46+UR9+0x4700], R3 ;  /* 0x004700032e007988 */ /* 0x0003e80008000009 */
[----:B0-----:R-:W4:Y:S04]  /*27710*/  LDL.LU R72, [R1+0x178] ;  /* 0x0001780001487983 */ /* 0x001f280000300800 */
[----:B-1----:R-:W4:Y:S04]  /*27720*/  LDL.LU R71, [R1+0xe8] ;  /* 0x0000e80001477983 */ /* 0x002f280000300800 */
[----:B------:R-:W4:Y:S04]  /*27730*/  LDL.LU R2, [R1+0x12f4] ;  /* 0x0012f40001027983 */ /* 0x000f280000300800 */
[----:B------:R-:W4:Y:S04]  /*27740*/  LDL.LU R3, [R1+0x12f0] ;  /* 0x0012f00001037983 */ /* 0x000f280000300800 */
        /* <DEDUP_REMOVED lines=15> */
[----:B------:R-:W-:Y:S04]  /*27840*/  STS.U8 [R73+UR9+0x380], R52 ;  /* 0x0003803449007988 */ /* 0x000fe80008000009 */
[----:B------:R-:W-:Y:S04]  /*27850*/  STS.U8 [R73+UR9+0x780], R58 ;  /* 0x0007803a49007988 */ /* 0x000fe80008000009 */
[----:B--2---:R-:W-:Y:S04]  /*27860*/  STS.U8 [R73+UR9+0xb80], R64 ;  /* 0x000b804049007988 */ /* 0x004fe80008000009 */
[----:B---3--:R-:W-:Y:S04]  /*27870*/  STS.U8 [R73+UR9+0xf80], R70 ;  /* 0x000f804649007988 */ /* 0x008fe80008000009 */
        /* <DEDUP_REMOVED lines=11> */
[----:B------:R2:W-:Y:S04]  /*27930*/  STS.U8 [R73+UR9+0x3f80], R2 ;  /* 0x003f800249007988 */ /* 0x0005e80008000009 */
[----:B------:R3:W-:Y:S04]  /*27940*/  STS.U8 [R73+UR9+0x4380], R4 ;  /* 0x0043800449007988 */ /* 0x0007e80008000009 */
[----:B------:R4:W-:Y:S01]  /*27950*/  STS.U8 [R73+UR9+0x4780], R5 ;  /* 0x0047800549007988 */ /* 0x0009e20008000009 */
[----:B0-----:R-:W0:Y:S03]  /*27960*/  LDC R71, c[0x0][0x3a0] ;  /* 0x0000e800ff477b82 */ /* 0x001e260000000800 */
[----:B-1----:R1:W5:Y:S04]  /*27970*/  LDL.LU R3, [R1+0x12ec] ;  /* 0x0012ec0001037983 */ /* 0x0023680000300800 */
[----:B--2---:R1:W5:Y:S04]  /*27980*/  LDL.LU R2, [R1+0x12e8] ;  /* 0x0012e80001027983 */ /* 0x0043680000300800 */
[----:B---3--:R1:W5:Y:S04]  /*27990*/  LDL.LU R4, [R1+0x12e4] ;  /* 0x0012e40001047983 */ /* 0x0083680000300800 */
[----:B----4-:R1:W5:Y:S04]  /*279a0*/  LDL.LU R5, [R1+0x12e0] ;  /* 0x0012e00001057983 */ /* 0x0103680000300800 */
[----:B------:R1:W-:Y:S04]  /*279b0*/  STS.U8 [R73+UR9+0x4b80], R92 ;  /* 0x004b805c49007988 */ /* 0x0003e80008000009 */
        /* <DEDUP_REMOVED lines=12> */
[----:B------:R1:W-:Y:S01]  /*27a80*/  STS.U8 [R73+UR9+0x7f80], R6 ;  /* 0x007f800649007988 */ /* 0x0003e20008000009 */
[----:B------:R2:W-:Y:S06]  /*27a90*/  MEMBAR.ALL.CTA ;  /* 0x0000000000007992 */ /* 0x0005ec0000008000 */
[----:B--2---:R-:W2:Y:S01]  /*27aa0*/  FENCE.VIEW.ASYNC.S ;  /* 0x00000000000073c6 */ /* 0x004ea20000000000 */
[----:B0-----:R-:W-:Y:S01]  /*27ab0*/  VIADD R71, R71, 0x7f ;  /* 0x0000007f47477836 */ /* 0x001fe20000000000 */
[----:B--2---:R-:W-:Y:S01]  /*27ac0*/  BAR.SYNC.DEFER_BLOCKING 0x0 ;  /* 0x0000000000007b1d */ /* 0x004fe20000010000 */
[----:B------:R-:W-:-:S04]  /*27ad0*/  ISETP.NE.U32.AND P0, PT, RZ, UR7, PT ;  /* 0x00000007ff007c0c */ /* 0x000fc8000bf05070 */
[C---:B------:R-:W-:Y:S02]  /*27ae0*/  ISETP.LT.OR P1, PT, R71.reuse, 0x80, P0 ;  /* 0x000000804700780c */ /* 0x040fe40000721670 */
[----:B------:R-:W-:-:S11]  /*27af0*/  ISETP.GE.AND P3, PT, R71, 0x100, PT ;  /* 0x000001004700780c */ /* 0x000fd60003f66270 */
[----:B-1----:R-:W-:Y:S05]  /*27b00*/  @P1 BRA `(.L_x_6) ;  /* 0x0000000000841947 */ /* 0x002fea0003800000 */
[----:B------:R-:W-:Y:S02]  /*27b10*/  UIADD3 UR4, UPT, UPT, UR9, 0x10000, URZ ;  /* 0x0001000009047890 */ /* 0x000fe4000fffe0ff */
[----:B------:R-:W-:Y:S02]  /*27b20*/  USHF.R.U32.HI UR14, URZ, 0x4, UR9 ;  /* 0x00000004ff0e7899 */ /* 0x000fe40008011609 */
[----:B------:R-:W-:Y:S02]  /*27b30*/  USHF.R.U32.HI UR4, URZ, 0x4, UR4 ;  /* 0x00000004ff047899 */ /* 0x000fe40008011604 */
[----:B------:R-:W-:Y:S02]  /*27b40*/  USGXT.U32 UR14, UR14, 0xe ;  /* 0x0000000e0e0e789a */ /* 0x000fe40008000000 */
[----:B------:R-:W-:Y:S02]  /*27b50*/  USGXT.U32 UR12, UR4, 0xe ;  /* 0x0000000e040c789a */ /* 0x000fe40008000000 */
[----:B------:R-:W-:-:S02]  /*27b60*/  UIADD3 UR28, UP2, UPT, UR14, 0x2, URZ ;  /* 0x000000020e1c7890 */ /* 0x000fc4000ff5e0ff */
[----:B------:R-:W-:Y:S01]  /*27b70*/  UIADD3 UR26, UP1, UPT, UR12, 0x100, URZ ;  /* 0x000001000c1a7890 */ /* 0x000fe2000ff3e0ff */
[----:B------:R-:W-:Y:S01]  /*27b80*/  UMOV UR4, URZ ;  /* 0x000000ff00047c82 */ /* 0x000fe20008000000 */
[----:B------:R-:W-:Y:S01]  /*27b90*/  UMOV UR30, 0x0 ;  /* 0x00000000001e7882 */ /* 0x000fe20000000000 */
[----:B------:R-:W-:Y:S02]  /*27ba0*/  UIADD3.X UR29, UPT, UPT, UR4, 0x40004040, URZ, UP2, !UPT ;  /* 0x40004040041d7890 */ /* 0x000fe400097fe4ff */
[----:B------:R-:W-:Y:S02]  /*27bb0*/  UIADD3.X UR27, UPT, UPT, UR4, 0x40004040, URZ, UP1, !UPT ;  /* 0x40004040041b7890 */ /* 0x000fe40008ffe4ff */
[----:B------:R-:W-:Y:S02]  /*27bc0*/  UIADD3.64 UR20, UPT, UPT, UR28, 0x2, URZ ;  /* 0x000000021c147897 */ /* 0x000fe4000fffe0ff */
[----:B------:R-:W-:Y:S02]  /*27bd0*/  UIADD3.64 UR16, UPT, UPT, UR26, 0x100, URZ ;  /* 0x000001001a107897 */ /* 0x000fe4000fffe0ff */
[----:B------:R-:W-:-:S02]  /*27be0*/  UIADD3.64 UR24, UPT, UPT, UR28, 0x4, URZ ;  /* 0x000000041c187897 */ /* 0x000fc4000fffe0ff */
[----:B------:R-:W-:Y:S01]  /*27bf0*/  UIADD3.64 UR22, UPT, UPT, UR26, 0x200, URZ ;  /* 0x000002001a167897 */ /* 0x000fe2000fffe0ff */
[----:B------:R-:W-:Y:S01]  /*27c00*/  UMOV UR31, 0x8408490 ;  /* 0x08408490001f7882 */ /* 0x000fe20000000000 */
[----:B------:R-:W-:Y:S01]  /*27c10*/  UMOV UR15, 0x40004040 ;  /* 0x40004040000f7882 */ /* 0x000fe20000000000 */
[----:B------:R-:W-:Y:S01]  /*27c20*/  UMOV UR13, 0x40004040 ;  /* 0x40004040000d7882 */ /* 0x000fe20000000000 */
[----:B------:R-:W-:Y:S01]  /*27c30*/  UMOV UR32, 0x0 ;  /* 0x0000000000207882 */ /* 0x000fe20000000000 */
[----:B------:R-:W-:Y:S01]  /*27c40*/  UMOV UR33, 0x8408490 ;  /* 0x0840849000217882 */ /* 0x000fe20000000000 */
[----:B------:R-:W-:Y:S01]  /*27c50*/  UMOV UR34, 0x0 ;  /* 0x0000000000227882 */ /* 0x000fe20000000000 */
[----:B------:R-:W-:Y:S01]  /*27c60*/  UMOV UR35, 0x8408490 ;  /* 0x0840849000237882 */ /* 0x000fe20000000000 */
[----:B------:R-:W-:Y:S01]  /*27c70*/  UMOV UR4, UR6 ;  /* 0x0000000600047c82 */ /* 0x000fe20008000000 */
[----:B------:R-:W-:Y:S01]  /*27c80*/  UMOV UR5, URZ ;  /* 0x000000ff00057c82 */ /* 0x000fe20008000000 */
[----:B------:R0:W-:Y:S01]  /*27c90*/  UTCQMMA gdesc[UR12], gdesc[UR14], tmem[UR8], tmem[UR30], idesc[UR31], !UPT ;  /* 0x00ff1e0e0c0075ea */ /* 0x0001e2000f800308 */
[----:B------:R-:W-:Y:S01]  /*27ca0*/  UMOV UR36, 0x0 ;  /* 0x0000000000247882 */ /* 0x000fe20000000000 */
[----:B------:R-:W-:Y:S01]  /*27cb0*/  UMOV UR37, 0x8408490 ;  /* 0x0840849000257882 */ /* 0x000fe20000000000 */
[----:B------:R0:W-:Y:S01]  /*27cc0*/  UTCQMMA gdesc[UR26], gdesc[UR28], tmem[UR8], tmem[UR32], idesc[UR33], UPT ;  /* 0x00ff201c1a0075ea */ /* 0x0001e2000b800308 */
[----:B------:R-:W-:Y:S01]  /*27cd0*/  UMOV UR4, UR4 ;  /* 0x0000000400047c82 */ /* 0x000fe20008000000 */
[----:B------:R0:W-:Y:S01]  /*27ce0*/  UTCQMMA gdesc[UR16], gdesc[UR20], tmem[UR8], tmem[UR34], idesc[UR35], UPT ;  /* 0x00ff2214100075ea */ /* 0x0001e2000b800308 */
[----:B------:R0:W-:Y:S01]  /*27cf0*/  UTCQMMA gdesc[UR22], gdesc[UR24], tmem[UR8], tmem[UR36], idesc[UR37], UPT ;  /* 0x00ff2418160075ea */ /* 0x0001e2000b800308 */
[----:B------:R0:W-:Y:S01]  /*27d00*/  UTCBAR [UR4], URZ ;  /* 0x000000ff040073e9 */ /* 0x0001e200080000ff */
[----:B------:R-:W-:Y:S01]  /*27d10*/  NOP ;  /* 0x0000000000007918 */ /* 0x000fe20000000000 */
.L_x_6:
[----:B0-----:R-:W-:Y:S01]  /*27d20*/  UMOV UR4, URZ ;  /* 0x000000ff00047c82 */ /* 0x001fe20008000000 */
[----:B------:R-:W-:Y:S05]  /*27d30*/  @!P3 BRA `(.L_x_7) ;  /* 0x00000154006cb947 */ /* 0x000fea0003800000 */
[----:B------:R-:W-:Y:S01]  /*27d40*/  SHF.R.S32.HI R6, RZ, 0x1f, R71 ;  /* 0x0000001fff067819 */ /* 0x000fe20000011447 */
[----:B------:R-:W-:Y:S01]  /*27d50*/  UIADD3 UR4, UPT, UPT, UR9, 0x14000, URZ ;  /* 0x0001400009047890 */ /* 0x000fe2000fffe0ff */
[----:B-----5:R-:W-:Y:S01]  /*27d60*/  IMAD.SHL.U32 R4, R4, 0x80, RZ ;  /* 0x0000008004047824 */ /* 0x020fe200078e00ff */
[----:B------:R-:W-:Y:S01]  /*27d70*/  UIADD3 UR5, UPT, UPT, UR9, 0x8000, URZ ;  /* 0x0000800009057890 */ /* 0x000fe2000fffe0ff */
[----:B------:R-:W-:Y:S01]  /*27d80*/  LEA.HI R6, R6, R71, RZ, 0x7 ;  /* 0x0000004706067211 */ /* 0x000fe200078f38ff */
[----:B------:R-:W-:Y:S01]  /*27d90*/  USHF.R.U32.HI UR4, URZ, 0x4, UR4 ;  /* 0x00000004ff047899 */ /* 0x000fe20008011604 */
[----:B------:R-:W-:Y:S01]  /*27da0*/  IMAD.SHL.U32 R5, R5, 0x80, RZ ;  /* 0x0000008005057824 */ /* 0x000fe200078e00ff */
[----:B------:R-:W-:Y:S01]  /*27db0*/  USHF.R.U32.HI UR5, URZ, 0x4, UR5 ;  /* 0x00000004ff057899 */ /* 0x000fe20008011605 */
[----:B------:R-:W-:Y:S01]  /*27dc0*/  SHF.R.S32.HI R6, RZ, 0x7, R6 ;  /* 0x00000007ff067819 */ /* 0x000fe20000011406 */
[----:B------:R-:W-:Y:S01]  /*27dd0*/  USGXT.U32 UR12, UR4, 0xe ;  /* 0x0000000e040c789a */ /* 0x000fe20008000000 */
[----:B------:R-:W-:Y:S01]  /*27de0*/  IMAD.MOV.U32 R7, RZ, RZ, RZ ;  /* 0x000000ffff077224 */ /* 0x000fe200078e00ff */
[----:B------:R-:W-:Y:S01]  /*27df0*/  USGXT.U32 UR14, UR5, 0xe ;  /* 0x0000000e050e789a */ /* 0x000fe20008000000 */
[----:B------:R-:W-:Y:S01]  /*27e00*/  VIMNMX R6, PT, PT, R6, 0x2, !PT ;  /* 0x0000000206067848 */ /* 0x000fe20007fe0100 */
[----:B------:R-:W-:Y:S01]  /*27e10*/  UIADD3 UR28, UP1, UPT, UR12, 0x100, URZ ;  /* 0x000001000c1c7890 */ /* 0x000fe2000ff3e0ff */
[----:B------:R-:W-:Y:S01]  /*27e20*/  SHF.R.S32.HI R8, RZ, 0x1f, R4 ;  /* 0x0000001fff087819 */ /* 0x000fe20000011404 */
[----:B------:R-:W-:-:S02]  /*27e30*/  UIADD3 UR30, UP2, UPT, UR14, 0x2, URZ ;  /* 0x000000020e1e7890 */ /* 0x000fc4000ff5e0ff */
[----:B------:R-:W-:Y:S01]  /*27e40*/  VIADD R6, R6, 0xfffffffe ;  /* 0xfffffffe06067836 */ /* 0x000fe20000000000 */
[----:B------:R-:W-:Y:S01]  /*27e50*/  UMOV UR4, URZ ;  /* 0x000000ff00047c82 */ /* 0x000fe20008000000 */
[----:B------:R-:W-:Y:S01]  /*27e60*/  UMOV UR5, URZ ;  /* 0x000000ff00057c82 */ /* 0x000fe20008000000 */
[----:B------:R-:W-:Y:S02]  /*27e70*/  UIADD3.X UR29, UPT, UPT, UR4, 0x40004040, URZ, UP1, !UPT ;  /* 0x40004040041d7890 */ /* 0x000fe40008ffe4ff */
[----:B------:R0:W-:Y:S01]  /*27e80*/  STL [R1+0xdd4], R6 ;  /* 0x000dd40601007387 */ /* 0x0001e20000100800 */
[----:B------:R-:W-:Y:S01]  /*27e90*/  UIADD3.X UR31, UPT, UPT, UR5, 0x40004040, URZ, UP2, !UPT ;  /* 0x40004040051f7890 */ /* 0x000fe200097fe4ff */
[----:B------:R-:W-:Y:S02]  /*27ea0*/  UMOV UR11, 0x1 ;  /* 0x00000001000b7882 */ /* 0x000fe40000000000 */
[----:B------:R1:W-:Y:S01]  /*27eb0*/  STL [R1+0xdcc], RZ ;  /* 0x000dccff01007387 */ /* 0x0003e20000100800 */
[----:B------:R-:W-:-:S02]  /*27ec0*/  UIADD3.64 UR20, UPT, UPT, UR28, 0x100, URZ ;  /* 0x000001001c147897 */ /* 0x000fc4000fffe0ff */
[----:B------:R-:W-:Y:S02]  /*27ed0*/  UIADD3.64 UR22, UPT, UPT, UR30, 0x2, URZ ;  /* 0x000000021e167897 */ /* 0x000fe4000fffe0ff */
[----:B------:R-:W-:Y:S01]  /*27ee0*/  UIADD3.64 UR24, UPT, UPT, UR28, 0x200, URZ ;  /* 0x000002001c187897 */ /* 0x000fe2000fffe0ff */
[----:B0-----:R-:W-:Y:S01]  /*27ef0*/  SHF.R.S32.HI R6, RZ, 0x1f, R5 ;  /* 0x0000001fff067819 */ /* 0x001fe20000011405 */
[----:B------:R-:W-:-:S12]  /*27f00*/  UIADD3.64 UR26, UPT, UPT, UR30, 0x4, URZ ;  /* 0x000000041e1a7897 */ /* 0x000fd8000fffe0ff */
.L_x_10:
[----:B------:R-:W2:Y:S01]  /*27f10*/  LDL R9, [R1+0xdcc] ;  /* 0x000dcc0001097983 */ /* 0x000ea20000100800 */
[----:B------:R-:W-:Y:S01]  /*27f20*/  IMAD.U32 R7, R7, -0x80000000, RZ ;  /* 0x8000000007077824 */ /* 0x000fe200078e00ff */
[----:B0-----:R-:W0:Y:S02]  /*27f30*/  LDC R12, c[0x0][0x3a0] ;  /* 0x0000e800ff0c7b82 */ /* 0x001e240000000800 */
[----:B------:R-:W3:Y:S01]  /*27f40*/  LDL.LU R8, [R1+0x1d8] ;  /* 0x0001d80001087983 */ /* 0x000ee20000300800 */
[----:B------:R-:W4:Y:S01]  /*27f50*/  SYNCS.PHASECHK.TRANS64.TRYWAIT P1, [UR6], R7 ;  /* 0x00000007ff0075a7 */ /* 0x000f220008021106 */
[----:B--2---:R-:W-:Y:S01]  /*27f60*/  VIADD R9, R9, 0x1 ;  /* 0x0000000109097836 */ /* 0x004fe20000000000 */
[----:B---3-5:R-:W-:-:S04]  /*27f70*/  IADD3 R8, P5, PT, R4, R8, RZ ;  /* 0x0000000804087210 */ /* 0x028fc80007fbe0ff */
[----:B------:R2:W-:Y:S01]  /*27f80*/  STL [R1+0xdd0], R9 ;  /* 0x000dd00901007387 */ /* 0x0005e20000100800 */
[----:B0-----:R-:W-:-:S03]  /*27f90*/  IMAD R12, R9, -0x80, R12 ;  /* 0xffffff80090c7824 */ /* 0x001fc600078e020c */
[----:B------:R2:W-:Y:S02]  /*27fa0*/  STL [R1+0x1d8], R8 ;  /* 0x0001d80801007387 */ /* 0x0005e40000100800 */
[----:B------:R-:W-:Y:S01]  /*27fb0*/  ISETP.GT.AND P3, PT, R12, 0x1, PT ;  /* 0x000000010c00780c */ /* 0x000fe20003f64270 */
[----:B----4-:R-:W-:-:S12]  /*27fc0*/  @!P1 BRA `(.L_x_8) ;  /* 0x000001f8001c9947 */ /* 0x010fd80003800000 */
.L_x_16:
[----:B--2---:R-:W2:Y:S04]  /*27fd0*/  LDL.LU R9, [R1+0x1d4] ;  /* 0x0001d40001097983 */ /* 0x004ea80000300800 */
[----:B------:R-:W3:Y:S04]  /*27fe0*/  LDL R8, [R1+0x1d8] ;  /* 0x0001d80001087983 */ /* 0x000ee80000100800 */
[----:B------:R-:W-:Y:S04]  /*27ff0*/  STL [R1+0x161c], R51 ;  /* 0x00161c3301007387 */ /* 0x000fe80000100800 */
[----:B------:R-:W-:Y:S04]  /*28000*/  STL [R1+0x1628], R51 ;  /* 0x0016283301007387 */ /* 0x000fe80000100800 */
[----:B------:R-:W-:Y:S04]  /*28010*/  STL [R1+0x160c], R50 ;  /* 0x00160c3201007387 */ /* 0x000fe80000100800 */
[----:B------:R-:W-:Y:S04]  /*28020*/  STL [R1+0x1610], R50 ;  /* 0x0016103201007387 */ /* 0x000fe80000100800 */
[----:B------:R0:W-:Y:S04]  /*28030*/  STL [R1+0x162c], R50 ;  /* 0x00162c3201007387 */ /* 0x0001e80000100800 */
[----:B0-----:R-:W4:Y:S04]  /*28040*/  LDL.LU R50, [R1+0x1e4] ;  /* 0x0001e40001327983 */ /* 0x001f280000300800 */
[----:B------:R-:W-:Y:S04]  /*28050*/  STL [R1+0x15fc], R11 ;  /* 0x0015fc0b01007387 */ /* 0x000fe80000100800 */
[----:B------:R-:W-:Y:S04]  /*28060*/  STL [R1+0x1608], R11 ;  /* 0x0016080b01007387 */ /* 0x000fe80000100800 */
[----:B------:R0:W-:Y:S04]  /*28070*/  STL [R1+0x1620], R11 ;  /* 0x0016200b01007387 */ /* 0x0001e80000100800 */
[----:B0-----:R-:W2:Y:S04]  /*28080*/  LDL.LU R11, [R1+0x1e8] ;  /* 0x0001e800010b7983 */ /* 0x001ea80000300800 */
[----:B------:R-:W-:Y:S04]  /*28090*/  STL [R1+0x15f4], R45 ;  /* 0x0015f42d01007387 */ /* 0x000fe80000100800 */
[----:B------:R-:W-:Y:S04]  /*280a0*/  STL [R1+0x1614], R45 ;  /* 0x0016142d01007387 */ /* 0x000fe80000100800 */
[----:B------:R0:W-:Y:S04]  /*280b0*/  STL [R1+0x1618], R45 ;  /* 0x0016182d01007387 */ /* 0x0001e80000100800 */
[----:B0-----:R-:W2:Y:S04]  /*280c0*/  LDL.LU R45, [R1+0x1f0] ;  /* 0x0001f000012d7983 */ /* 0x001ea80000300800 */
[----:B--2---:R-:W-:Y:S04]  /*280d0*/  STL [R1+0x1630], R45 ;  /* 0x0016302d01007387 */ /* 0x004fe80000100800 */
[----:B------:R-:W-:Y:S04]  /*280e0*/  STL [R1+0x15f0], R46 ;  /* 0x0015f02e01007387 */ /* 0x000fe80000100800 */
[----:B------:R-:W-:Y:S04]  /*280f0*/  STL [R1+0x15f8], R46 ;  /* 0x0015f82e01007387 */ /* 0x000fe80000100800 */
[----:B------:R-:W-:Y:S04]  /*28100*/  STL [R1+0x1600], R46 ;  /* 0x0016002e01007387 */ /* 0x000fe80000100800 */
[----:B------:R-:W-:Y:S04]  /*28110*/  STL [R1+0x1624], R46 ;  /* 0x0016242e01007387 */ /* 0x000fe80000100800 */
[----:B------:R0:W-:Y:S04]  /*28120*/  STL [R1+0x1634], R46 ;  /* 0x0016342e01007387 */ /* 0x0001e80000100800 */
[----:B0-----:R-:W2:Y:S01]  /*28130*/  LDL.LU R46, [R1+0x1e0] ;  /* 0x0001e000012e7983 */ /* 0x001ea20000300800 */
[----:B------:R-:W-:-:S02]  /*28140*/  ISETP.GT.AND P4, PT, R12, 0x2, PT ;  /* 0x000000020c00780c */ /* 0x000fc40003f84270 */
[----:B------:R-:W-:Y:S01]  /*28150*/  ISETP.GT.AND P1, PT, R12, 0x3, PT ;  /* 0x000000030c00780c */ /* 0x000fe20003f24270 */
        /* <DEDUP_REMOVED lines=75> */
[----:B--2---:R-:W-:-:S03]  /*28610*/  IADD3 R46, P6, PT, R4, R46, RZ ;  /* 0x0000002e042e7210 */ /* 0x004fc60007fde0ff */
[----:B------:R-:W-:Y:S04]  /*28620*/  STL [R1+0x14c4], R48 ;  /* 0x0014c43001007387 */ /* 0x000fe80000100800 */
[----:B------:R0:W-:Y:S04]  /*28630*/  STL [R1+0x14c0], R49 ;  /* 0x0014c03101007387 */ /* 0x0001e80000100800 */
[----:B------:R-:W-:Y:S04]  /*28640*/  STL [R1+0x14bc], R52 ;  /* 0x0014bc3401007387 */ /* 0x000fe80000100800 */
[----:B------:R-:W-:Y:S01]  /*28650*/  STL [R1+0x14b8], R53 ;  /* 0x0014b83501007387 */ /* 0x000fe20000100800 */
[----:B0-----:R-:W-:-:S03]  /*28660*/  PRMT R49, RZ, 0x7610, R49 ;  /* 0x00007610ff317816 */ /* 0x001fc60000000031 */
[----:B------:R0:W-:Y:S04]  /*28670*/  STL [R1+0x14b4], R55 ;  /* 0x0014b43701007387 */ /* 0x0001e80000100800 */
[----:B------:R-:W-:Y:S04]  /*28680*/  STL [R1+0x14b0], R57 ;  /* 0x0014b03901007387 */ /* 0x000fe80000100800 */
[----:B------:R-:W-:Y:S01]  /*28690*/  STL [R1+0x14ac], R59 ;  /* 0x0014ac3b01007387 */ /* 0x000fe20000100800 */
[----:B0-----:R-:W-:-:S03]  /*286a0*/  SHF.R.S32.HI R55, RZ, 0x1f, R4 ;  /* 0x0000001fff377819 */ /* 0x001fc60000011404 */
[----:B------:R-:W-:Y:S02]  /*286b0*/  STL [R1+0x14a8], R61 ;  /* 0x0014a83d01007387 */ /* 0x000fe40000100800 */
[----:B------:R-:W-:Y:S02]  /*286c0*/  IMAD.X R9, R55, 0x1, R9, P5 ;  /* 0x0000000137097824 */ /* 0x000fe400028e0609 */
[----:B------:R-:W-:Y:S01]  /*286d0*/  STL [R1+0x14a4], R63 ;  /* 0x0014a43f01007387 */ /* 0x000fe20000100800 */
[----:B------:R-:W-:-:S03]  /*286e0*/  IADD3 R11, P5, PT, R4, R11, RZ ;  /* 0x0000000b040b7210 */ /* 0x000fc60007fbe0ff */
        /* <DEDUP_REMOVED lines=21> */
[----:B------:R-:W2:Y:S04]  /*28840*/  LDL.LU R7, [R1+0x1f8] ;  /* 0x0001f80001077983 */ /* 0x000ea80000300800 */
[----:B------:R1:W-:Y:S04]  /*28850*/  STL [R1+0x1e0], R46 ;  /* 0x0001e02e01007387 */ /* 0x0003e80000100800 */
[----:B------:R-:W2:Y:S04]  /*28860*/  LDL.LU R91, [R1+0x200] ;  /* 0x00020000015b7983 */ /* 0x000ea80000300800 */
[----:B------:R-:W-:Y:S04]  /*28870*/  STL [R1+0x1e8], R11 ;  /* 0x0001e80b01007387 */ /* 0x000fe80000100800 */
[----:B---3--:R3:W2:Y:S04]  /*28880*/  @P3 LDG.E.U8 R49, desc[UR18][R8.64] ;  /* 0x0000001208313981 */ /* 0x0086a8000c1e1100 */
[----:B0-----:R-:W2:Y:S01]  /*28890*/  LDL.LU R9, [R1+0x1dc] ;  /* 0x0001dc0001097983 */ /* 0x001ea20000300800 */
[----:B------:R-:W-:Y:S01]  /*288a0*/  PRMT R45, RZ, 0x7610, R45 ;  /* 0x00007610ff2d7816 */ /* 0x000fe2000000002d */
[----:B---3--:R-:W-:Y:S01]  /*288b0*/  @P4 IMAD.MOV.U32 R8, RZ, RZ, R46 ;  /* 0x000000ffff084224 */ /* 0x008fe200078e002e */
[----:B------:R-:W-:Y:S01]  /*288c0*/  PRMT R51, RZ, 0x7610, R51 ;  /* 0x00007610ff337816 */ /* 0x000fe20000000033 */
[C---:B----4-:R-:W-:Y:S01]  /*288d0*/  IMAD.X R50, R55.reuse, 0x1, R50, P5 ;  /* 0x0000000137327824 */ /* 0x050fe200028e0632 */
[----:B------:R-:W-:Y:S01]  /*288e0*/  ISETP.GT.AND P3, PT, R12, 0x4, PT ;  /* 0x000000040c00780c */ /* 0x000fe20003f64270 */
[----:B--2---:R-:W-:-:S05]  /*288f0*/  IMAD.X R9, R55, 0x1, R9, P6 ;  /* 0x0000000137097824 */ /* 0x004fca00030e0609 */
[----:B------:R0:W2:Y:S04]  /*28900*/  @P4 LDG.E.U8 R45, desc[UR18][R8.64] ;  /* 0x00000012082d4981 */ /* 0x0000a8000c1e1100 */
[----:B------:R3:W-:Y:S04]  /*28910*/  STL [R1+0x1dc], R9 ;  /* 0x0001dc0901007387 */ /* 0x0007e80000100800 */
[----:B-1----:R-:W4:Y:S01]  /*28920*/  LDL.LU R46, [R1+0x1634] ;  /* 0x00163400012e7983 */ /* 0x002f220000300800 */
[----:B0-----:R-:W-:-:S03]  /*28930*/  @P1 IMAD.MOV.U32 R8, RZ, RZ, R11 ;  /* 0x000000ffff081224 */ /* 0x001fc600078e000b */
[----:B------:R-:W-:Y:S01]  /*28940*/  STL [R1+0x1e4], R50 ;  /* 0x0001e43201007387 */ /* 0x000fe20000100800 */
[----:B---3--:R-:W-:-:S05]  /*28950*/  IMAD.MOV.U32 R9, RZ, RZ, R50 ;  /* 0x000000ffff097224 */ /* 0x008fca00078e0032 */
[----:B------:R-:W3:Y:S04]  /*28960*/  @P1 LDG.E.U8 R51, desc[UR18][R8.64] ;  /* 0x0000001208331981 */ /* 0x000ee8000c1e1100 */
[----:B--2---:R0:W-:Y:S04]  /*28970*/  STL [R1+0x1a8], R45 ;  /* 0x0001a82d01007387 */ /* 0x0041e80000100800 */
[----:B0-----:R-:W2:Y:S04]  /*28980*/  LDL.LU R45, [R1+0x1630] ;  /* 0x00163000012d7983 */ /* 0x001ea80000300800 */
[----:B------:R-:W4:Y:S04]  /*28990*/  LDL.LU R50, [R1+0x162c] ;  /* 0x00162c0001327983 */ /* 0x000f280000300800 */
[----:B------:R-:W4:Y:S04]  /*289a0*/  LDL.LU R11, [R1+0x1fc] ;  /* 0x0001fc00010b7983 */ /* 0x000f280000300800 */
[----:B---3--:R0:W-:Y:S04]  /*289b0*/  STL [R1+0x1a4], R51 ;  /* 0x0001a43301007387 */ /* 0x0081e80000100800 */
[----:B0-----:R-:W3:Y:S01]  /*289c0*/  LDL.LU R51, [R1+0x1628] ;  /* 0x0016280001337983 */ /* 0x001ee20000300800 */
[----:B--2---:R-:W-:-:S05]  /*289d0*/  IADD3 R45, P5, PT, R4, R45, RZ ;  /* 0x0000002d042d7210 */ /* 0x004fca0007fbe0ff */
[----:B------:R0:W-:Y:S04]  /*289e0*/  STL [R1+0x1f0], R45 ;  /* 0x0001f02d01007387 */ /* 0x0001e80000100800 */
[----:B------:R-:W2:Y:S01]  /*289f0*/  LDL.LU R8, [R1+0x1ec] ;  /* 0x0001ec0001087983 */ /* 0x000ea20000300800 */
[----:B------:R-:W-:-:S03]  /*28a00*/  IMAD.MOV.U32 R9, RZ, RZ, R45 ;  /* 0x000000ffff097224 */ /* 0x000fc600078e002d */
[----:B0-----:R-:W3:Y:S01]  /*28a10*/  LDL.LU R45, [R1+0x208] ;  /* 0x00020800012d7983 */ /* 0x001ee20000300800 */
[----:B----4-:R-:W-:Y:S02]  /*28a20*/  PRMT R50, RZ, 0x7610, R50 ;  /* 0x00007610ff327816 */ /* 0x010fe40000000032 */
[----:B------:R-:W-:Y:S01]  /*28a30*/  IADD3 R7, P6, PT, R4, R7, RZ ;  /* 0x0000000704077210 */ /* 0x000fe20007fde0ff */
[----:B--2---:R-:W-:-:S05]  /*28a40*/  IMAD.X R8, R55, 0x1, R8, P5 ;  /* 0x0000000137087824 */ /* 0x004fca00028e0608 */
[-C--:B------:R-:W-:Y:S01]  /*28a50*/  @P3 LOP3.LUT R9, R9, R8.reuse, RZ, 0x3c, !PT ;  /* 0x0000000809093212 */ /* 0x080fe200078e3cff */
[----:B------:R0:W-:Y:S03]  /*28a60*/  STL [R1+0x1ec], R8 ;  /* 0x0001ec0801007387 */ /* 0x0001e60000100800 */
[----:B0-----:R-:W-:-:S04]  /*28a70*/  @P3 LOP3.LUT R8, R9, R8, RZ, 0x3c, !PT ;  /* 0x0000000809083212 */ /* 0x001fc800078e3cff */
[----:B------:R-:W-:Y:S01]  /*28a80*/  @P3 LOP3.LUT R9, R9, R8, RZ, 0x3c, !PT ;  /* 0x0000000809093212 */ /* 0x000fe200078e3cff */
[----:B------:R0:W-:Y:S04]  /*28a90*/  STL [R1+0x1f8], R7 ;  /* 0x0001f80701007387 */ /* 0x0001e80000100800 */
[----:B------:R1:W2:Y:S04]  /*28aa0*/  @P3 LDG.E.U8 R50, desc[UR18][R8.64] ;  /* 0x0000001208323981 */ /* 0x0002a8000c1e1100 */
[----:B------:R-:W4:Y:S01]  /*28ab0*/  LDL.LU R8, [R1+0x1f4] ;  /* 0x0001f40001087983 */ /* 0x000f220000300800 */
[----:B------:R-:W-:Y:S01]  /*28ac0*/  ISETP.GT.AND P4, PT, R12, 0x5, PT ;  /* 0x000000050c00780c */ /* 0x000fe20003f84270 */
[----:B-1----:R-:W-:Y:S01]  /*28ad0*/  IMAD.MOV.U32 R9, RZ, RZ, R7 ;  /* 0x000000ffff097224 */ /* 0x002fe200078e0007 */
[----:B------:R-:W-:Y:S01]  /*28ae0*/  IADD3 R91, P5, PT, R4, R91, RZ ;  /* 0x0000005b045b7210 */ /* 0x000fe20007fbe0ff */
[----:B0-----:R-:W4:Y:S01]  /*28af0*/  LDL.LU R7, [R1+0x210] ;  /* 0x0002100001077983 */ /* 0x001f220000300800 */
[----:B------:R-:W-:-:S03]  /*28b00*/  ISETP.GT.AND P1, PT, R12, 0x6, PT ;  /* 0x000000060c00780c */ /* 0x000fc60003f24270 */
[----:B------:R-:W-:Y:S01]  /*28b10*/  STL [R1+0x200], R91 ;  /* 0x0002005b01007387 */ /* 0x000fe20000100800 */
[----:B------:R-:W-:Y:S01]  /*28b20*/  PRMT R46, RZ, 0x7610, R46 ;  /* 0x00007610ff2e7816 */ /* 0x000fe2000000002e */
[C---:B------:R-:W-:Y:S01]  /*28b30*/  IMAD.X R11, R55.reuse, 0x1, R11, P5 ;  /* 0x00000001370b7824 */ /* 0x040fe200028e060b */
[----:B---3--:R-:W-:Y:S01]  /*28b40*/  PRMT R51, RZ, 0x7610, R51 ;  /* 0x00007610ff337816 */ /* 0x008fe20000000033 */
[----:B--2---:R0:W-:Y:S01]  /*28b50*/  STL [R1+0x1a0], R50 ;  /* 0x0001a03201007387 */ /* 0x0041e20000100800 */
[----:B----4-:R-:W-:-:S03]  /*28b60*/  IMAD.X R8, R55, 0x1, R8, P6 ;  /* 0x0000000137087824 */ /* 0x010fc600030e0608 */
[----:B0-----:R-:W2:Y:S02]  /*28b70*/  LDL.LU R50, [R1+0x218] ;  /* 0x0002180001327983 */ /* 0x001ea40000300800 */
[-C--:B------:R-:W-:Y:S02]  /*28b80*/  @P4 LOP3.LUT R9, R9, R8.reuse, RZ, 0x3c, !PT ;  /* 0x0000000809094212 */ /* 0x080fe400078e3cff */
[----:B------:R0:W-:Y:S02]  /*28b90*/  STL [R1+0x1f4], R8 ;  /* 0x0001f40801007387 */ /* 0x0001e40000100800 */
[----:B0-----:R-:W-:-:S04]  /*28ba0*/  @P4 LOP3.LUT R8, R9, R8, RZ, 0x3c, !PT ;  /* 0x0000000809084212 */ /* 0x001fc800078e3cff */
[----:B------:R-:W-:-:S05]  /*28bb0*/  @P4 LOP3.LUT R9, R9, R8, RZ, 0x3c, !PT ;  /* 0x0000000809094212 */ /* 0x000fca00078e3cff */
[----:B------:R0:W3:Y:S02]  /*28bc0*/  @P4 LDG.E.U8 R46, desc[UR18][R8.64] ;  /* 0x00000012082e4981 */ /* 0x0000e4000c1e1100 */
[----:B0-----:R-:W-:Y:S02]  /*28bd0*/  IMAD.MOV.U32 R9, RZ, RZ, R11 ;  /* 0x000000ffff097224 */ /* 0x001fe400078e000b */
[----:B------:R-:W-:-:S05]  /*28be0*/  @P1 IMAD.MOV.U32 R8, RZ, RZ, R91 ;  /* 0x000000ffff081224 */ /* 0x000fca00078e005b */
[----:B------:R-:W4:Y:S01]  /*28bf0*/  @P1 LDG.E.U8 R51, desc[UR18][R8.64] ;  /* 0x0000001208331981 */ /* 0x000f22000c1e1100 */
[----:B------:R-:W-:-:S03]  /*28c00*/  IADD3 R45, P5, PT, R4, R45, RZ ;  /* 0x0000002d042d7210 */ /* 0x000fc60007fbe0ff */
[----:B------:R-:W-:Y:S04]  /*28c10*/  STL [R1+0x1fc], R11 ;  /* 0x0001fc0b01007387 */ /* 0x000fe80000100800 */
[----:B---3--:R0:W-:Y:S04]  /*28c20*/  STL [R1+0x19c], R46 ;  /* 0x00019c2e01007387 */ /* 0x0081e80000100800 */
[----:B0-----:R-:W3:Y:S04]  /*28c30*/  LDL.LU R46, [R1+0x1624] ;  /* 0x00162400012e7983 */ /* 0x001ee80000300800 */
[----:B------:R-:W2:Y:S04]  /*28c40*/  LDL.LU R11, [R1+0x1620] ;  /* 0x00162000010b7983 */ /* 0x000ea80000300800 */
[----:B------:R-:W3:Y:S04]  /*28c50*/  LDL.LU R91, [R1+0x214] ;  /* 0x00021400015b7983 */ /* 0x000ee80000300800 */
[----:B----4-:R0:W-:Y:S04]  /*28c60*/  STL [R1+0x198], R51 ;  /* 0x0001983301007387 */ /* 0x0101e80000100800 */
[----:B0-----:R-:W4:Y:S04]  /*28c70*/  LDL.LU R51, [R1+0x161c] ;  /* 0x00161c0001337983 */ /* 0x001f280000300800 */
[----:B------:R0:W-:Y:S04]  /*28c80*/  STL [R1+0x208], R45 ;  /* 0x0002082d01007387 */ /* 0x0001e80000100800 */
[----:B------:R-:W3:Y:S01]  /*28c90*/  LDL.LU R8, [R1+0x204] ;  /* 0x0002040001087983 */ /* 0x000ee20000300800 */
[----:B------:R-:W-:Y:S01]  /*28ca0*/  ISETP.GT.AND P3, PT, R12, 0x7, PT ;  /* 0x000000070c00780c */ /* 0x000fe20003f64270 */
[----:B------:R-:W-:-:S02]  /*28cb0*/  IMAD.MOV.U32 R9, RZ, RZ, R45 ;  /* 0x000000ffff097224 */ /* 0x000fc400078e002d */
[----:B0-----:R-:W4:Y:S01]  /*28cc0*/  LDL.LU R45, [R1+0x220] ;  /* 0x00022000012d7983 */ /* 0x001f220000300800 */
[----:B------:R-:W-:Y:S02]  /*28cd0*/  IADD3 R7, P6, PT, R4, R7, RZ ;  /* 0x0000000704077210 */ /* 0x000fe40007fde0ff */
[----:B--2---:R-:W-:Y:S01]  /*28ce0*/  PRMT R11, RZ, 0x7610, R11 ;  /* 0x00007610ff0b7816 */ /* 0x004fe2000000000b */
[----:B---3--:R-:W-:-:S06]  /*28cf0*/  IMAD.X R8, R55, 0x1, R8, P5 ;  /* 0x0000000137087824 */ /* 0x008fcc00028e0608 */
[-C--:B------:R-:W-:Y:S01]  /*28d00*/  @P3 LOP3.LUT R9, R9, R8.reuse, RZ, 0x3c, !PT ;  /* 0x0000000809093212 */ /* 0x080fe200078e3cff */
[----:B------:R0:W-:Y:S03]  /*28d10*/  STL [R1+0x204], R8 ;  /* 0x0002040801007387 */ /* 0x0001e60000100800 */
[----:B0-----:R-:W-:-:S04]  /*28d20*/  @P3 LOP3.LUT R8, R9, R8, RZ, 0x3c, !PT ;  /* 0x0000000809083212 */ /* 0x001fc800078e3cff */
[----:B------:R-:W-:Y:S01]  /*28d30*/  @P3 LOP3.LUT R9, R9, R8, RZ, 0x3c, !PT ;  /* 0x0000000809093212 */ /* 0x000fe200078e3cff */
[----:B------:R0:W-:Y:S04]  /*28d40*/  STL [R1+0x210], R7 ;  /* 0x0002100701007387 */ /* 0x0001e80000100800 */
[----:B------:R1:W2:Y:S04]  /*28d50*/  @P3 LDG.E.U8 R11, desc[UR18][R8.64] ;  /* 0x00000012080b3981 */ /* 0x0002a8000c1e1100 */
[----:B------:R-:W3:Y:S01]  /*28d60*/  LDL.LU R8, [R1+0x20c] ;  /* 0x00020c0001087983 */ /* 0x000ee20000300800 */
[----:B------:R-:W-:Y:S01]  /*28d70*/  ISETP.GT.AND P4, PT, R12, 0x8, PT ;  /* 0x000000080c00780c */ /* 0x000fe20003f84270 */
[----:B-1----:R-:W-:Y:S01]  /*28d80*/  IMAD.MOV.U32 R9, RZ, RZ, R7 ;  /* 0x000000ffff097224 */ /* 0x002fe200078e0007 */
[----:B------:R-:W-:Y:S01]  /*28d90*/  IADD3 R50, P5, PT, R4, R50, RZ ;  /* 0x0000003204327210 */ /* 0x000fe20007fbe0ff */
[----:B0-----:R-:W3:Y:S01]  /*28da0*/  LDL.LU R7, [R1+0x228] ;  /* 0x0002280001077983 */ /* 0x001ee20000300800 */
[----:B------:R-:W-:-:S03]  /*28db0*/  ISETP.GT.AND P1, PT, R12, 0x9, PT ;  /* 0x000000090c00780c */ /* 0x000fc60003f24270 */
[----:B------:R-:W-:Y:S01]  /*28dc0*/  STL [R1+0x218], R50 ;  /* 0x0002183201007387 */ /* 0x000fe20000100800 */
[----:B----4-:R-:W-:Y:S01]  /*28dd0*/  PRMT R51, RZ, 0x7610, R51 ;  /* 0x00007610ff337816 */ /* 0x010fe20000000033 */
[C---:B------:R-:W-:Y:S01]  /*28de0*/  IMAD.X R91, R55.reuse, 0x1, R91, P5 ;  /* 0x00000001375b7824 */ /* 0x040fe200028e065b */
[----:B------:R-:W-:Y:S02]  /*28df0*/  PRMT R48, RZ, 0x7610, R48 ;  /* 0x00007610ff307816 */ /* 0x000fe40000000030 */
[----:B------:R-:W-:Y:S01]  /*28e00*/  IADD3 R45, P5, PT, R4, R45, RZ ;  /* 0x0000002d042d7210 */ /* 0x000fe20007fbe0ff */
[----:B--2---:R0:W-:Y:S01]  /*28e10*/  STL [R1+0x194], R11 ;  /* 0x0001940b01007387 */ /* 0x0041e20000100800 */
[----:B---3--:R-:W-:-:S03]  /*28e20*/  IMAD.X R8, R55, 0x1, R8, P6 ;  /* 0x0000000137087824 */ /* 0x008fc600030e0608 */
[----:B0-----:R-:W2:Y:S02]  /*28e30*/  LDL.LU R11, [R1+0x230] ;  /* 0x00023000010b7983 */ /* 0x001ea40000300800 */
[-C--:B------:R-:W-:Y:S02]  /*28e40*/  @P4 LOP3.LUT R9, R9, R8.reuse, RZ, 0x3c, !PT ;  /* 0x0000000809094212 */ /* 0x080fe400078e3cff */
[----:B------:R0:W-:Y:S02]  /*28e50*/  STL [R1+0x20c], R8 ;  /* 0x00020c0801007387 */ /* 0x0001e40000100800 */
[----:B0-----:R-:W-:-:S04]  /*28e60*/  @P4 LOP3.LUT R8, R9, R8, RZ, 0x3c, !PT ;  /* 0x0000000809084212 */ /* 0x001fc800078e3cff */
[----:B------:R-:W-:Y:S01]  /*28e70*/  @P4 LOP3.LUT R9, R9, R8, RZ, 0x3c, !PT ;  /* 0x0000000809094212 */ /* 0x000fe200078e3cff */
[----:B------:R0:W-:Y:S04]  /*28e80*/  STL [R1+0x214], R91 ;  /* 0x0002145b01007387 */ /* 0x0001e80000100800 */
[----:B------:R1:W3:Y:S02]  /*28e90*/  @P4 LDG.E.U8 R51, desc[UR18][R8.64] ;  /* 0x0000001208334981 */ /* 0x0002e4000c1e1100 */
[----:B-1----:R-:W-:Y:S02]  /*28ea0*/  @P1 IMAD.MOV.U32 R8, RZ, RZ, R50 ;  /* 0x000000ffff081224 */ /* 0x002fe400078e0032 */
[----:B------:R-:W-:Y:S01]  /*28eb0*/  @P1 IMAD.MOV.U32 R9, RZ, RZ, R91 ;  /* 0x000000ffff091224 */ /* 0x000fe200078e005b */
[----:B------:R-:W4:Y:S04]  /*28ec0*/  LDL.LU R50, [R1+0x22c] ;  /* 0x00022c0001327983 */ /* 0x000f280000300800 */
[----:B0-----:R-:W2:Y:S04]  /*28ed0*/  LDL.LU R91, [R1+0x238] ;  /* 0x00023800015b7983 */ /* 0x001ea80000300800 */
[----:B------:R0:W2:Y:S04]  /*28ee0*/  @P1 LDG.E.U8 R48, desc[UR18][R8.64] ;  /* 0x0000001208301981 */ /* 0x0000a8000c1e1100 */
[----:B------:R1:W-:Y:S01]  /*28ef0*/  STL [R1+0x220], R45 ;  /* 0x0002202d01007387 */ /* 0x0003e20000100800 */
[----:B0-----:R-:W-:-:S03]  /*28f00*/  IMAD.MOV.U32 R9, RZ, RZ, R45 ;  /* 0x000000ffff097224 */ /* 0x001fc600078e002d */
[----:B-1----:R-:W2:Y:S04]  /*28f10*/  LDL.LU R45, [R1+0x1618] ;  /* 0x00161800012d7983 */ /* 0x002ea80000300800 */
[----:B------:R-:W2:Y:S01]  /*28f20*/  LDL.LU R8, [R1+0x21c] ;  /* 0x00021c0001087983 */ /* 0x000ea20000300800 */
[----:B------:R-:W-:Y:S02]  /*28f30*/  ISETP.GT.AND P3, PT, R12, 0xa, PT ;  /* 0x0000000a0c00780c */ /* 0x000fe40003f64270 */
[----:B------:R-:W-:Y:S02]  /*28f40*/  PRMT R46, RZ, 0x7610, R46 ;  /* 0x00007610ff2e7816 */ /* 0x000fe4000000002e */
[----:B------:R-:W-:Y:S01]  /*28f50*/  IADD3 R7, P6, PT, R4, R7, RZ ;  /* 0x0000000704077210 */ /* 0x000fe20007fde0ff */
[----:B--2---:R-:W-:-:S08]  /*28f60*/  IMAD.X R8, R55, 0x1, R8, P5 ;  /* 0x0000000137087824 */ /* 0x004fd000028e0608 */
        /* <DEDUP_REMOVED lines=10> */
[----:B0-----:R-:W4:Y:S04]  /*29010*/  LDL.LU R7, [R1+0xa60] ;  /* 0x000a600001077983 */ /* 0x001f280000300800 */
[----:B------:R-:W-:Y:S01]  /*29020*/  STL [R1+0x230], R11 ;  /* 0x0002300b01007387 */ /* 0x000fe20000100800 */
[----:B------:R-:W-:-:S03]  /*29030*/  PRMT R45, RZ, 0x7610, R45 ;  /* 0x00007610ff2d7816 */ /* 0x000fc6000000002d */
[----:B--2---:R0:W-:Y:S01]  /*29040*/  STL [R1+0x18c], R46 ;  /* 0x00018c2e01007387 */ /* 0x0041e20000100800 */
[----:B---3--:R-:W-:-:S03]  /*29050*/  IMAD.X R8, R55, 0x1, R8, P6 ;  /* 0x0000000137087824 */ /* 0x008fc600030e0608 */
[----:B0-----:R-:W2:Y:S02]  /*29060*/  LDL.LU R46, [R1+0xa68] ;  /* 0x000a6800012e7983 */ /* 0x001ea40000300800 */
[-C--:B------:R-:W-:Y:S02]  /*29070*/  @P4 LOP3.LUT R9, R9, R8.reuse, RZ, 0x3c, !PT ;  /* 0x0000000809094212 */ /* 0x080fe400078e3cff */
[----:B------:R0:W-:Y:S02]  /*29080*/  STL [R1+0x224], R8 ;  /* 0x0002240801007387 */ /* 0x0001e40000100800 */
[----:B0-----:R-:W-:-:S04]  /*29090*/  @P4 LOP3.LUT R8, R9, R8, RZ, 0x3c, !PT ;  /* 0x0000000809084212 */ /* 0x001fc800078e3cff */
[----:B------:R-:W-:-:S05]  /*290a0*/  @P4 LOP3.LUT R9, R9, R8, RZ, 0x3c, !PT ;  /* 0x0000000809094212 */ /* 0x000fca00078e3cff */
[----:B------:R0:W3:Y:S01]  /*290b0*/  @P4 LDG.E.U8 R45, desc[UR18][R8.64] ;  /* 0x00000012082d4981 */ /* 0x0000e2000c1e1100 */
[----:B------:R-:W-:Y:S01]  /*290c0*/  ISETP.GT.AND P1, PT, R12, 0xc, PT ;  /* 0x0000000c0c00780c */ /* 0x000fe20003f24270 */
[----:B----4-:R-:W-:Y:S01]  /*290d0*/  IMAD.X R50, R55, 0x1, R50, P5 ;  /* 0x0000000137327824 */ /* 0x010fe200028e0632 */
[----:B------:R-:W-:-:S04]  /*290e0*/  PRMT R10, RZ, 0x7610, R10 ;  /* 0x00007610ff0a7816 */ /* 0x000fc8000000000a */
[----:B------:R-:W-:Y:S01]  /*290f0*/  STL [R1+0x22c], R50 ;  /* 0x00022c3201007387 */ /* 0x000fe20000100800 */
[----:B0-----:R-:W-:-:S06]  /*29100*/  IMAD.MOV.U32 R9, RZ, RZ, R50 ;  /* 0x000000ffff097224 */ /* 0x001fcc00078e0032 */
[----:B------:R-:W-:-:S05]  /*29110*/  @P1 IMAD.MOV.U32 R8, RZ, RZ, R11 ;  /* 0x000000ffff081224 */ /* 0x000fca00078e000b */
[----:B------:R-:W4:Y:S04]  /*29120*/  @P1 LDG.E.U8 R10, desc[UR18][R8.64] ;  /* 0x00000012080a1981 */ /* 0x000f28000c1e1100 */
[----:B---3--:R0:W-:Y:S04]  /*29130*/  STL [R1+0x188], R45 ;  /* 0x0001882d01007387 */ /* 0x0081e80000100800 */
[----:B0-----:R-:W3:Y:S04]  /*29140*/  LDL.LU R45, [R1+0x1614] ;  /* 0x00161400012d7983 */ /* 0x001ee80000300800 */
[----:B------:R-:W2:Y:S04]  /*29150*/  LDL.LU R50, [R1+0x1610] ;  /* 0x0016100001327983 */ /* 0x000ea80000300800 */
[----:B------:R-:W2:Y:S01]  /*29160*/  LDL.LU R9, [R1+0x234] ;  /* 0x0002340001097983 */ /* 0x000ea20000300800 */
[----:B------:R-:W-:-:S02]  /*29170*/  ISETP.GT.AND P3, PT, R12, 0xd, PT ;  /* 0x0000000d0c00780c */ /* 0x000fc40003f64270 */
[C---:B------:R-:W-:Y:S01]  /*29180*/  IADD3 R91, P5, PT, R4.reuse, R91, RZ ;  /* 0x0000005b045b7210 */ /* 0x040fe20007fbe0ff */
[----:B------:R-:W2:Y:S01]  /*29190*/  LDL.LU R11, [R1+0xa64] ;  /* 0x000a6400010b7983 */ /* 0x000ea20000300800 */
[----:B------:R-:W-:-:S03]  /*291a0*/  IADD3 R7, P6, PT, R4, R7, RZ ;  /* 0x0000000704077210 */ /* 0x000fc60007fde0ff */
[----:B------:R-:W-:Y:S04]  /*291b0*/  STL [R1+0x238], R91 ;  /* 0x0002385b01007387 */ /* 0x000fe80000100800 */
[----:B----4-:R0:W-:Y:S02]  /*291c0*/  STL [R1+0x184], R10 ;  /* 0x0001840a01007387 */ /* 0x0101e40000100800 */
[----:B------:R-:W-:Y:S02]  /*291d0*/  @P3 IMAD.MOV.U32 R8, RZ, RZ, R91 ;  /* 0x000000ffff083224 */ /* 0x000fe400078e005b */
[----:B0-----:R-:W4:Y:S01]  /*291e0*/  LDL.LU R10, [R1+0xa70] ;  /* 0x000a7000010a7983 */ /* 0x001f220000300800 */
[----:B---3--:R-:W-:Y:S01]  /*291f0*/  PRMT R45, RZ, 0x7610, R45 ;  /* 0x00007610ff2d7816 */ /* 0x008fe2000000002d */
[----:B--2---:R-:W-:-:S05]  /*29200*/  IMAD.X R9, R55, 0x1, R9, P5 ;  /* 0x0000000137097824 */ /* 0x004fca00028e0609 */
[----:B------:R0:W-:Y:S04]  /*29210*/  STL [R1+0x234], R9 ;  /* 0x0002340901007387 */ /* 0x0001e80000100800 */
[----:B------:R0:W2:Y:S04]  /*29220*/  @P3 LDG.E.U8 R45, desc[UR18][R8.64] ;  /* 0x00000012082d3981 */ /* 0x0000a8000c1e1100 */
[----:B------:R1:W-:Y:S04]  /*29230*/  STL [R1+0xa60], R7 ;  /* 0x000a600701007387 */ /* 0x0003e80000100800 */
[----:B------:R-:W3:Y:S01]  /*29240*/  LDL.LU R8, [R1+0x23c] ;  /* 0x00023c0001087983 */ /* 0x000ee20000300800 */
[----:B------:R-:W-:Y:S01]  /*29250*/  ISETP.GT.AND P4, PT, R12, 0xe, PT ;  /* 0x0000000e0c00780c */ /* 0x000fe20003f84270 */
[----:B0-----:R-:W-:Y:S01]  /*29260*/  IMAD.MOV.U32 R9, RZ, RZ, R7 ;  /* 0x000000ffff097224 */ /* 0x001fe200078e0007 */
[----:B------:R-:W-:Y:S01]  /*29270*/  IADD3 R46, P5, PT, R4, R46, RZ ;  /* 0x0000002e042e7210 */ /* 0x000fe20007fbe0ff */
[----:B------:R-:W4:Y:S04]  /*29280*/  LDL.LU R91, [R1+0xa6c] ;  /* 0x000a6c00015b7983 */ /* 0x000f280000300800 */
[----:B------:R-:W-:Y:S04]  /*29290*/  STL [R1+0xa68], R46 ;  /* 0x000a682e01007387 */ /* 0x000fe80000100800 */
[----:B-1----:R-:W4:Y:S01]  /*292a0*/  LDL.LU R7, [R1+0xa78] ;  /* 0x000a780001077983 */ /* 0x002f220000300800 */
        /* <DEDUP_REMOVED lines=10> */
[----:B------:R-:W-:Y:S01]  /*29350*/  IMAD.X R11, R55, 0x1, R11, P5 ;  /* 0x00000001370b7824 */ /* 0x000fe200028e060b */
[----:B------:R-:W-:-:S04]  /*29360*/  PRMT R93, RZ, 0x7610, R93 ;  /* 0x00007610ff5d7816 */ /* 0x000fc8000000005d */
[----:B------:R-:W-:Y:S01]  /*29370*/  STL [R1+0xa64], R11 ;  /* 0x000a640b01007387 */ /* 0x000fe20000100800 */
[----:B0-----:R-:W-:-:S06]  /*29380*/  IMAD.MOV.U32 R9, RZ, RZ, R11 ;  /* 0x000000ffff097224 */ /* 0x001fcc00078e000b */
[----:B------:R-:W-:-:S05]  /*29390*/  @P1 IMAD.MOV.U32 R8, RZ, RZ, R46 ;  /* 0x000000ffff081224 */ /* 0x000fca00078e002e */
[----:B------:R0:W2:Y:S04]  /*293a0*/  @P1 LDG.E.U8 R93, desc[UR18][R8.64] ;  /* 0x00000012085d1981 */ /* 0x0000a8000c1e1100 */
[----:B---3--:R1:W-:Y:S04]  /*293b0*/  STL [R1+0x17c], R50 ;  /* 0x00017c3201007387 */ /* 0x0083e80000100800 */
[----:B-1----:R-:W3:Y:S01]  /*293c0*/  LDL.LU R50, [R1+0x160c] ;  /* 0x00160c0001327983 */ /* 0x002ee20000300800 */
[----:B------:R-:W-:Y:S02]  /*293d0*/  ISETP.GT.AND P3, PT, R12, 0x10, PT ;  /* 0x000000100c00780c */ /* 0x000fe40003f64270 */
[C---:B----4-:R-:W-:Y:S01]  /*293e0*/  IADD3 R10, P5, PT, R4.reuse, R10, RZ ;  /* 0x0000000a040a7210 */ /* 0x050fe20007fbe0ff */
[----:B------:R-:W4:Y:S01]  /*293f0*/  LDL.LU R11, [R1+0x1608] ;  /* 0x00160800010b7983 */ /* 0x000f220000300800 */
[----:B------:R-:W-:-:S03]  /*29400*/  IADD3 R7, P6, PT, R4, R7, RZ ;  /* 0x0000000704077210 */ /* 0x000fc60007fde0ff */
[----:B------:R-:W-:Y:S01]  /*29410*/  IMAD.X R91, R55, 0x1, R91, P5 ;  /* 0x00000001375b7824 */ /* 0x000fe200028e065b */
[----:B------:R-:W4:Y:S01]  /*29420*/  LDL.LU R46, [R1+0xa7c] ;  /* 0x000a7c00012e7983 */ /* 0x000f220000300800 */
[----:B--2---:R-:W-:-:S03]  /*29430*/  IADD3 R45, P5, PT, R4, R45, RZ ;  /* 0x0000002d042d7210 */ /* 0x004fc60007fbe0ff */
[----:B------:R-:W-:Y:S01]  /*29440*/  STL [R1+0xa70], R10 ;  /* 0x000a700a01007387 */ /* 0x000fe20000100800 */
[----:B0-----:R-:W-:Y:S02]  /*29450*/  @P3 IMAD.MOV.U32 R8, RZ, RZ, R10 ;  /* 0x000000ffff083224 */ /* 0x001fe400078e000a */
[----:B------:R-:W-:Y:S01]  /*29460*/  @P3 IMAD.MOV.U32 R9, RZ, RZ, R91 ;  /* 0x000000ffff093224 */ /* 0x000fe200078e005b */
[----:B------:R0:W-:Y:S04]  /*29470*/  STL [R1+0x178], R93 ;  /* 0x0001785d01007387 */ /* 0x0001e80000100800 */
[----:B0-----:R-:W2:Y:S04]  /*29480*/  LDL.LU R93, [R1+0xa88] ;  /* 0x000a8800015d7983 */ /* 0x001ea80000300800 */
[----:B------:R0:W-:Y:S04]  /*29490*/  STL [R1+0xa6c], R91 ;  /* 0x000a6c5b01007387 */ /* 0x0001e80000100800 */
[----:B------:R-:W2:Y:S04]  /*294a0*/  LDL.LU R10, [R1+0xa90] ;  /* 0x000a9000010a7983 */ /* 0x000ea80000300800 */
[----:B------:R1:W-:Y:S04]  /*294b0*/  STL [R1+0xa78], R7 ;  /* 0x000a780701007387 */ /* 0x0003e80000100800 */
[----:B0-----:R-:W2:Y:S04]  /*294c0*/  LDL.LU R91, [R1+0xa98] ;  /* 0x000a9800015b7983 */ /* 0x001ea80000300800 */
[----:B------:R-:W-:Y:S01]  /*294d0*/  STL [R1+0xa80], R45 ;  /* 0x000a802d01007387 */ /* 0x000fe20000100800 */
[----:B---3--:R-:W-:-:S06]  /*294e0*/  PRMT R50, RZ, 0x7610, R50 ;  /* 0x00007610ff327816 */ /* 0x008fcc0000000032 */
[----:B------:R0:W3:Y:S04]  /*294f0*/  @P3 LDG.E.U8 R50, desc[UR18][R8.64] ;  /* 0x0000001208323981 */ /* 0x0000e8000c1e1100 */
[----:B------:R-:W2:Y:S01]  /*29500*/  LDL.LU R9, [R1+0xa74] ;  /* 0x000a740001097983 */ /* 0x000ea20000300800 */
[C---:B------:R-:W-:Y:S02]  /*29510*/  ISETP.GT.AND P4, PT, R12.reuse, 0x11, PT ;  /* 0x000000110c00780c */ /* 0x040fe40003f84270 */
[----:B------:R-:W-:Y:S02]  /*29520*/  ISETP.GT.AND P1, PT, R12, 0x12, PT ;  /* 0x000000120c00780c */ /* 0x000fe40003f24270 */
[----:B------:R-:W-:Y:S01]  /*29530*/  PRMT R44, RZ, 0x7610, R44 ;  /* 0x00007610ff2c7816 */ /* 0x000fe2000000002c */
[----:B----4-:R-:W-:Y:S01]  /*29540*/  IMAD.X R46, R55, 0x1, R46, P5 ;  /* 0x00000001372e7824 */ /* 0x010fe200028e062e */
[----:B------:R-:W-:-:S07]  /*29550*/  PRMT R11, RZ, 0x7610, R11 ;  /* 0x00007610ff0b7816 */ /* 0x000fce000000000b */
[----:B0-----:R-:W-:Y:S02]  /*29560*/  @P4 IMAD.MOV.U32 R8, RZ, RZ, R7 ;  /* 0x000000ffff084224 */ /* 0x001fe400078e0007 */
[----:B--2---:R-:W-:-:S05]  /*29570*/  IMAD.X R9, R55, 0x1, R9, P6 ;  /* 0x0000000137097824 */ /* 0x004fca00030e0609 */
[----:B------:R0:W-:Y:S04]  /*29580*/  STL [R1+0xa74], R9 ;  /* 0x000a740901007387 */ /* 0x0001e80000100800 */
[----:B------:R0:W2:Y:S01]  /*29590*/  @P4 LDG.E.U8 R44, desc[UR18][R8.64] ;  /* 0x00000012082c4981 */ /* 0x0000a2000c1e1100 */
[----:B------:R-:W-:-:S03]  /*295a0*/  IADD3 R93, P5, PT, R4, R93, RZ ;  /* 0x0000005d045d7210 */ /* 0x000fc60007fbe0ff */
[----:B-1----:R-:W4:Y:S01]  /*295b0*/  LDL.LU R7, [R1+0x1604] ;  /* 0x0016040001077983 */ /* 0x002f220000300800 */
[----:B0-----:R-:W-:Y:S02]  /*295c0*/  IMAD.MOV.U32 R9, RZ, RZ, R46 ;  /* 0x000000ffff097224 */ /* 0x001fe400078e002e */
[----:B------:R-:W-:-:S05]  /*295d0*/  @P1 IMAD.MOV.U32 R8, RZ, RZ, R45 ;  /* 0x000000ffff081224 */ /* 0x000fca00078e002d */
[----:B------:R-:W2:Y:S04]  /*295e0*/  @P1 LDG.E.U8 R11, desc[UR18][R8.64] ;  /* 0x00000012080b1981 */ /* 0x000ea8000c1e1100 */
[----:B------:R0:W-:Y:S04]  /*295f0*/  STL [R1+0xa7c], R46 ;  /* 0x000a7c2e01007387 */ /* 0x0001e80000100800 */
[----:B0-----:R-:W3:Y:S04]  /*29600*/  LDL.LU R46, [R1+0x1600] ;  /* 0x00160000012e7983 */ /* 0x001ee80000300800 */
[----:B------:R-:W3:Y:S04]  /*29610*/  LDL.LU R45, [R1+0xa94] ;  /* 0x000a9400012d7983 */ /* 0x000ee80000300800 */
[----:B--2---:R0:W-:Y:S04]  /*29620*/  STL [R1+0x170], R11 ;  /* 0x0001700b01007387 */ /* 0x0041e80000100800 */
[----:B0-----:R-:W2:Y:S04]  /*29630*/  LDL.LU R11, [R1+0x15fc] ;  /* 0x0015fc00010b7983 */ /* 0x001ea80000300800 */
[----:B------:R0:W-:Y:S04]  /*29640*/  STL [R1+0xa88], R93 ;  /* 0x000a885d01007387 */ /* 0x0001e80000100800 */
[----:B------:R-:W2:Y:S01]  /*29650*/  LDL.LU R8, [R1+0xa84] ;  /* 0x000a840001087983 */ /* 0x000ea20000300800 */
[----:B------:R-:W-:Y:S01]  /*29660*/  ISETP.GT.AND P3, PT, R12, 0x13, PT ;  /* 0x000000130c00780c */ /* 0x000fe20003f64270 */
[----:B------:R-:W-:-:S02]  /*29670*/  IMAD.MOV.U32 R9, RZ, RZ, R93 ;  /* 0x000000ffff097224 */ /* 0x000fc400078e005d */
[----:B0-----:R-:W3:Y:S01]  /*29680*/  LDL.LU R93, [R1+0xaa0] ;  /* 0x000aa000015d7983 */ /* 0x001ee20000300800 */
[----:B------:R-:W-:Y:S02]  /*29690*/  PRMT R47, RZ, 0x7610, R47 ;  /* 0x00007610ff2f7816 */ /* 0x000fe4000000002f */
[----:B------:R-:W-:Y:S01]  /*296a0*/  IADD3 R10, P6, PT, R4, R10, RZ ;  /* 0x0000000a040a7210 */ /* 0x000fe20007fde0ff */
[----:B--2---:R-:W-:-:S06]  /*296b0*/  IMAD.X R8, R55, 0x1, R8, P5 ;  /* 0x0000000137087824 */ /* 0x004fcc00028e0608 */
[-C--:B------:R-:W-:Y:S01]  /*296c0*/  @P3 LOP3.LUT R9, R9, R8.reuse, RZ, 0x3c, !PT ;  /* 0x0000000809093212 */ /* 0x080fe200078e3cff */
[----:B------:R0:W-:Y:S03]  /*296d0*/  STL [R1+0xa84], R8 ;  /* 0x000a840801007387 */ /* 0x0001e60000100800 */
[----:B0-----:R-:W-:-:S04]  /*296e0*/  @P3 LOP3.LUT R8, R9, R8, RZ, 0x3c, !PT ;  /* 0x0000000809083212 */ /* 0x001fc800078e3cff */
[----:B------:R-:W-:Y:S01]  /*296f0*/  @P3 LOP3.LUT R9, R9, R8, RZ, 0x3c, !PT ;  /* 0x0000000809093212 */ /* 0x000fe200078e3cff */
[----:B------:R-:W-:Y:S04]  /*29700*/  STL [R1+0xa90], R10 ;  /* 0x000a900a01007387 */ /* 0x000fe80000100800 */
[----:B------:R0:W2:Y:S04]  /*29710*/  @P3 LDG.E.U8 R47, desc[UR18][R8.64] ;  /* 0x00000012082f3981 */ /* 0x0000a8000c1e1100 */
[----:B------:R-:W4:Y:S01]  /*29720*/  LDL.LU R8, [R1+0xa8c] ;  /* 0x000a8c0001087983 */ /* 0x000f220000300800 */
[----:B------:R-:W-:Y:S01]  /*29730*/  ISETP.GT.AND P4, PT, R12, 0x14, PT ;  /* 0x000000140c00780c */ /* 0x000fe20003f84270 */
[----:B0-----:R-:W-:Y:S01]  /*29740*/  IMAD.MOV.U32 R9, RZ, RZ, R10 ;  /* 0x000000ffff097224 */ /* 0x001fe200078e000a */
[----:B------:R-:W-:-:S02]  /*29750*/  IADD3 R91, P5, PT, R4, R91, RZ ;  /* 0x0000005b045b7210 */ /* 0x000fc40007fbe0ff */
[----:B---3--:R-:W-:Y:S01]  /*29760*/  PRMT R46, RZ, 0x7610, R46 ;  /* 0x00007610ff2e7816 */ /* 0x008fe2000000002e */
[----:B--2---:R0:W-:Y:S01]  /*29770*/  STL [R1+0x16c], R47 ;  /* 0x00016c2f01007387 */ /* 0x0041e20000100800 */
[----:B----4-:R-:W-:-:S03]  /*29780*/  IMAD.X R8, R55, 0x1, R8, P6 ;  /* 0x0000000137087824 */ /* 0x010fc600030e0608 */
[----:B0-----:R-:W2:Y:S04]  /*29790*/  LDL.LU R47, [R1+0xaa8] ;  /* 0x000aa800012f7983 */ /* 0x001ea80000300800 */
[-C--:B------:R-:W-:Y:S01]  /*297a0*/  @P4 LOP3.LUT R9, R9, R8.reuse, RZ, 0x3c, !PT ;  /* 0x0000000809094212 */ /* 0x080fe200078e3cff */
[----:B------:R-:W-:Y:S04]  /*297b0*/  STL [R1+0xa98], R91 ;  /* 0x000a985b01007387 */ /* 0x000fe80000100800 */
[----:B------:R-:W3:Y:S04]  /*297c0*/  LDL.LU R10, [R1+0xab0] ;  /* 0x000ab000010a7983 */ /* 0x000ee80000300800 */
[----:B------:R0:W-:Y:S02]  /*297d0*/  STL [R1+0xa8c], R8 ;  /* 0x000a8c0801007387 */ /* 0x0001e40000100800 */
[----:B0-----:R-:W-:-:S04]  /*297e0*/  @P4 LOP3.LUT R8, R9, R8, RZ, 0x3c, !PT ;  /* 0x0000000809084212 */ /* 0x001fc800078e3cff */
[----:B------:R-:W-:-:S05]  /*297f0*/  @P4 LOP3.LUT R9, R9, R8, RZ, 0x3c, !PT ;  /* 0x0000000809094212 */ /* 0x000fca00078e3cff */
[----:B------:R0:W4:Y:S01]  /*29800*/  @P4 LDG.E.U8 R46, desc[UR18][R8.64] ;  /* 0x00000012082e4981 */ /* 0x000122000c1e1100 */
[----:B------:R-:W-:Y:S01]  /*29810*/  ISETP.GT.AND P1, PT, R12, 0x15, PT ;  /* 0x000000150c00780c */ /* 0x000fe20003f24270 */
[----:B------:R-:W-:Y:S01]  /*29820*/  IMAD.X R45, R55, 0x1, R45, P5 ;  /* 0x00000001372d7824 */ /* 0x000fe200028e062d */
[----:B------:R-:W-:-:S04]  /*29830*/  PRMT R11, RZ, 0x7610, R11 ;  /* 0x00007610ff0b7816 */ /* 0x000fc8000000000b */
[----:B------:R-:W-:Y:S01]  /*29840*/  STL [R1+0xa94], R45 ;  /* 0x000a942d01007387 */ /* 0x000fe20000100800 */
[----:B0-----:R-:W-:-:S06]  /*29850*/  IMAD.MOV.U32 R9, RZ, RZ, R45 ;  /* 0x000000ffff097224 */ /* 0x001fcc00078e002d */
[----:B------:R-:W-:-:S05]  /*29860*/  @P1 IMAD.MOV.U32 R8, RZ, RZ, R91 ;  /* 0x000000ffff081224 */ /* 0x000fca00078e005b */
[----:B------:R-:W2:Y:S04]  /*29870*/  @P1 LDG.E.U8 R11, desc[UR18][R8.64] ;  /* 0x00000012080b1981 */ /* 0x000ea8000c1e1100 */
[----:B----4-:R0:W-:Y:S04]  /*29880*/  STL [R1+0x168], R46 ;  /* 0x0001682e01007387 */ /* 0x0101e80000100800 */
[----:B0-----:R-:W4:Y:S04]  /*29890*/  LDL.LU R46, [R1+0x15f8] ;  /* 0x0015f800012e7983 */ /* 0x001f280000300800 */
[----:B------:R-:W3:Y:S04]  /*298a0*/  LDL.LU R45, [R1+0x15f4] ;  /* 0x0015f400012d7983 */ /* 0x000ee80000300800 */
[----:B------:R-:W3:Y:S01]  /*298b0*/  LDL.LU R9, [R1+0xa9c] ;  /* 0x000a9c0001097983 */ /* 0x000ee20000300800 */
[----:B------:R-:W-:-:S02]  /*298c0*/  ISETP.GT.AND P3, PT, R12, 0x16, PT ;  /* 0x000000160c00780c */ /* 0x000fc40003f64270 */
[C---:B------:R-:W-:Y:S01]  /*298d0*/  IADD3 R93, P5, PT, R4.reuse, R93, RZ ;  /* 0x0000005d045d7210 */ /* 0x040fe20007fbe0ff */
[----:B------:R-:W4:Y:S01]  /*298e0*/  LDL.LU R91, [R1+0xaac] ;  /* 0x000aac00015b7983 */ /* 0x000f220000300800 */
[----:B------:R-:W-:Y:S02]  /*298f0*/  PRMT R89, RZ, 0x7610, R89 ;  /* 0x00007610ff597816 */ /* 0x000fe40000000059 */
[----:B--2---:R-:W-:Y:S01]  /*29900*/  IADD3 R47, P6, PT, R4, R47, RZ ;  /* 0x0000002f042f7210 */ /* 0x004fe20007fde0ff */
[----:B------:R-:W-:Y:S04]  /*29910*/  STL [R1+0xaa0], R93 ;  /* 0x000aa05d01007387 */ /* 0x000fe80000100800 */
[----:B------:R0:W-:Y:S02]  /*29920*/  STL [R1+0x164], R11 ;  /* 0x0001640b01007387 */ /* 0x0001e40000100800 */
[----:B------:R-:W-:-:S02]  /*29930*/  @P3 IMAD.MOV.U32 R8, RZ, RZ, R93 ;  /* 0x000000ffff083224 */ /* 0x000fc400078e005d */
[----:B0-----:R-:W2:Y:S01]  /*29940*/  LDL.LU R11, [R1+0xab8] ;  /* 0x000ab800010b7983 */ /* 0x001ea20000300800 */
[----:B---3--:R-:W-:-:S05]  /*29950*/  IMAD.X R9, R55, 0x1, R9, P5 ;  /* 0x0000000137097824 */ /* 0x008fca00028e0609 */
[----:B------:R0:W-:Y:S04]  /*29960*/  STL [R1+0xa9c], R9 ;  /* 0x000a9c0901007387 */ /* 0x0001e80000100800 */
[----:B------:R0:W3:Y:S04]  /*29970*/  @P3 LDG.E.U8 R89, desc[UR18][R8.64] ;  /* 0x0000001208593981 */ /* 0x0000e8000c1e1100 */
[----:B------:R-:W-:Y:S04]  /*29980*/  STL [R1+0xaa8], R47 ;  /* 0x000aa82f01007387 */ /* 0x000fe80000100800 */
[----:B------:R-:W2:Y:S01]  /*29990*/  LDL.LU R8, [R1+0xaa4] ;  /* 0x000aa40001087983 */ /* 0x000ea20000300800 */
[----:B------:R-:W-:Y:S01]  /*299a0*/  ISETP.GT.AND P4, PT, R12, 0x17, PT ;  /* 0x000000170c00780c */ /* 0x000fe20003f84270 */
[----:B0-----:R-:W-:Y:S01]  /*299b0*/  IMAD.MOV.U32 R9, RZ, RZ, R47 ;  /* 0x000000ffff097224 */ /* 0x001fe200078e002f */
[----:B------:R-:W-:Y:S01]  /*299c0*/  IADD3 R10, P5, PT, R4, R10, RZ ;  /* 0x0000000a040a7210 */ /* 0x000fe20007fbe0ff */
[----:B------:R-:W2:Y:S04]  /*299d0*/  LDL.LU R93, [R1+0xab4] ;  /* 0x000ab400015d7983 */ /* 0x000ea80000300800 */
[----:B------:R-:W-:Y:S01]  /*299e0*/  STL [R1+0xab0], R10 ;  /* 0x000ab00a01007387 */ /* 0x000fe20000100800 */
[----:B----4-:R-:W-:-:S03]  /*299f0*/  PRMT R46, RZ, 0x7610, R46 ;  /* 0x00007610ff2e7816 */ /* 0x010fc6000000002e */
[----:B---3--:R0:W-:Y:S01]  /*29a00*/  STL [R1+0x160], R89 ;  /* 0x0001605901007387 */ /* 0x0081e20000100800 */
[----:B--2---:R-:W-:-:S03]  /*29a10*/  IMAD.X R8, R55, 0x1, R8, P6 ;  /* 0x0000000137087824 */ /* 0x004fc600030e0608 */
[----:B0-----:R-:W2:Y:S02]  /*29a20*/  LDL.LU R89, [R1+0xac0] ;  /* 0x000ac00001597983 */ /* 0x001ea40000300800 */
[-C--:B------:R-:W-:Y:S02]  /*29a30*/  @P4 LOP3.LUT R9, R9, R8.reuse, RZ, 0x3c, !PT ;  /* 0x0000000809094212 */ /* 0x080fe400078e3cff */
[----:B------:R-:W3:Y:S04]  /*29a40*/  LDL.LU R47, [R1+0xac8] ;  /* 0x000ac800012f7983 */ /* 0x000ee80000300800 */
[----:B------:R0:W-:Y:S02]  /*29a50*/  STL [R1+0xaa4], R8 ;  /* 0x000aa40801007387 */ /* 0x0001e40000100800 */
[----:B0-----:R-:W-:-:S04]  /*29a60*/  @P4 LOP3.LUT R8, R9, R8, RZ, 0x3c, !PT ;  /* 0x0000000809084212 */ /* 0x001fc800078e3cff */
[----:B------:R-:W-:-:S05]  /*29a70*/  @P4 LOP3.LUT R9, R9, R8, RZ, 0x3c, !PT ;  /* 0x0000000809094212 */ /* 0x000fca00078e3cff */
[----:B------:R-:W4:Y:S01]  /*29a80*/  @P4 LDG.E.U8 R46, desc[UR18][R8.64] ;  /* 0x00000012082e4981 */ /* 0x000f22000c1e1100 */
[----:B------:R-:W-:-:S05]  /*29a90*/  IMAD.X R91, R55, 0x1, R91, P5 ;  /* 0x00000001375b7824 */ /* 0x000fca00028e065b */
[----:B------:R-:W-:Y:S01]  /*29aa0*/  STL [R1+0xaac], R91 ;  /* 0x000aac5b01007387 */ /* 0x000fe20000100800 */
[C---:B------:R-:W-:Y:S02]  /*29ab0*/  ISETP.GT.AND P1, PT, R12.reuse, 0x18, PT ;  /* 0x000000180c00780c */ /* 0x040fe40003f24270 */
[----:B------:R-:W-:Y:S01]  /*29ac0*/  ISETP.GT.AND P3, PT, R12, 0x19, PT ;  /* 0x000000190c00780c */ /* 0x000fe20003f64270 */
[----:B----4-:R0:W-:Y:S04]  /*29ad0*/  STL [R1+0x15c], R46 ;  /* 0x00015c2e01007387 */ /* 0x0101e80000100800 */
[----:B0-----:R-:W4:Y:S01]  /*29ae0*/  LDL.LU R46, [R1+0x15f0] ;  /* 0x0015f000012e7983 */ /* 0x001f220000300800 */
[----:B------:R-:W-:-:S05]  /*29af0*/  IADD3 R11, P5, PT, R4, R11, RZ ;  /* 0x0000000b040b7210 */ /* 0x000fca0007fbe0ff */
[----:B------:R-:W-:Y:S01]  /*29b00*/  @P1 IMAD.MOV.U32 R8, RZ, RZ, R10 ;  /* 0x000000ffff081224 */ /* 0x000fe200078e000a */
[----:B------:R-:W-:Y:S01]  /*29b10*/  PRMT R45, RZ, 0x7610, R45 ;  /* 0x00007610ff2d7816 */ /* 0x000fe2000000002d */
[----:B------:R-:W-:Y:S02]  /*29b20*/  @P1 IMAD.MOV.U32 R9, RZ, RZ, R91 ;  /* 0x000000ffff091224 */ /* 0x000fe400078e005b */
[----:B------:R-:W-:Y:S01]  /*29b30*/  IMAD.X R93, R55, 0x1, R93, P5 ;  /* 0x00000001375d7824 */ /* 0x000fe200028e065d */
[----:B------:R-:W4:Y:S01]  /*29b40*/  LDL.LU R91, [R1+0xac4] ;  /* 0x000ac400015b7983 */ /* 0x000f220000300800 */
[C---:B--2---:R-:W-:Y:S02]  /*29b50*/  IADD3 R89, P6, PT, R4.reuse, R89, RZ ;  /* 0x0000005904597210 */ /* 0x044fe40007fde0ff */
[----:B---3--:R-:W-:Y:S01]  /*29b60*/  IADD3 R47, P5, PT, R4, R47, RZ ;  /* 0x0000002f042f7210 */ /* 0x008fe20007fbe0ff */
[----:B------:R-:W2:Y:S04]  /*29b70*/  LDL.LU R10, [R1+0xad0] ;  /* 0x000ad000010a7983 */ /* 0x000ea80000300800 */
[----:B------:R0:W3:Y:S04]  /*29b80*/  @P1 LDG.E.U8 R45, desc[UR18][R8.64] ;  /* 0x00000012082d1981 */ /* 0x0000e8000c1e1100 */
[----:B------:R1:W-:Y:S04]  /*29b90*/  STL [R1+0xab8], R11 ;  /* 0x000ab80b01007387 */ /* 0x0003e80000100800 */
[----:B------:R1:W-:Y:S01]  /*29ba0*/  STL [R1+0xab4], R93 ;  /* 0x000ab45d01007387 */ /* 0x0003e20000100800 */
[----:B0-----:R-:W-:-:S02]  /*29bb0*/  @P3 IMAD.MOV.U32 R8, RZ, RZ, R11 ;  /* 0x000000ffff083224 */ /* 0x001fc400078e000b */
[----:B------:R-:W-:Y:S01]  /*29bc0*/  @P3 IMAD.MOV.U32 R9, RZ, RZ, R93 ;  /* 0x000000ffff093224 */ /* 0x000fe200078e005d */
[----:B-1----:R-:W2:Y:S04]  /*29bd0*/  LDL.LU R11, [R1+0xad8] ;  /* 0x000ad800010b7983 */ /* 0x002ea80000300800 */
[----:B------:R0:W-:Y:S04]  /*29be0*/  STL [R1+0xac0], R89 ;  /* 0x000ac05901007387 */ /* 0x0001e80000100800 */
[----:B------:R-:W2:Y:S04]  /*29bf0*/  LDL.LU R93, [R1+0xae0] ;  /* 0x000ae000015d7983 */ /* 0x000ea80000300800 */
[----:B------:R-:W-:Y:S01]  /*29c00*/  STL [R1+0xac8], R47 ;  /* 0x000ac82f01007387 */ /* 0x000fe20000100800 */
[----:B----4-:R-:W-:-:S06]  /*29c10*/  PRMT R46, RZ, 0x7610, R46 ;  /* 0x00007610ff2e7816 */ /* 0x010fcc000000002e */
[----:B------:R1:W4:Y:S04]  /*29c20*/  @P3 LDG.E.U8 R46, desc[UR18][R8.64] ;  /* 0x00000012082e3981 */ /* 0x000328000c1e1100 */
[----:B------:R-:W2:Y:S01]  /*29c30*/  LDL.LU R9, [R1+0xabc] ;  /* 0x000abc0001097983 */ /* 0x000ea20000300800 */
[C---:B------:R-:W-:Y:S02]  /*29c40*/  ISETP.GT.AND P4, PT, R12.reuse, 0x1a, PT ;  /* 0x0000001a0c00780c */ /* 0x040fe40003f84270 */
[----:B------:R-:W-:Y:S02]  /*29c50*/  ISETP.GT.AND P1, PT, R12, 0x1b, PT ;  /* 0x0000001b0c00780c */ /* 0x000fe40003f24270 */
[----:B------:R-:W-:Y:S01]  /*29c60*/  PRMT R90, RZ, 0x7610, R90 ;  /* 0x00007610ff5a7816 */ /* 0x000fe2000000005a */
[----:B------:R-:W-:Y:S01]  /*29c70*/  IMAD.X R91, R55, 0x1, R91, P5 ;  /* 0x00000001375b7824 */ /* 0x000fe200028e065b */
[----:B------:R-:W-:-:S07]  /*29c80*/  PRMT R7, RZ, 0x7610, R7 ;  /* 0x00007610ff077816 */ /* 0x000fce0000000007 */
[----:B-1----:R-:W-:Y:S02]  /*29c90*/  @P4 IMAD.MOV.U32 R8, RZ, RZ, R89 ;  /* 0x000000ffff084224 */ /* 0x002fe400078e0059 */
[----:B--2---:R-:W-:-:S05]  /*29ca0*/  IMAD.X R9, R55, 0x1, R9, P6 ;  /* 0x0000000137097824 */ /* 0x004fca00030e0609 */
[----:B------:R1:W-:Y:S04]  /*29cb0*/  STL [R1+0xabc], R9 ;  /* 0x000abc0901007387 */ /* 0x0003e80000100800 */
[----:B------:R1:W2:Y:S01]  /*29cc0*/  @P4 LDG.E.U8 R90, desc[UR18][R8.64] ;  /* 0x00000012085a4981 */ /* 0x0002a2000c1e1100 */
[----:B------:R-:W-:-:S03]  /*29cd0*/  IADD3 R10, P5, PT, R4, R10, RZ ;  /* 0x0000000a040a7210 */ /* 0x000fc60007fbe0ff */
[----:B0-----:R-:W3:Y:S01]  /*29ce0*/  LDL.LU R89, [R1+0x15ec] ;  /* 0x0015ec0001597983 */ /* 0x001ee20000300800 */
[----:B-1----:R-:W-:Y:S02]  /*29cf0*/  IMAD.MOV.U32 R9, RZ, RZ, R91 ;  /* 0x000000ffff097224 */ /* 0x002fe400078e005b */
[----:B------:R-:W-:-:S05]  /*29d00*/  @P1 IMAD.MOV.U32 R8, RZ, RZ, R47 ;  /* 0x000000ffff081224 */ /* 0x000fca00078e002f */
[----:B------:R-:W3:Y:S04]  /*29d10*/  @P1 LDG.E.U8 R7, desc[UR18][R8.64] ;  /* 0x0000001208071981 */ /* 0x000ee8000c1e1100 */
[----:B------:R-:W-:Y:S04]  /*29d20*/  STL [R1+0xac4], R91 ;  /* 0x000ac45b01007387 */ /* 0x000fe80000100800 */
[----:B--2---:R0:W-:Y:S04]  /*29d30*/  STL [R1+0x154], R90 ;  /* 0x0001545a01007387 */ /* 0x0041e80000100800 */
[----:B0-----:R-:W2:Y:S04]  /*29d40*/  LDL.LU R90, [R1+0x15e8] ;  /* 0x0015e800015a7983 */ /* 0x001ea80000300800 */
[----:B------:R-:W2:Y:S04]  /*29d50*/  LDL.LU R91, [R1+0x15e4] ;  /* 0x0015e400015b7983 */ /* 0x000ea80000300800 */
[----:B------:R-:W4:Y:S04]  /*29d60*/  LDL.LU R47, [R1+0xadc] ;  /* 0x000adc00012f7983 */ /* 0x000f280000300800 */
[----:B---3--:R0:W-:Y:S04]  /*29d70*/  STL [R1+0x150], R7 ;  /* 0x0001500701007387 */ /* 0x0081e80000100800 */
[----:B0-----:R-:W3:Y:S04]  /*29d80*/  LDL.LU R7, [R1+0x15e0] ;  /* 0x0015e00001077983 */ /* 0x001ee80000300800 */
        /* <DEDUP_REMOVED lines=21> */
[----:B------:R-:W-:Y:S01]  /*29ee0*/  PRMT R90, RZ, 0x7610, R90 ;  /* 0x00007610ff5a7816 */ /* 0x000fe2000000005a */
[C---:B----4-:R-:W-:Y:S01]  /*29ef0*/  IMAD.X R47, R55.reuse, 0x1, R47, P5 ;  /* 0x00000001372f7824 */ /* 0x050fe200028e062f */
[----:B------:R-:W-:Y:S01]  /*29f00*/  PRMT R7, RZ, 0x7610, R7 ;  /* 0x00007610ff077816 */ /* 0x000fe20000000007 */
[----:B--2---:R0:W-:Y:S01]  /*29f10*/  STL [R1+0x14c], R91 ;  /* 0x00014c5b01007387 */ /* 0x0041e20000100800 */
[----:B---3--:R-:W-:-:S03]  /*29f20*/  IMAD.X R8, R55, 0x1, R8, P6 ;  /* 0x0000000137087824 */ /* 0x008fc600030e0608 */
        /* <DEDUP_REMOVED lines=14> */
[----:B------:R-:W2:Y:S04]  /*2a010*/  LDL.LU R93, [R1+0xaf4] ;  /* 0x000af400015d7983 */ /* 0x000ea80000300800 */
[----:B----4-:R0:W-:Y:S04]  /*2a020*/  STL [R1+0x144], R7 ;  /* 0x0001440701007387 */ /* 0x0101e80000100800 */
[----:B0-----:R-:W4:Y:S04]  /*2a030*/  LDL.LU R7, [R1+0x15d4] ;  /* 0x0015d40001077983 */ /* 0x001f280000300800 */
        /* <DEDUP_REMOVED lines=12> */
[----:B------:R0:W-:Y:S04]  /*2a100*/  STL [R1+0xaf0], R11 ;  /* 0x000af00b01007387 */ /* 0x0001e80000100800 */
[----:B------:R1:W2:Y:S04]  /*2a110*/  @P3 LDG.E.U8 R86, desc[UR18][R8.64] ;  /* 0x0000001208563981 */ /* 0x0002a8000c1e1100 */
[----:B------:R-:W2:Y:S01]  /*2a120*/  LDL.LU R8, [R1+0xaec] ;  /* 0x000aec0001087983 */ /* 0x000ea20000300800 */
[----:B------:R-:W-:Y:S01]  /*2a130*/  ISETP.GT.AND P4, PT, R12, 0x20, PT ;  /* 0x000000200c00780c */ /* 0x000fe20003f84270 */
[----:B-1----:R-:W-:Y:S01]  /*2a140*/  IMAD.MOV.U32 R9, RZ, RZ, R11 ;  /* 0x000000ffff097224 */ /* 0x002fe200078e000b */
[----:B------:R-:W-:Y:S01]  /*2a150*/  IADD3 R91, P5, PT, R4, R91, RZ ;  /* 0x0000005b045b7210 */ /* 0x000fe20007fbe0ff */
[----:B0-----:R-:W2:Y:S01]  /*2a160*/  LDL.LU R11, [R1+0xb08] ;  /* 0x000b0800010b7983 */ /* 0x001ea20000300800 */
[----:B------:R-:W-:-:S03]  /*2a170*/  ISETP.GT.AND P1, PT, R12, 0x21, PT ;  /* 0x000000210c00780c */ /* 0x000fc60003f24270 */
[----:B------:R-:W-:Y:S01]  /*2a180*/  STL [R1+0xaf8], R91 ;  /* 0x000af85b01007387 */ /* 0x000fe20000100800 */
[----:B----4-:R-:W-:Y:S01]  /*2a190*/  PRMT R7, RZ, 0x7610, R7 ;  /* 0x00007610ff077816 */ /* 0x010fe20000000007 */
[C---:B------:R-:W-:Y:S01]  /*2a1a0*/  IMAD.X R93, R55.reuse, 0x1, R93, P5 ;  /* 0x00000001375d7824 */ /* 0x040fe200028e065d */
[----:B------:R-:W-:Y:S02]  /*2a1b0*/  PRMT R73, RZ, 0x7610, R73 ;  /* 0x00007610ff497816 */ /* 0x000fe40000000049 */
[----:B---3--:R-:W-:Y:S01]  /*2a1c0*/  IADD3 R10, P5, PT, R4, R10, RZ ;  /* 0x0000000a040a7210 */ /* 0x008fe20007fbe0ff */
[----:B--2---:R0:W-:Y:S01]  /*2a1d0*/  STL [R1+0x140], R86 ;  /* 0x0001405601007387 */ /* 0x0041e20000100800 */
[----:B------:R-:W-:-:S03]  /*2a1e0*/  IMAD.X R8, R55, 0x1, R8, P6 ;  /* 0x0000000137087824 */ /* 0x000fc600030e0608 */
        /* <DEDUP_REMOVED lines=8> */
[----:B------:R-:W-:Y:S02]  /*2a270*/  @P1 IMAD.MOV.U32 R9, RZ, RZ, R93 ;  /* 0x000000ffff091224 */ /* 0x000fe400078e005d */
[----:B0-----:R-:W4:Y:S04]  /*2a280*/  LDL.LU R93, [R1+0xb0c] ;  /* 0x000b0c00015d7983 */ /* 0x001f280000300800 */
[----:B------:R-:W2:Y:S04]  /*2a290*/  LDL.LU R91, [R1+0xb18] ;  /* 0x000b1800015b7983 */ /* 0x000ea80000300800 */
        /* <DEDUP_REMOVED lines=58> */
[----:B-1----:R-:W4:Y:S01]  /*2a640*/  LDL.LU R11, [R1+0xb2c] ;  /* 0x000b2c00010b7983 */ /* 0x002f220000300800 */
[----:B------:R-:W-:-:S03]  /*2a650*/  ISETP.GT.AND P1, PT, R12, 0x27, PT ;  /* 0x000000270c00780c */ /* 0x000fc60003f24270 */
[----:B------:R-:W-:Y:S04]  /*2a660*/  STL [R1+0xb28], R47 ;  /* 0x000b282f01007387 */ /* 0x000fe80000100800 */
[----:B------:R-:W4:Y:S01]  /*2a670*/  LDL.LU R91, [R1+0xb38] ;  /* 0x000b3800015b7983 */ /* 0x000f220000300800 */
[----:B------:R-:W-:Y:S01]  /*2a680*/  PRMT R88, RZ, 0x7610, R88 ;  /* 0x00007610ff587816 */ /* 0x000fe20000000058 */
[C---:B------:R-:W-:Y:S01]  /*2a690*/  IMAD.X R86, R55.reuse, 0x1, R86, P5 ;  /* 0x0000000137567824 */ /* 0x040fe200028e0656 */
        /* <DEDUP_REMOVED lines=9> */
[----:B0-----:R-:W-:Y:S02]  /*2a730*/  @P1 IMAD.MOV.U32 R8, RZ, RZ, R47 ;  /* 0x000000ffff081224 */ /* 0x001fe400078e002f */
[----:B------:R-:W-:-:S05]  /*2a740*/  @P1 IMAD.MOV.U32 R9, RZ, RZ, R86 ;  /* 0x000000ffff091224 */ /* 0x000fca00078e0056 */
[----:B------:R0:W3:Y:S01]  /*2a750*/  @P1 LDG.E.U8 R70, desc[UR18][R8.64] ;  /* 0x0000001208461981 */ /* 0x0000e2000c1e1100 */
[----:B----4-:R-:W-:Y:S02]  /*2a760*/  IADD3 R10, P5, PT, R4, R10, RZ ;  /* 0x0000000a040a7210 */ /* 0x010fe40007fbe0ff */
[----:B------:R-:W-:Y:S01]  /*2a770*/  ISETP.GT.AND P3, PT, R12, 0x28, PT ;  /* 0x000000280c00780c */ /* 0x000fe20003f64270 */
[----:B------:R-:W-:Y:S02]  /*2a780*/  STL [R1+0xb24], R86 ;  /* 0x000b245601007387 */ /* 0x000fe40000100800 */
[----:B------:R-:W-:Y:S02]  /*2a790*/  IMAD.X R11, R55, 0x1, R11, P5 ;  /* 0x00000001370b7824 */ /* 0x000fe400028e060b */
[----:B------:R-:W4:Y:S01]  /*2a7a0*/  LDL.LU R47, [R1+0xb3c] ;  /* 0x000b3c00012f7983 */ /* 0x000f220000300800 */
[----:B------:R-:W-:-:S03]  /*2a7b0*/  IADD3 R91, P6, PT, R4, R91, RZ ;  /* 0x0000005b045b7210 */ /* 0x000fc60007fde0ff */
[----:B------:R-:W-:Y:S01]  /*2a7c0*/  STL [R1+0xb30], R10 ;  /* 0x000b300a01007387 */ /* 0x000fe20000100800 */
[----:B0-----:R-:W-:-:S06]  /*2a7d0*/  PRMT R8, RZ, 0x7610, R8 ;  /* 0x00007610ff087816 */ /* 0x001fcc0000000008 */
[----:B------:R0:W4:Y:S01]  /*2a7e0*/  @P3 LDG.E.U8 R8, desc[UR18][R10.64] ;  /* 0x000000120a083981 */ /* 0x000122000c1e1100 */
[----:B--2---:R-:W-:-:S03]  /*2a7f0*/  IADD3 R90, P5, PT, R4, R90, RZ ;  /* 0x0000005a045a7210 */ /* 0x004fc60007fbe0ff */
[----:B---3--:R1:W-:Y:S04]  /*2a800*/  STL [R1+0x128], R88 ;  /* 0x0001285801007387 */ /* 0x0083e80000100800 */
[----:B-1----:R-:W2:Y:S04]  /*2a810*/  LDL.LU R88, [R1+0xb48] ;  /* 0x000b480001587983 */ /* 0x002ea80000300800 */
[----:B------:R-:W-:Y:S04]  /*2a820*/  STL [R1+0xb2c], R11 ;  /* 0x000b2c0b01007387 */ /* 0x000fe80000100800 */
[----:B------:R1:W-:Y:S04]  /*2a830*/  STL [R1+0x124], R70 ;  /* 0x0001244601007387 */ /* 0x0003e80000100800 */
[----:B-1----:R-:W3:Y:S04]  /*2a840*/  LDL.LU R70, [R1+0xb50] ;  /* 0x000b500001467983 */ /* 0x002ee80000300800 */
[----:B------:R1:W-:Y:S04]  /*2a850*/  STL [R1+0xb38], R91 ;  /* 0x000b385b01007387 */ /* 0x0003e80000100800 */
[----:B------:R-:W2:Y:S04]  /*2a860*/  LDL.LU R86, [R1+0xb58] ;  /* 0x000b580001567983 */ /* 0x000ea80000300800 */
[----:B------:R-:W-:Y:S04]  /*2a870*/  STL [R1+0xb40], R90 ;  /* 0x000b405a01007387 */ /* 0x000fe80000100800 */
[----:B------:R-:W2:Y:S01]  /*2a880*/  LDL.LU R11, [R1+0xb34] ;  /* 0x000b3400010b7983 */ /* 0x000ea20000300800 */
[----:B------:R-:W-:-:S02]  /*2a890*/  ISETP.GT.AND P4, PT, R12, 0x29, PT ;  /* 0x000000290c00780c */ /* 0x000fc40003f84270 */
        /* <DEDUP_REMOVED lines=22> */
[----:B0-----:R-:W4:Y:S01]  /*2aa00*/  LDL.LU R88, [R1+0xb60] ;  /* 0x000b600001587983 */ /* 0x001f220000300800 */
[----:B------:R-:W-:Y:S02]  /*2aa10*/  PRMT R81, RZ, 0x7610, R81 ;  /* 0x00007610ff517816 */ /* 0x000fe40000000051 */
[----:B---3--:R-:W-:Y:S01]  /*2aa20*/  IADD3 R70, P6, PT, R4, R70, RZ ;  /* 0x0000004604467210 */ /* 0x008fe20007fde0ff */
[----:B--2---:R-:W-:-:S06]  /*2aa30*/  IMAD.X R10, R55, 0x1, R10, P5 ;  /* 0x00000001370a7824 */ /* 0x004fcc00028e060a */
        /* <DEDUP_REMOVED lines=10> */
[----:B0-----:R-:W3:Y:S04]  /*2aae0*/  LDL.LU R70, [R1+0xb68] ;  /* 0x000b680001467983 */ /* 0x001ee80000300800 */
[----:B------:R-:W-:Y:S01]  /*2aaf0*/  STL [R1+0xb58], R86 ;  /* 0x000b585601007387 */ /* 0x000fe20000100800 */
[----:B----4-:R-:W-:-:S03]  /*2ab00*/  PRMT R91, RZ, 0x7610, R91 ;  /* 0x00007610ff5b7816 */ /* 0x010fc6000000005b */
        /* <DEDUP_REMOVED lines=21> */
[----:B------:R-:W3:Y:S01]  /*2ac60*/  LDL.LU R86, [R1+0xb6c] ;  /* 0x000b6c0001567983 */ /* 0x000ee20000300800 */
[----:B------:R-:W-:Y:S02]  /*2ac70*/  PRMT R83, RZ, 0x7610, R83 ;  /* 0x00007610ff537816 */ /* 0x000fe40000000053 */
[----:B------:R-:W-:Y:S01]  /*2ac80*/  IADD3 R70, P6, PT, R4, R70, RZ ;  /* 0x0000004604467210 */ /* 0x000fe20007fde0ff */
[----:B------:R-:W-:Y:S04]  /*2ac90*/  STL [R1+0xb60], R88 ;  /* 0x000b605801007387 */ /* 0x000fe80000100800 */
[----:B----4-:R0:W-:Y:S02]  /*2aca0*/  STL [R1+0x110], R2 ;  /* 0x0001100201007387 */ /* 0x0101e40000100800 */
[----:B------:R-:W-:-:S02]  /*2acb0*/  @P3 IMAD.MOV.U32 R10, RZ, RZ, R88 ;  /* 0x000000ffff0a3224 */ /* 0x000fc400078e0058 */
[----:B0-----:R-:W4:Y:S01]  /*2acc0*/  LDL.LU R2, [R1+0xb78] ;  /* 0x000b780001027983 */ /* 0x001f220000300800 */
        /* <DEDUP_REMOVED lines=8> */
[----:B-1----:R-:W4:Y:S04]  /*2ad50*/  LDL.LU R70, [R1+0xb74] ;  /* 0x000b740001467983 */ /* 0x002f280000300800 */
[----:B------:R-:W-:Y:S04]  /*2ad60*/  STL [R1+0xb70], R81 ;  /* 0x000b705101007387 */ /* 0x000fe80000100800 */
[----:B------:R-:W4:Y:S01]  /*2ad70*/  LDL.LU R88, [R1+0xb80] ;  /* 0x000b800001587983 */ /* 0x000f220000300800 */
        /* <DEDUP_REMOVED lines=9> */
[C---:B------:R-:W-:Y:S02]  /*2ae10*/  ISETP.GT.AND P1, PT, R12.reuse, 0x30, PT ;  /* 0x000000300c00780c */ /* 0x040fe40003f24270 */
[----:B------:R-:W-:Y:S01]  /*2ae20*/  ISETP.GT.AND P3, PT, R12, 0x31, PT ;  /* 0x000000310c00780c */ /* 0x000fe20003f64270 */
[C---:B------:R-:W-:Y:S01]  /*2ae30*/  IMAD.X R86, R55.reuse, 0x1, R86, P5 ;  /* 0x0000000137567824 */ /* 0x040fe200028e0656 */
[----:B----4-:R-:W-:Y:S02]  /*2ae40*/  IADD3 R2, P5, PT, R4, R2, RZ ;  /* 0x0000000204027210 */ /* 0x010fe40007fbe0ff */
[----:B------:R-:W-:Y:S02]  /*2ae50*/  PRMT R9, RZ, 0x7610, R9 ;  /* 0x00007610ff097816 */ /* 0x000fe40000000009 */
[----:B------:R-:W-:Y:S01]  /*2ae60*/  STL [R1+0xb6c], R86 ;  /* 0x000b6c5601007387 */ /* 0x000fe20000100800 */
[----:B------:R-:W-:-:S04]  /*2ae70*/  IMAD.X R70, R55, 0x1, R70, P5 ;  /* 0x0000000137467824 */ /* 0x000fc800028e0646 */
[----:B0-----:R-:W-:Y:S02]  /*2ae80*/  @P1 IMAD.MOV.U32 R10, RZ, RZ, R81 ;  /* 0x000000ffff0a1224 */ /* 0x001fe400078e0051 */
[----:B------:R-:W-:Y:S01]  /*2ae90*/  @P1 IMAD.MOV.U32 R11, RZ, RZ, R86 ;  /* 0x000000ffff0b1224 */ /* 0x000fe200078e0056 */
[----:B------:R-:W-:Y:S02]  /*2aea0*/  IADD3 R88, P6, PT, R4, R88, RZ ;  /* 0x0000005804587210 */ /* 0x000fe40007fde0ff */
[----:B------:R-:W-:Y:S02]  /*2aeb0*/  PRMT R67, RZ, 0x7610, R67 ;  /* 0x00007610ff437816 */ /* 0x000fe40000000043 */
[----:B------:R0:W4:Y:S02]  /*2aec0*/  @P1 LDG.E.U8 R9, desc[UR18][R10.64] ;  /* 0x000000120a091981 */ /* 0x000124000c1e1100 */
[----:B0-----:R-:W-:Y:S02]  /*2aed0*/  @P3 IMAD.MOV.U32 R10, RZ, RZ, R2 ;  /* 0x000000ffff0a3224 */ /* 0x001fe400078e0002 */
[----:B------:R-:W-:-:S05]  /*2aee0*/  @P3 IMAD.MOV.U32 R11, RZ, RZ, R70 ;  /* 0x000000ffff0b3224 */ /* 0x000fca00078e0046 */
[----:B------:R0:W4:Y:S01]  /*2aef0*/  @P3 LDG.E.U8 R67, desc[UR18][R10.64] ;  /* 0x000000120a433981 */ /* 0x000122000c1e1100 */
[----:B--2---:R-:W-:-:S03]  /*2af00*/  IADD3 R83, P5, PT, R4, R83, RZ ;  /* 0x0000005304537210 */ /* 0x004fc60007fbe0ff */
[----:B---3--:R1:W-:Y:S04]  /*2af10*/  STL [R1+0x108], R89 ;  /* 0x0001085901007387 */ /* 0x0083e80000100800 */
[----:B-1----:R-:W2:Y:S04]  /*2af20*/  LDL.LU R89, [R1+0x15b0] ;  /* 0x0015b00001597983 */ /* 0x002ea80000300800 */
[----:B------:R-:W3:Y:S04]  /*2af30*/  LDL.LU R86, [R1+0xb84] ;  /* 0x000b840001567983 */ /* 0x000ee80000300800 */
[----:B------:R-:W2:Y:S04]  /*2af40*/  LDL.LU R81, [R1+0xb90] ;  /* 0x000b900001517983 */ /* 0x000ea80000300800 */
[----:B------:R1:W-:Y:S04]  /*2af50*/  STL [R1+0xb78], R2 ;  /* 0x000b780201007387 */ /* 0x0003e80000100800 */
[----:B------:R0:W-:Y:S04]  /*2af60*/  STL [R1+0xb74], R70 ;  /* 0x000b744601007387 */ /* 0x0001e80000100800 */
[----:B-1----:R-:W2:Y:S04]  /*2af70*/  LDL.LU R2, [R1+0xb98] ;  /* 0x000b980001027983 */ /* 0x002ea80000300800 */
[----:B------:R1:W-:Y:S04]  /*2af80*/  STL [R1+0xb80], R88 ;  /* 0x000b805801007387 */ /* 0x0003e80000100800 */
[----:B0-----:R-:W2:Y:S04]  /*2af90*/  LDL.LU R70, [R1+0xba0] ;  /* 0x000ba00001467983 */ /* 0x001ea80000300800 */
[----:B------:R-:W-:Y:S04]  /*2afa0*/  STL [R1+0xb88], R83 ;  /* 0x000b885301007387 */ /* 0x000fe80000100800 */
[----:B------:R-:W2:Y:S01]  /*2afb0*/  LDL.LU R11, [R1+0xb7c] ;  /* 0x000b7c00010b7983 */ /* 0x000ea20000300800 */
[----:B------:R-:W-:-:S02]  /*2afc0*/  ISETP.GT.AND P4, PT, R12, 0x32, PT ;  /* 0x000000320c00780c */ /* 0x000fc40003f84270 */
[----:B------:R-:W-:Y:S02]  /*2afd0*/  ISETP.GT.AND P1, PT, R12, 0x33, PT ;  /* 0x000000330c00780c */ /* 0x000fe40003f24270 */
[----:B------:R-:W-:Y:S02]  /*2afe0*/  PRMT R87, RZ, 0x7610, R87 ;  /* 0x00007610ff577816 */ /* 0x000fe40000000057 */
[----:B------:R-:W-:-:S07]  /*2aff0*/  PRMT R85, RZ, 0x7610, R85 ;  /* 0x00007610ff557816 */ /* 0x000fce0000000055 */
[----:B------:R-:W-:Y:S02]  /*2b000*/  @P4 IMAD.MOV.U32 R10, RZ, RZ, R88 ;  /* 0x000000ffff0a4224 */ /* 0x000fe400078e0058 */
[C---:B---3--:R-:W-:Y:S02]  /*2b010*/  IMAD.X R86, R55.reuse, 0x1, R86, P5 ;  /* 0x0000000137567824 */ /* 0x048fe400028e0656 */
[----:B--2---:R-:W-:-:S05]  /*2b020*/  IMAD.X R11, R55, 0x1, R11, P6 ;  /* 0x00000001370b7824 */ /* 0x004fca00030e060b */
[----:B------:R0:W-:Y:S04]  /*2b030*/  STL [R1+0xb7c], R11 ;  /* 0x000b7c0b01007387 */ /* 0x0001e80000100800 */
[----:B------:R0:W2:Y:S01]  /*2b040*/  @P4 LDG.E.U8 R87, desc[UR18][R10.64] ;  /* 0x000000120a574981 */ /* 0x0000a2000c1e1100 */
[----:B------:R-:W-:-:S03]  /*2b050*/  IADD3 R81, P5, PT, R4, R81, RZ ;  /* 0x0000005104517210 */ /* 0x000fc60007fbe0ff */
[----:B-1----:R-:W3:Y:S01]  /*2b060*/  LDL.LU R88, [R1+0x15ac] ;  /* 0x0015ac0001587983 */ /* 0x002ee20000300800 */
[----:B0-----:R-:W-:Y:S02]  /*2b070*/  IMAD.MOV.U32 R11, RZ, RZ, R86 ;  /* 0x000000ffff0b7224 */ /* 0x001fe400078e0056 */
[----:B------:R-:W-:-:S05]  /*2b080*/  @P1 IMAD.MOV.U32 R10, RZ, RZ, R83 ;  /* 0x000000ffff0a1224 */ /* 0x000fca00078e0053 */
[----:B------:R-:W3:Y:S04]  /*2b090*/  @P1 LDG.E.U8 R85, desc[UR18][R10.64] ;  /* 0x000000120a551981 */ /* 0x000ee8000c1e1100 */
[----:B------:R-:W-:Y:S04]  /*2b0a0*/  STL [R1+0xb84], R86 ;  /* 0x000b845601007387 */ /* 0x000fe80000100800 */
[----:B--2---:R0:W-:Y:S04]  /*2b0b0*/  STL [R1+0x100], R87 ;  /* 0x0001005701007387 */ /* 0x0041e80000100800 */
[----:B0-----:R-:W2:Y:S04]  /*2b0c0*/  LDL.LU R87, [R1+0x15a8] ;  /* 0x0015a80001577983 */ /* 0x001ea80000300800 */
[----:B------:R-:W2:Y:S04]  /*2b0d0*/  LDL.LU R86, [R1+0x15a4] ;  /* 0x0015a40001567983 */ /* 0x000ea80000300800 */
[----:B------:R-:W2:Y:S04]  /*2b0e0*/  LDL.LU R83, [R1+0xb9c] ;  /* 0x000b9c0001537983 */ /* 0x000ea80000300800 */
[----:B---3--:R0:W-:Y:S04]  /*2b0f0*/  STL [R1+0xfc], R85 ;  /* 0x0000fc5501007387 */ /* 0x0081e80000100800 */
[----:B0-----:R-:W3:Y:S04]  /*2b100*/  LDL.LU R85, [R1+0x15a0] ;  /* 0x0015a00001557983 */ /* 0x001ee80000300800 */
        /* <DEDUP_REMOVED lines=14> */
[----:B------:R-:W3:Y:S01]  /*2b1f0*/  LDL.LU R10, [R1+0xb94] ;  /* 0x000b9400010a7983 */ /* 0x000ee20000300800 */
[----:B------:R-:W-:Y:S01]  /*2b200*/  ISETP.GT.AND P4, PT, R12, 0x35, PT ;  /* 0x000000350c00780c */ /* 0x000fe20003f84270 */
[----:B0-----:R-:W-:Y:S01]  /*2b210*/  IMAD.MOV.U32 R11, RZ, RZ, R2 ;  /* 0x000000ffff0b7224 */ /* 0x001fe200078e0002 */
[----:B------:R-:W-:-:S02]  /*2b220*/  IADD3 R70, P5, PT, R4, R70, RZ ;  /* 0x0000004604467210 */ /* 0x000fc40007fbe0ff */
[----:B------:R-:W-:Y:S02]  /*2b230*/  ISETP.GT.AND P1, PT, R12, 0x36, PT ;  /* 0x000000360c00780c */ /* 0x000fe40003f24270 */
[----:B------:R-:W-:Y:S01]  /*2b240*/  PRMT R84, RZ, 0x7610, R84 ;  /* 0x00007610ff547816 */ /* 0x000fe20000000054 */
[C---:B------:R-:W-:Y:S01]  /*2b250*/  IMAD.X R83, R55.reuse, 0x1, R83, P5 ;  /* 0x0000000137537824 */ /* 0x040fe200028e0653 */
[----:B------:R-:W-:Y:S01]  /*2b260*/  PRMT R82, RZ, 0x7610, R82 ;  /* 0x00007610ff527816 */ /* 0x000fe20000000052 */
[----:B--2---:R0:W-:Y:S01]  /*2b270*/  STL [R1+0xf8], R5 ;  /* 0x0000f80501007387 */ /* 0x0041e20000100800 */
[----:B---3--:R-:W-:-:S03]  /*2b280*/  IMAD.X R10, R55, 0x1, R10, P6 ;  /* 0x00000001370a7824 */ /* 0x008fc600030e060a */
[----:B0-----:R-:W2:Y:S02]  /*2b290*/  LDL.LU R5, [R1+0xbb0] ;  /* 0x000bb00001057983 */ /* 0x001ea40000300800 */
[-C--:B------:R-:W-:Y:S02]  /*2b2a0*/  @P4 LOP3.LUT R11, R11, R10.reuse, RZ, 0x3c, !PT ;  /* 0x0000000a0b0b4212 */ /* 0x080fe400078e3cff */
[----:B------:R-:W-:Y:S04]  /*2b2b0*/  STL [R1+0xba0], R70 ;  /* 0x000ba04601007387 */ /* 0x000fe80000100800 */
[----:B------:R-:W3:Y:S04]  /*2b2c0*/  LDL.LU R2, [R1+0xbb8] ;  /* 0x000bb80001027983 */ /* 0x000ee80000300800 */
[----:B------:R0:W-:Y:S02]  /*2b2d0*/  STL [R1+0xb94], R10 ;  /* 0x000b940a01007387 */ /* 0x0001e40000100800 */
[----:B0-----:R-:W-:-:S04]  /*2b2e0*/  @P4 LOP3.LUT R10, R11, R10, RZ, 0x3c, !PT ;  /* 0x0000000a0b0a4212 */ /* 0x001fc800078e3cff */
[----:B------:R-:W-:-:S05]  /*2b2f0*/  @P4 LOP3.LUT R11, R11, R10, RZ, 0x3c, !PT ;  /* 0x0000000a0b0b4212 */ /* 0x000fca00078e3cff */
[----:B------:R0:W2:Y:S02]  /*2b300*/  @P4 LDG.E.U8 R84, desc[UR18][R10.64] ;  /* 0x000000120a544981 */ /* 0x0000a4000c1e1100 */
[----:B0-----:R-:W-:Y:S02]  /*2b310*/  IMAD.MOV.U32 R11, RZ, RZ, R83 ;  /* 0x000000ffff0b7224 */ /* 0x001fe400078e0053 */
[----:B------:R-:W-:-:S05]  /*2b320*/  @P1 IMAD.MOV.U32 R10, RZ, RZ, R70 ;  /* 0x000000ffff0a1224 */ /* 0x000fca00078e0046 */
[----:B------:R-:W3:Y:S01]  /*2b330*/  @P1 LDG.E.U8 R82, desc[UR18][R10.64] ;  /* 0x000000120a521981 */ /* 0x000ee2000c1e1100 */
[----:B------:R-:W-:-:S03]  /*2b340*/  IADD3 R81, P5, PT, R4, R81, RZ ;  /* 0x0000005104517210 */ /* 0x000fc60007fbe0ff */
        /* <DEDUP_REMOVED lines=30> */
[----:B------:R-:W-:Y:S02]  /*2b530*/  PRMT R65, RZ, 0x7610, R65 ;  /* 0x00007610ff417816 */ /* 0x000fe40000000041 */
[----:B---3--:R-:W-:Y:S01]  /*2b540*/  IADD3 R81, P5, PT, R4, R81, RZ ;  /* 0x0000005104517210 */ /* 0x008fe20007fbe0ff */
[----:B--2---:R0:W-:Y:S01]  /*2b550*/  STL [R1+0xec], R54 ;  /* 0x0000ec3601007387 */ /* 0x0041e20000100800 */
[----:B----4-:R-:W-:-:S03]  /*2b560*/  IMAD.X R10, R55, 0x1, R10, P6 ;  /* 0x00000001370a7824 */ /* 0x010fc600030e060a */
        /* <DEDUP_REMOVED lines=64> */
[----:B------:R-:W-:Y:S04]  /*2b970*/  STL [R1+0xbe0], R5 ;  /* 0x000be00501007387 */ /* 0x000fe80000100800 */
[----:B------:R-:W4:Y:S01]  /*2b980*/  LDL.LU R10, [R1+0xbdc] ;  /* 0x000bdc00010a7983 */ /* 0x000f220000300800 */
[----:B------:R-:W-:Y:S01]  /*2b990*/  ISETP.GT.AND P4, PT, R12, 0x3e, PT ;  /* 0x0000003e0c00780c */ /* 0x000fe20003f84270 */
[----:B0-----:R-:W-:Y:S01]  /*2b9a0*/  IMAD.MOV.U32 R11, RZ, RZ, R5 ;  /* 0x000000ffff0b7224 */ /* 0x001fe200078e0005 */
[----:B------:R-:W-:-:S02]  /*2b9b0*/  IADD3 R6, P5, PT, R4, R6, RZ ;  /* 0x0000000604067210 */ /* 0x000fc40007fbe0ff */
[----:B------:R-:W-:Y:S02]  /*2b9c0*/  ISETP.GT.AND P1, PT, R12, 0x3f, PT ;  /* 0x0000003f0c00780c */ /* 0x000fe40003f24270 */
[----:B------:R-:W-:Y:S01]  /*2b9d0*/  PRMT R3, RZ, 0x7610, R3 ;  /* 0x00007610ff037816 */ /* 0x000fe20000000003 */
[C---:B---3--:R-:W-:Y:S01]  /*2b9e0*/  IMAD.X R54, R55.reuse, 0x1, R54, P5 ;  /* 0x0000000137367824 */ /* 0x048fe200028e0636 */
[----:B------:R-:W-:Y:S01]  /*2b9f0*/  PRMT R62, RZ, 0x7610, R62 ;  /* 0x00007610ff3e7816 */ /* 0x000fe2000000003e */
[----:B--2---:R0:W-:Y:S01]  /*2ba00*/  STL [R1+0xd4], R43 ;  /* 0x0000d42b01007387 */ /* 0x0041e20000100800 */
[----:B----4-:R-:W-:-:S03]  /*2ba10*/  IMAD.X R10, R55, 0x1, R10, P6 ;  /* 0x00000001370a7824 */ /* 0x010fc600030e060a */
[----:B0-----:R-:W2:Y:S04]  /*2ba20*/  LDL.LU R43, [R1+0xbec] ;  /* 0x000bec00012b7983 */ /* 0x001ea80000300800 */
[----:B------:R-:W-:Y:S01]  /*2ba30*/  STL [R1+0xbe8], R6 ;  /* 0x000be80601007387 */ /* 0x000fe20000100800 */
[----:B------:R-:W-:-:S03]  /*2ba40*/  @P4 LOP3.LUT R11, R11, R10, RZ, 0x3c, !PT ;  /* 0x0000000a0b0b4212 */ /* 0x000fc600078e3cff */
[----:B------:R-:W3:Y:S04]  /*2ba50*/  LDL.LU R5, [R1+0xbf8] ;  /* 0x000bf80001057983 */ /* 0x000ee80000300800 */
[----:B------:R-:W4:Y:S04]  /*2ba60*/  LDL.LU R70, [R1+0xc00] ;  /* 0x000c000001467983 */ /* 0x000f280000300800 */
[----:B------:R0:W-:Y:S02]  /*2ba70*/  STL [R1+0xbdc], R10 ;  /* 0x000bdc0a01007387 */ /* 0x0001e40000100800 */
[----:B0-----:R-:W-:-:S04]  /*2ba80*/  @P4 LOP3.LUT R10, R11, R10, RZ, 0x3c, !PT ;  /* 0x0000000a0b0a4212 */ /* 0x001fc800078e3cff */
[----:B------:R-:W-:-:S05]  /*2ba90*/  @P4 LOP3.LUT R11, R11, R10, RZ, 0x3c, !PT ;  /* 0x0000000a0b0b4212 */ /* 0x000fca00078e3cff */
[----:B------:R0:W4:Y:S02]  /*2baa0*/  @P4 LDG.E.U8 R3, desc[UR18][R10.64] ;  /* 0x000000120a034981 */ /* 0x000124000c1e1100 */
[----:B0-----:R-:W-:Y:S02]  /*2bab0*/  IMAD.MOV.U32 R11, RZ, RZ, R54 ;  /* 0x000000ffff0b7224 */ /* 0x001fe400078e0036 */
[----:B------:R-:W-:-:S05]  /*2bac0*/  @P1 IMAD.MOV.U32 R10, RZ, RZ, R6 ;  /* 0x000000ffff0a1224 */ /* 0x000fca00078e0006 */
[----:B------:R0:W4:Y:S01]  /*2bad0*/  @P1 LDG.E.U8 R62, desc[UR18][R10.64] ;  /* 0x000000120a3e1981 */ /* 0x000122000c1e1100 */
[----:B------:R-:W-:Y:S02]  /*2bae0*/  ISETP.GT.AND P3, PT, R12, 0x40, PT ;  /* 0x000000400c00780c */ /* 0x000fe40003f64270 */
[----:B------:R-:W-:Y:S01]  /*2baf0*/  IADD3 R36, P5, PT, R4, R36, RZ ;  /* 0x0000002404247210 */ /* 0x000fe20007fbe0ff */
[----:B------:R-:W-:Y:S01]  /*2bb00*/  STL [R1+0xbe4], R54 ;  /* 0x000be43601007387 */ /* 0x000fe20000100800 */
[----:B------:R-:W-:-:S09]  /*2bb10*/  PRMT R61, RZ, 0x7610, R61 ;  /* 0x00007610ff3d7816 */ /* 0x000fd2000000003d */
[----:B0-----:R-:W-:Y:S02]  /*2bb20*/  @P3 IMAD.MOV.U32 R10, RZ, RZ, R36 ;  /* 0x000000ffff0a3224 */ /* 0x001fe400078e0024 */
[----:B--2---:R-:W-:-:S04]  /*2bb30*/  IMAD.X R43, R55, 0x1, R43, P5 ;  /* 0x00000001372b7824 */ /* 0x004fc800028e062b */
[----:B------:R-:W-:Y:S01]  /*2bb40*/  @P3 IMAD.MOV.U32 R11, RZ, RZ, R43 ;  /* 0x000000ffff0b3224 */ /* 0x000fe200078e002b */
[----:B---3--:R-:W-:-:S04]  /*2bb50*/  IADD3 R5, P6, PT, R4, R5, RZ ;  /* 0x0000000504057210 */ /* 0x008fc80007fde0ff */
[----:B------:R0:W2:Y:S01]  /*2bb60*/  @P3 LDG.E.U8 R61, desc[UR18][R10.64] ;  /* 0x000000120a3d3981 */ /* 0x0000a2000c1e1100 */
[----:B----4-:R-:W-:-:S03]  /*2bb70*/  IADD3 R70, P5, PT, R4, R70, RZ ;  /* 0x0000004604467210 */ /* 0x010fc60007fbe0ff */
[----:B------:R1:W-:Y:S04]  /*2bb80*/  STL [R1+0xd0], R3 ;  /* 0x0000d00301007387 */ /* 0x0003e80000100800 */
[----:B-1----:R-:W3:Y:S04]  /*2bb90*/  LDL.LU R3, [R1+0x1584] ;  /* 0x0015840001037983 */ /* 0x002ee80000300800 */
[----:B------:R-:W4:Y:S04]  /*2bba0*/  LDL.LU R54, [R1+0x1580] ;  /* 0x0015800001367983 */ /* 0x000f280000300800 */
[----:B------:R-:W2:Y:S04]  /*2bbb0*/  LDL.LU R6, [R1+0xbfc] ;  /* 0x000bfc0001067983 */ /* 0x000ea80000300800 */
[----:B------:R-:W-:Y:S04]  /*2bbc0*/  STL [R1+0xbf0], R36 ;  /* 0x000bf02401007387 */ /* 0x000fe80000100800 */
[----:B------:R1:W-:Y:S04]  /*2bbd0*/  STL [R1+0xcc], R62 ;  /* 0x0000cc3e01007387 */ /* 0x0003e80000100800 */
[----:B-1----:R-:W3:Y:S04]  /*2bbe0*/  LDL.LU R62, [R1+0xc08] ;  /* 0x000c0800013e7983 */ /* 0x002ee80000300800 */
[----:B------:R1:W-:Y:S04]  /*2bbf0*/  STL [R1+0xbec], R43 ;  /* 0x000bec2b01007387 */ /* 0x0003e80000100800 */
[----:B------:R-:W3:Y:S04]  /*2bc00*/  LDL.LU R36, [R1+0xc10] ;  /* 0x000c100001247983 */ /* 0x000ee80000300800 */
[----:B------:R0:W-:Y:S04]  /*2bc10*/  STL [R1+0xbf8], R5 ;  /* 0x000bf80501007387 */ /* 0x0001e80000100800 */
[----:B-1----:R-:W3:Y:S04]  /*2bc20*/  LDL.LU R43, [R1+0xc18] ;  /* 0x000c1800012b7983 */ /* 0x002ee80000300800 */
[----:B------:R-:W-:Y:S04]  /*2bc30*/  STL [R1+0xc00], R70 ;  /* 0x000c004601007387 */ /* 0x000fe80000100800 */
[----:B------:R-:W3:Y:S01]  /*2bc40*/  LDL.LU R11, [R1+0xbf4] ;  /* 0x000bf400010b7983 */ /* 0x000ee20000300800 */
[----:B------:R-:W-:-:S02]  /*2bc50*/  ISETP.GT.AND P4, PT, R12, 0x41, PT ;  /* 0x000000410c00780c */ /* 0x000fc40003f84270 */
[----:B------:R-:W-:Y:S02]  /*2bc60*/  ISETP.GT.AND P1, PT, R12, 0x42, PT ;  /* 0x000000420c00780c */ /* 0x000fe40003f24270 */
[----:B------:R-:W-:Y:S02]  /*2bc70*/  PRMT R63, RZ, 0x7610, R63 ;  /* 0x00007610ff3f7816 */ /* 0x000fe4000000003f */
[----:B------:R-:W-:-:S07]  /*2bc80*/  PRMT R78, RZ, 0x7610, R78 ;  /* 0x00007610ff4e7816 */ /* 0x000fce000000004e */
[----:B0-----:R-:W-:Y:S02]  /*2bc90*/  @P4 IMAD.MOV.U32 R10, RZ, RZ, R5 ;  /* 0x000000ffff0a4224 */ /* 0x001fe400078e0005 */
[C---:B--2---:R-:W-:Y:S02]  /*2bca0*/  IMAD.X R6, R55.reuse, 0x1, R6, P5 ;  /* 0x0000000137067824 */ /* 0x044fe400028e0606 */
[----:B---3--:R-:W-:-:S05]  /*2bcb0*/  IMAD.X R11, R55, 0x1, R11, P6 ;  /* 0x00000001370b7824 */ /* 0x008fca00030e060b */
[----:B------:R0:W-:Y:S04]  /*2bcc0*/  STL [R1+0xbf4], R11 ;  /* 0x000bf40b01007387 */ /* 0x0001e80000100800 */
[----:B------:R0:W2:Y:S01]  /*2bcd0*/  @P4 LDG.E.U8 R63, desc[UR18][R10.64] ;  /* 0x000000120a3f4981 */ /* 0x0000a2000c1e1100 */
[----:B------:R-:W-:-:S03]  /*2bce0*/  IADD3 R62, P5, PT, R4, R62, RZ ;  /* 0x0000003e043e7210 */ /* 0x000fc60007fbe0ff */
[----:B------:R-:W3:Y:S01]  /*2bcf0*/  LDL.LU R5, [R1+0x157c] ;  /* 0x00157c0001057983 */ /* 0x000ee20000300800 */
        /* <DEDUP_REMOVED lines=43> */
[----:B------:R-:W2:Y:S04]  /*2bfb0*/  @P1 LDG.E.U8 R24, desc[UR18][R10.64] ;  /* 0x000000120a181981 */ /* 0x000ea8000c1e1100 */
[----:B---3--:R0:W-:Y:S04]  /*2bfc0*/  STL [R1+0xb8], R74 ;  /* 0x0000b84a01007387 */ /* 0x0081e80000100800 */
[----:B0-----:R-:W3:Y:S04]  /*2bfd0*/  LDL.LU R74, [R1+0x1570] ;  /* 0x00157000014a7983 */ /* 0x001ee80000300800 */
[----:B------:R-:W3:Y:S04]  /*2bfe0*/  LDL.LU R70, [R1+0x156c] ;  /* 0x00156c0001467983 */ /* 0x000ee80000300800 */
[----:B------:R-:W3:Y:S01]  /*2bff0*/  LDL.LU R11, [R1+0xc1c] ;  /* 0x000c1c00010b7983 */ /* 0x000ee20000300800 */
[----:B------:R-:W-:-:S02]  /*2c000*/  ISETP.GT.AND P3, PT, R12, 0x46, PT ;  /* 0x000000460c00780c */ /* 0x000fc40003f64270 */
[C---:B------:R-:W-:Y:S01]  /*2c010*/  IADD3 R62, P5, PT, R4.reuse, R62, RZ ;  /* 0x0000003e043e7210 */ /* 0x040fe20007fbe0ff */
[----:B------:R-:W3:Y:S01]  /*2c020*/  LDL.LU R43, [R1+0xc2c] ;  /* 0x000c2c00012b7983 */ /* 0x000ee20000300800 */
[----:B------:R-:W-:Y:S02]  /*2c030*/  PRMT R40, RZ, 0x7610, R40 ;  /* 0x00007610ff287816 */ /* 0x000fe40000000028 */
[----:B----4-:R-:W-:Y:S01]  /*2c040*/  IADD3 R36, P6, PT, R4, R36, RZ ;  /* 0x0000002404247210 */ /* 0x010fe20007fde0ff */
[----:B------:R-:W-:Y:S04]  /*2c050*/  STL [R1+0xc20], R62 ;  /* 0x000c203e01007387 */ /* 0x000fe80000100800 */
[----:B--2---:R0:W-:Y:S02]  /*2c060*/  STL [R1+0xb4], R24 ;  /* 0x0000b41801007387 */ /* 0x0041e40000100800 */
[----:B------:R-:W-:-:S02]  /*2c070*/  @P3 IMAD.MOV.U32 R10, RZ, RZ, R62 ;  /* 0x000000ffff0a3224 */ /* 0x000fc400078e003e */
[----:B0-----:R-:W2:Y:S01]  /*2c080*/  LDL.LU R24, [R1+0xc38] ;  /* 0x000c380001187983 */ /* 0x001ea20000300800 */
[----:B---3--:R-:W-:-:S05]  /*2c090*/  IMAD.X R11, R55, 0x1, R11, P5 ;  /* 0x00000001370b7824 */ /* 0x008fca00028e060b */
[----:B------:R0:W-:Y:S04]  /*2c0a0*/  STL [R1+0xc1c], R11 ;  /* 0x000c1c0b01007387 */ /* 0x0001e80000100800 */
[----:B------:R0:W3:Y:S04]  /*2c0b0*/  @P3 LDG.E.U8 R40, desc[UR18][R10.64] ;  /* 0x000000120a283981 */ /* 0x0000e8000c1e1100 */
[----:B------:R1:W-:Y:S04]  /*2c0c0*/  STL [R1+0xc28], R36 ;  /* 0x000c282401007387 */ /* 0x0003e80000100800 */
[----:B------:R-:W4:Y:S01]  /*2c0d0*/  LDL.LU R10, [R1+0xc24] ;  /* 0x000c2400010a7983 */ /* 0x000f220000300800 */
[----:B------:R-:W-:Y:S01]  /*2c0e0*/  ISETP.GT.AND P4, PT, R12, 0x47, PT ;  /* 0x000000470c00780c */ /* 0x000fe20003f84270 */
[----:B0-----:R-:W-:Y:S01]  /*2c0f0*/  IMAD.MOV.U32 R11, RZ, RZ, R36 ;  /* 0x000000ffff0b7224 */ /* 0x001fe200078e0024 */
[----:B------:R-:W-:Y:S01]  /*2c100*/  IADD3 R38, P5, PT, R4, R38, RZ ;  /* 0x0000002604267210 */ /* 0x000fe20007fbe0ff */
[----:B-1----:R-:W2:Y:S04]  /*2c110*/  LDL.LU R36, [R1+0xc34] ;  /* 0x000c340001247983 */ /* 0x002ea80000300800 */
[----:B------:R-:W-:Y:S04]  /*2c120*/  STL [R1+0xc30], R38 ;  /* 0x000c302601007387 */ /* 0x000fe80000100800 */
[----:B------:R-:W2:Y:S01]  /*2c130*/  LDL.LU R62, [R1+0xc40] ;  /* 0x000c4000013e7983 */ /* 0x000ea20000300800 */
[----:B------:R-:W-:-:S03]  /*2c140*/  PRMT R66, RZ, 0x7610, R66 ;  /* 0x00007610ff427816 */ /* 0x000fc60000000042 */
[----:B---3--:R0:W-:Y:S01]  /*2c150*/  STL [R1+0xb0], R40 ;  /* 0x0000b02801007387 */ /* 0x0081e20000100800 */
[----:B----4-:R-:W-:-:S03]  /*2c160*/  IMAD.X R10, R55, 0x1, R10, P6 ;  /* 0x00000001370a7824 */ /* 0x010fc600030e060a */
[----:B0-----:R-:W3:Y:S02]  /*2c170*/  LDL.LU R40, [R1+0xc48] ;  /* 0x000c480001287983 */ /* 0x001ee40000300800 */
[-C--:B------:R-:W-:Y:S02]  /*2c180*/  @P4 LOP3.LUT R11, R11, R10.reuse, RZ, 0x3c, !PT ;  /* 0x0000000a0b0b4212 */ /* 0x080fe400078e3cff */
[----:B------:R0:W-:Y:S02]  /*2c190*/  STL [R1+0xc24], R10 ;  /* 0x000c240a01007387 */ /* 0x0001e40000100800 */
[----:B0-----:R-:W-:-:S04]  /*2c1a0*/  @P4 LOP3.LUT R10, R11, R10, RZ, 0x3c, !PT ;  /* 0x0000000a0b0a4212 */ /* 0x001fc800078e3cff */
[----:B------:R-:W-:-:S05]  /*2c1b0*/  @P4 LOP3.LUT R11, R11, R10, RZ, 0x3c, !PT ;  /* 0x0000000a0b0b4212 */ /* 0x000fca00078e3cff */
[----:B------:R0:W4:Y:S01]  /*2c1c0*/  @P4 LDG.E.U8 R66, desc[UR18][R10.64] ;  /* 0x000000120a424981 */ /* 0x000122000c1e1100 */
[C---:B------:R-:W-:Y:S02]  /*2c1d0*/  ISETP.GT.AND P1, PT, R12.reuse, 0x48, PT ;  /* 0x000000480c00780c */ /* 0x040fe40003f24270 */
[----:B------:R-:W-:Y:S01]  /*2c1e0*/  ISETP.GT.AND P3, PT, R12, 0x49, PT ;  /* 0x000000490c00780c */ /* 0x000fe20003f64270 */
[C---:B------:R-:W-:Y:S01]  /*2c1f0*/  IMAD.X R43, R55.reuse, 0x1, R43, P5 ;  /* 0x00000001372b7824 */ /* 0x040fe200028e062b */
[----:B--2---:R-:W-:Y:S02]  /*2c200*/  IADD3 R24, P5, PT, R4, R24, RZ ;  /* 0x0000001804187210 */ /* 0x004fe40007fbe0ff */
[----:B------:R-:W-:Y:S02]  /*2c210*/  PRMT R75, RZ, 0x7610, R75 ;  /* 0x00007610ff4b7816 */ /* 0x000fe4000000004b */
[----:B------:R-:W-:Y:S01]  /*2c220*/  STL [R1+0xc2c], R43 ;  /* 0x000c2c2b01007387 */ /* 0x000fe20000100800 */
[----:B------:R-:W-:-:S04]  /*2c230*/  IMAD.X R36, R55, 0x1, R36, P5 ;  /* 0x0000000137247824 */ /* 0x000fc800028e0624 */
[----:B0-----:R-:W-:Y:S02]  /*2c240*/  @P1 IMAD.MOV.U32 R10, RZ, RZ, R38 ;  /* 0x000000ffff0a1224 */ /* 0x001fe400078e0026 */
[----:B------:R-:W-:Y:S01]  /*2c250*/  @P1 IMAD.MOV.U32 R11, RZ, RZ, R43 ;  /* 0x000000ffff0b1224 */ /* 0x000fe200078e002b */
[----:B------:R-:W-:Y:S02]  /*2c260*/  IADD3 R62, P6, PT, R4, R62, RZ ;  /* 0x0000003e043e7210 */ /* 0x000fe40007fde0ff */
[----:B------:R-:W-:Y:S02]  /*2c270*/  PRMT R59, RZ, 0x7610, R59 ;  /* 0x00007610ff3b7816 */ /* 0x000fe4000000003b */
[----:B------:R0:W2:Y:S02]  /*2c280*/  @P1 LDG.E.U8 R75, desc[UR18][R10.64] ;  /* 0x000000120a4b1981 */ /* 0x0000a4000c1e1100 */
[----:B0-----:R-:W-:Y:S02]  /*2c290*/  @P3 IMAD.MOV.U32 R10, RZ, RZ, R24 ;  /* 0x000000ffff0a3224 */ /* 0x001fe400078e0018 */
[----:B------:R-:W-:-:S05]  /*2c2a0*/  @P3 IMAD.MOV.U32 R11, RZ, RZ, R36 ;  /* 0x000000ffff0b3224 */ /* 0x000fca00078e0024 */
[----:B------:R0:W2:Y:S01]  /*2c2b0*/  @P3 LDG.E.U8 R59, desc[UR18][R10.64] ;  /* 0x000000120a3b3981 */ /* 0x0000a2000c1e1100 */
[----:B---3--:R-:W-:-:S03]  /*2c2c0*/  IADD3 R40, P5, PT, R4, R40, RZ ;  /* 0x0000002804287210 */ /* 0x008fc60007fbe0ff */
[----:B----4-:R1:W-:Y:S04]  /*2c2d0*/  STL [R1+0xac], R66 ;  /* 0x0000ac4201007387 */ /* 0x0103e80000100800 */
[----:B-1----:R-:W3:Y:S04]  /*2c2e0*/  LDL.LU R66, [R1+0x1568] ;  /* 0x0015680001427983 */ /* 0x002ee80000300800 */
[----:B------:R-:W4:Y:S04]  /*2c2f0*/  LDL.LU R43, [R1+0xc44] ;  /* 0x000c4400012b7983 */ /* 0x000f280000300800 */
        /* <DEDUP_REMOVED lines=13> */
[C---:B----4-:R-:W-:Y:S02]  /*2c3d0*/  IMAD.X R43, R55.reuse, 0x1, R43, P5 ;  /* 0x00000001372b7824 */ /* 0x050fe400028e062b */
[----:B--2---:R-:W-:-:S05]  /*2c3e0*/  IMAD.X R11, R55, 0x1, R11, P6 ;  /* 0x00000001370b7824 */ /* 0x004fca00030e060b */
[----:B------:R0:W-:Y:S04]  /*2c3f0*/  STL [R1+0xc3c], R11 ;  /* 0x000c3c0b01007387 */ /* 0x0001e80000100800 */
[----:B------:R0:W2:Y:S01]  /*2c400*/  @P4 LDG.E.U8 R58, desc[UR18][R10.64] ;  /* 0x000000120a3a4981 */ /* 0x0000a2000c1e1100 */
[----:B------:R-:W-:-:S03]  /*2c410*/  IADD3 R38, P5, PT, R4, R38, RZ ;  /* 0x0000002604267210 */ /* 0x000fc60007fbe0ff */
[----:B-1----:R-:W4:Y:S01]  /*2c420*/  LDL.LU R62, [R1+0x1564] ;  /* 0x00156400013e7983 */ /* 0x002f220000300800 */
        /* <DEDUP_REMOVED lines=44> */
[----:B------:R-:W2:Y:S01]  /*2c6f0*/  @P1 LDG.E.U8 R39, desc[UR18][R10.64] ;  /* 0x000000120a271981 */ /* 0x000ea2000c1e1100 */
[----:B------:R-:W-:-:S03]  /*2c700*/  IADD3 R38, P5, PT, R4, R38, RZ ;  /* 0x0000002604267210 */ /* 0x000fc60007fbe0ff */
[----:B------:R-:W-:Y:S04]  /*2c710*/  STL [R1+0xc5c], R40 ;  /* 0x000c5c2801007387 */ /* 0x000fe80000100800 */
[----:B---3--:R0:W-:Y:S04]  /*2c720*/  STL [R1+0x94], R41 ;  /* 0x0000942901007387 */ /* 0x0081e80000100800 */
[----:B0-----:R-:W3:Y:S04]  /*2c730*/  LDL.LU R41, [R1+0x1554] ;  /* 0x0015540001297983 */ /* 0x001ee80000300800 */
[----:B------:R-:W3:Y:S04]  /*2c740*/  LDL.LU R40, [R1+0x1550] ;  /* 0x0015500001287983 */ /* 0x000ee80000300800 */
        /* <DEDUP_REMOVED lines=9> */
[----:B----4-:R-:W-:Y:S01]  /*2c7e0*/  IADD3 R24, P6, PT, R4, R24, RZ ;  /* 0x0000001804187210 */ /* 0x010fe20007fde0ff */
        /* <DEDUP_REMOVED lines=15> */
[C---:B---3--:R-:W-:Y:S01]  /*2c8e0*/  IMAD.X R36, R55.reuse, 0x1, R36, P5 ;  /* 0x0000000137247824 */ /* 0x048fe200028e0624 */
[----:B------:R-:W-:Y:S02]  /*2c8f0*/  PRMT R71, RZ, 0x7610, R71 ;  /* 0x00007610ff477816 */ /* 0x000fe40000000047 */
[----:B------:R-:W-:Y:S01]  /*2c900*/  IADD3 R38, P5, PT, R4, R38, RZ ;  /* 0x0000002604267210 */ /* 0x000fe20007fbe0ff */
        /* <DEDUP_REMOVED lines=67> */
[----:B------:R-:W4:Y:S01]  /*2cd40*/  LDL.LU R10, [R1+0xc9c] ;  /* 0x000c9c00010a7983 */ /* 0x000f220000300800 */
        /* <DEDUP_REMOVED lines=8> */
[C---:B---3--:R-:W-:Y:S01]  /*2cdd0*/  IMAD.X R34, R55.reuse, 0x1, R34, P5 ;  /* 0x0000000137227824 */ /* 0x048fe200028e0622 */
[----:B------:R-:W-:Y:S01]  /*2cde0*/  PRMT R76, RZ, 0x7610, R76 ;  /* 0x00007610ff4c7816 */ /* 0x000fe2000000004c */
        /* <DEDUP_REMOVED lines=10> */
[----:B------:R0:W4:Y:S01]  /*2ce90*/  @P1 LDG.E.U8 R76, desc[UR18][R10.64] ;  /* 0x000000120a4c1981 */ /* 0x000122000c1e1100 */
[----:B------:R-:W-:Y:S02]  /*2cea0*/  ISETP.GT.AND P3, PT, R12, 0x58, PT ;  /* 0x000000580c00780c */ /* 0x000fe40003f64270 */
[C---:B------:R-:W-:Y:S01]  /*2ceb0*/  IADD3 R19, P5, PT, R4.reuse, R19, RZ ;  /* 0x0000001304137210 */ /* 0x040fe20007fbe0ff */
[----:B------:R-:W-:Y:S01]  /*2cec0*/  STL [R1+0xca4], R34 ;  /* 0x000ca42201007387 */ /* 0x000fe20000100800 */
[----:B------:R-:W-:-:S03]  /*2ced0*/  IADD3 R33, P6, PT, R4, R33, RZ ;  /* 0x0000002104217210 */ /* 0x000fc60007fde0ff */
[----:B------:R-:W-:Y:S01]  /*2cee0*/  IMAD.X R24, R55, 0x1, R24, P5 ;  /* 0x0000000137187824 */ /* 0x000fe200028e0618 */
[----:B------:R-:W-:-:S05]  /*2cef0*/  PRMT R77, RZ, 0x7610, R77 ;  /* 0x00007610ff4d7816 */ /* 0x000fca000000004d */
        /* <DEDUP_REMOVED lines=8> */
[----:B------:R-:W-:Y:S04]  /*2cf80*/  STL [R1+0xcb0], R19 ;  /* 0x000cb01301007387 */ /* 0x000fe80000100800 */
[----:B----4-:R1:W-:Y:S04]  /*2cf90*/  STL [R1+0x6c], R76 ;  /* 0x00006c4c01007387 */ /* 0x0103e80000100800 */
[----:B-1----:R-:W4:Y:S04]  /*2cfa0*/  LDL.LU R76, [R1+0xcc8] ;  /* 0x000cc800014c7983 */ /* 0x002f280000300800 */
        /* <DEDUP_REMOVED lines=15> */
[----:B----4-:R-:W-:-:S03]  /*2d0a0*/  IADD3 R76, P5, PT, R4, R76, RZ ;  /* 0x0000004c044c7210 */ /* 0x010fc60007fbe0ff */
[----:B------:R-:W3:Y:S01]  /*2d0b0*/  LDL.LU R33, [R1+0x1534] ;  /* 0x0015340001217983 */ /* 0x000ee20000300800 */
[----:B0-----:R-:W-:Y:S02]  /*2d0c0*/  IMAD.MOV.U32 R11, RZ, RZ, R31 ;  /* 0x000000ffff0b7224 */ /* 0x001fe400078e001f */
[----:B------:R-:W-:-:S05]  /*2d0d0*/  @P1 IMAD.MOV.U32 R10, RZ, RZ, R28 ;  /* 0x000000ffff0a1224 */ /* 0x000fca00078e001c */
[----:B------:R-:W4:Y:S04]  /*2d0e0*/  @P1 LDG.E.U8 R30, desc[UR18][R10.64] ;  /* 0x000000120a1e1981 */ /* 0x000f28000c1e1100 */
[----:B------:R-:W-:Y:S04]  /*2d0f0*/  STL [R1+0xcbc], R31 ;  /* 0x000cbc1f01007387 */ /* 0x000fe80000100800 */
[----:B--2---:R0:W-:Y:S04]  /*2d100*/  STL [R1+0x64], R32 ;  /* 0x0000642001007387 */ /* 0x0041e80000100800 */
[----:B0-----:R-:W2:Y:S04]  /*2d110*/  LDL.LU R32, [R1+0x1530] ;  /* 0x0015300001207983 */ /* 0x001ea80000300800 */
        /* <DEDUP_REMOVED lines=22> */
[----:B------:R-:W-:Y:S01]  /*2d280*/  PRMT R29, RZ, 0x7610, R29 ;  /* 0x00007610ff1d7816 */ /* 0x000fe2000000001d */
[----:B--2---:R0:W-:Y:S01]  /*2d290*/  STL [R1+0x5c], R21 ;  /* 0x00005c1501007387 */ /* 0x0041e20000100800 */
[----:B---3--:R-:W-:-:S03]  /*2d2a0*/  IMAD.X R10, R55, 0x1, R10, P6 ;  /* 0x00000001370a7824 */ /* 0x008fc600030e060a */
[----:B0-----:R-:W2:Y:S04]  /*2d2b0*/  LDL.LU R21, [R1+0xce8] ;  /* 0x000ce80001157983 */ /* 0x001ea80000300800 */
[-C--:B------:R-:W-:Y:S01]  /*2d2c0*/  @P4 LOP3.LUT R11, R11, R10.reuse, RZ, 0x3c, !PT ;  /* 0x0000000a0b0b4212 */ /* 0x080fe200078e3cff */
[----:B------:R-:W-:Y:S04]  /*2d2d0*/  STL [R1+0xcd8], R24 ;  /* 0x000cd81801007387 */ /* 0x000fe80000100800 */
[----:B------:R-:W3:Y:S04]  /*2d2e0*/  LDL.LU R19, [R1+0xcf0] ;  /* 0x000cf00001137983 */ /* 0x000ee80000300800 */
[----:B------:R0:W-:Y:S02]  /*2d2f0*/  STL [R1+0xccc], R10 ;  /* 0x000ccc0a01007387 */ /* 0x0001e40000100800 */
[----:B0-----:R-:W-:-:S04]  /*2d300*/  @P4 LOP3.LUT R10, R11, R10, RZ, 0x3c, !PT ;  /* 0x0000000a0b0a4212 */ /* 0x001fc800078e3cff */
[----:B------:R-:W-:-:S05]  /*2d310*/  @P4 LOP3.LUT R11, R11, R10, RZ, 0x3c, !PT ;  /* 0x0000000a0b0b4212 */ /* 0x000fca00078e3cff */
[----:B------:R0:W2:Y:S01]  /*2d320*/  @P4 LDG.E.U8 R29, desc[UR18][R10.64] ;  /* 0x000000120a1d4981 */ /* 0x0000a2000c1e1100 */
[----:B------:R-:W-:Y:S01]  /*2d330*/  ISETP.GT.AND P1, PT, R12, 0x5d, PT ;  /* 0x0000005d0c00780c */ /* 0x000fe20003f24270 */
[----:B------:R-:W-:Y:S01]  /*2d340*/  IMAD.X R28, R55, 0x1, R28, P5 ;  /* 0x00000001371c7824 */ /* 0x000fe200028e061c */
[----:B------:R-:W-:-:S04]  /*2d350*/  PRMT R13, RZ, 0x7610, R13 ;  /* 0x00007610ff0d7816 */ /* 0x000fc8000000000d */
[----:B------:R-:W-:Y:S01]  /*2d360*/  STL [R1+0xcd4], R28 ;  /* 0x000cd41c01007387 */ /* 0x000fe20000100800 */
[----:B0-----:R-:W-:-:S06]  /*2d370*/  IMAD.MOV.U32 R11, RZ, RZ, R28 ;  /* 0x000000ffff0b7224 */ /* 0x001fcc00078e001c */
[----:B------:R-:W-:-:S05]  /*2d380*/  @P1 IMAD.MOV.U32 R10, RZ, RZ, R24 ;  /* 0x000000ffff0a1224 */ /* 0x000fca00078e0018 */
[----:B------:R-:W3:Y:S04]  /*2d390*/  @P1 LDG.E.U8 R13, desc[UR18][R10.64] ;  /* 0x000000120a0d1981 */ /* 0x000ee8000c1e1100 */
[----:B--2---:R0:W-:Y:S04]  /*2d3a0*/  STL [R1+0x58], R29 ;  /* 0x0000581d01007387 */ /* 0x0041e80000100800 */
[----:B0-----:R-:W2:Y:S04]  /*2d3b0*/  LDL.LU R29, [R1+0x1524] ;  /* 0x00152400011d7983 */ /* 0x001ea80000300800 */
[----:B------:R-:W2:Y:S04]  /*2d3c0*/  LDL.LU R28, [R1+0x1520] ;  /* 0x00152000011c7983 */ /* 0x000ea80000300800 */
[----:B------:R-:W2:Y:S01]  /*2d3d0*/  LDL.LU R11, [R1+0xcdc] ;  /* 0x000cdc00010b7983 */ /* 0x000ea20000300800 */
[----:B------:R-:W-:-:S02]  /*2d3e0*/  ISETP.GT.AND P3, PT, R12, 0x5e, PT ;  /* 0x0000005e0c00780c */ /* 0x000fc40003f64270 */
[C---:B------:R-:W-:Y:S01]  /*2d3f0*/  IADD3 R76, P5, PT, R4.reuse, R76, RZ ;  /* 0x0000004c044c7210 */ /* 0x040fe20007fbe0ff */
[----:B------:R-:W4:Y:S01]  /*2d400*/  LDL.LU R24, [R1+0xcec] ;  /* 0x000cec0001187983 */ /* 0x000f220000300800 */
[----:B------:R-:W-:Y:S02]  /*2d410*/  PRMT R26, RZ, 0x7610, R26 ;  /* 0x00007610ff1a7816 */ /* 0x000fe4000000001a */
[----:B------:R-:W-:Y:S01]  /*2d420*/  IADD3 R21, P6, PT, R4, R21, RZ ;  /* 0x0000001504157210 */ /* 0x000fe20007fde0ff */
[----:B------:R-:W-:Y:S04]  /*2d430*/  STL [R1+0xce0], R76 ;  /* 0x000ce04c01007387 */ /* 0x000fe80000100800 */
[----:B---3--:R0:W-:Y:S02]  /*2d440*/  STL [R1+0x54], R13 ;  /* 0x0000540d01007387 */ /* 0x0081e40000100800 */
[----:B------:R-:W-:-:S02]  /*2d450*/  @P3 IMAD.MOV.U32 R10, RZ, RZ, R76 ;  /* 0x000000ffff0a3224 */ /* 0x000fc400078e004c */
[----:B0-----:R-:W3:Y:S01]  /*2d460*/  LDL.LU R13, [R1+0xcf8] ;  /* 0x000cf800010d7983 */ /* 0x001ee20000300800 */
[----:B--2---:R-:W-:-:S05]  /*2d470*/  IMAD.X R11, R55, 0x1, R11, P5 ;  /* 0x00000001370b7824 */ /* 0x004fca00028e060b */
[----:B------:R0:W-:Y:S04]  /*2d480*/  STL [R1+0xcdc], R11 ;  /* 0x000cdc0b01007387 */ /* 0x0001e80000100800 */
[----:B------:R0:W2:Y:S04]  /*2d490*/  @P3 LDG.E.U8 R26, desc[UR18][R10.64] ;  /* 0x000000120a1a3981 */ /* 0x0000a8000c1e1100 */
[----:B------:R-:W-:Y:S04]  /*2d4a0*/  STL [R1+0xce8], R21 ;  /* 0x000ce81501007387 */ /* 0x000fe80000100800 */
[----:B------:R-:W3:Y:S01]  /*2d4b0*/  LDL.LU R10, [R1+0xce4] ;  /* 0x000ce400010a7983 */ /* 0x000ee20000300800 */
[----:B------:R-:W-:Y:S01]  /*2d4c0*/  ISETP.GT.AND P4, PT, R12, 0x5f, PT ;  /* 0x0000005f0c00780c */ /* 0x000fe20003f84270 */
[----:B0-----:R-:W-:Y:S01]  /*2d4d0*/  IMAD.MOV.U32 R11, RZ, RZ, R21 ;  /* 0x000000ffff0b7224 */ /* 0x001fe200078e0015 */
[----:B------:R-:W-:Y:S01]  /*2d4e0*/  IADD3 R19, P5, PT, R4, R19, RZ ;  /* 0x0000001304137210 */ /* 0x000fe20007fbe0ff */
[----:B------:R-:W4:Y:S04]  /*2d4f0*/  LDL.LU R76, [R1+0xcf4] ;  /* 0x000cf400014c7983 */ /* 0x000f280000300800 */
[----:B------:R-:W-:Y:S01]  /*2d500*/  STL [R1+0xcf0], R19 ;  /* 0x000cf01301007387 */ /* 0x000fe20000100800 */
[----:B------:R-:W-:-:S03]  /*2d510*/  PRMT R27, RZ, 0x7610, R27 ;  /* 0x00007610ff1b7816 */ /* 0x000fc6000000001b */
[----:B--2---:R0:W-:Y:S01]  /*2d520*/  STL [R1+0x50], R26 ;  /* 0x0000501a01007387 */ /* 0x0041e20000100800 */
[----:B---3--:R-:W-:-:S03]  /*2d530*/  IMAD.X R10, R55, 0x1, R10, P6 ;  /* 0x00000001370a7824 */ /* 0x008fc600030e060a */
[----:B0-----:R-:W2:Y:S02]  /*2d540*/  LDL.LU R26, [R1+0xd00] ;  /* 0x000d0000011a7983 */ /* 0x001ea40000300800 */
[-C--:B------:R-:W-:Y:S02]  /*2d550*/  @P4 LOP3.LUT R11, R11, R10.reuse, RZ, 0x3c, !PT ;  /* 0x0000000a0b0b4212 */ /* 0x080fe400078e3cff */
[----:B------:R-:W3:Y:S04]  /*2d560*/  LDL.LU R21, [R1+0xd08] ;  /* 0x000d080001157983 */ /* 0x000ee80000300800 */
[----:B------:R0:W-:Y:S02]  /*2d570*/  STL [R1+0xce4], R10 ;  /* 0x000ce40a01007387 */ /* 0x0001e40000100800 */
[----:B0-----:R-:W-:-:S04]  /*2d580*/  @P4 LOP3.LUT R10, R11, R10, RZ, 0x3c, !PT ;  /* 0x0000000a0b0a4212 */ /* 0x001fc800078e3cff */
[----:B------:R-:W-:-:S05]  /*2d590*/  @P4 LOP3.LUT R11, R11, R10, RZ, 0x3c, !PT ;  /* 0x0000000a0b0b4212 */ /* 0x000fca00078e3cff */
[----:B------:R0:W3:Y:S01]  /*2d5a0*/  @P4 LDG.E.U8 R27, desc[UR18][R10.64] ;  /* 0x000000120a1b4981 */ /* 0x0000e2000c1e1100 */
[C---:B------:R-:W-:Y:S02]  /*2d5b0*/  ISETP.GT.AND P1, PT, R12.reuse, 0x60, PT ;  /* 0x000000600c00780c */ /* 0x040fe40003f24270 */
[----:B------:R-:W-:Y:S01]  /*2d5c0*/  ISETP.GT.AND P3, PT, R12, 0x61, PT ;  /* 0x000000610c00780c */ /* 0x000fe20003f64270 */
[C---:B----4-:R-:W-:Y:S01]  /*2d5d0*/  IMAD.X R24, R55.reuse, 0x1, R24, P5 ;  /* 0x0000000137187824 */ /* 0x050fe200028e0618 */
[----:B------:R-:W-:Y:S02]  /*2d5e0*/  IADD3 R13, P5, PT, R4, R13, RZ ;  /* 0x0000000d040d7210 */ /* 0x000fe40007fbe0ff */
[----:B------:R-:W-:Y:S02]  /*2d5f0*/  PRMT R47, RZ, 0x7610, R47 ;  /* 0x00007610ff2f7816 */ /* 0x000fe4000000002f */
[----:B------:R-:W-:Y:S01]  /*2d600*/  STL [R1+0xcec], R24 ;  /* 0x000cec1801007387 */ /* 0x000fe20000100800 */
[----:B------:R-:W-:-:S04]  /*2d610*/  IMAD.X R76, R55, 0x1, R76, P5 ;  /* 0x00000001374c7824 */ /* 0x000fc800028e064c */
[----:B0-----:R-:W-:Y:S02]  /*2d620*/  @P1 IMAD.MOV.U32 R10, RZ, RZ, R19 ;  /* 0x000000ffff0a1224 */ /* 0x001fe400078e0013 */
[----:B------:R-:W-:Y:S01]  /*2d630*/  @P1 IMAD.MOV.U32 R11, RZ, RZ, R24 ;  /* 0x000000ffff0b1224 */ /* 0x000fe200078e0018 */
[----:B------:R-:W-:-:S04]  /*2d640*/  PRMT R57, RZ, 0x7610, R57 ;  /* 0x00007610ff397816 */ /* 0x000fc80000000039 */
[----:B------:R0:W4:Y:S02]  /*2d650*/  @P1 LDG.E.U8 R47, desc[UR18][R10.64] ;  /* 0x000000120a2f1981 */ /* 0x000124000c1e1100 */
[----:B0-----:R-:W-:Y:S02]  /*2d660*/  @P3 IMAD.MOV.U32 R10, RZ, RZ, R13 ;  /* 0x000000ffff0a3224 */ /* 0x001fe400078e000d */
[----:B------:R-:W-:-:S05]  /*2d670*/  @P3 IMAD.MOV.U32 R11, RZ, RZ, R76 ;  /* 0x000000ffff0b3224 */ /* 0x000fca00078e004c */
[----:B------:R0:W4:Y:S01]  /*2d680*/  @P3 LDG.E.U8 R57, desc[UR18][R10.64] ;  /* 0x000000120a393981 */ /* 0x000122000c1e1100 */
[C---:B--2---:R-:W-:Y:S02]  /*2d690*/  IADD3 R26, P6, PT, R4.reuse, R26, RZ ;  /* 0x0000001a041a7210 */ /* 0x044fe40007fde0ff */
[----:B---3--:R-:W-:Y:S01]  /*2d6a0*/  IADD3 R21, P5, PT, R4, R21, RZ ;  /* 0x0000001504157210 */ /* 0x008fe20007fbe0ff */
[----:B------:R1:W-:Y:S04]  /*2d6b0*/  STL [R1+0x4c], R27 ;  /* 0x00004c1b01007387 */ /* 0x0003e80000100800 */
        /* <DEDUP_REMOVED lines=186> */
[----:B------:R-:W-:-:S04]  /*2e260*/  IMAD.X R64, R55, 0x1, R64, P5 ;  /* 0x0000000137407824 */ /* 0x000fc800028e0640 */
[----:B0-----:R-:W-:Y:S02]  /*2e270*/  IMAD.MOV.U32 R10, RZ, RZ, R64 ;  /* 0x000000ffff0a7224 */ /* 0x001fe400078e0040 */
[----:B------:R-:W-:-:S06]  /*2e280*/  IMAD.MOV.U32 R11, RZ, RZ, R17 ;  /* 0x000000ffff0b7224 */ /* 0x000fcc00078e0011 */
[----:B------:R-:W-:-:S04]  /*2e290*/  @P1 LOP3.LUT R11, R11, R10, RZ, 0x3c, !PT ;  /* 0x0000000a0b0b1212 */ /* 0x000fc800078e3cff */
[C---:B------:R-:W-:Y:S02]  /*2e2a0*/  @P1 LOP3.LUT R10, R11.reuse, R10, RZ, 0x3c, !PT ;  /* 0x0000000a0b0a1212 */ /* 0x040fe400078e3cff */
[----:B------:R-:W-:Y:S01]  /*2e2b0*/  PRMT R14, RZ, 0x7610, R14 ;  /* 0x00007610ff0e7816 */ /* 0x000fe2000000000e */
[----:B------:R-:W-:Y:S01]  /*2e2c0*/  STL [R1+0x248], R64 ;  /* 0x0002484001007387 */ /* 0x000fe20000100800 */
[----:B------:R-:W-:-:S05]  /*2e2d0*/  @P1 LOP3.LUT R11, R11, R10, RZ, 0x3c, !PT ;  /* 0x0000000a0b0b1212 */ /* 0x000fca00078e3cff */
[----:B------:R0:W3:Y:S04]  /*2e2e0*/  @P1 LDG.E.U8 R14, desc[UR18][R10.64] ;  /* 0x000000120a0e1981 */ /* 0x0000e8000c1e1100 */
[----:B--2---:R1:W-:Y:S04]  /*2e2f0*/  STL [R1+0x10], R68 ;  /* 0x0000104401007387 */ /* 0x0043e80000100800 */
[----:B-1----:R-:W2:Y:S04]  /*2e300*/  LDL.LU R68, [R1+0x14ec] ;  /* 0x0014ec0001447983 */ /* 0x002ea80000300800 */
[----:B------:R-:W2:Y:S04]  /*2e310*/  LDL.LU R64, [R1+0x14e8] ;  /* 0x0014e80001407983 */ /* 0x000ea80000300800 */
[----:B------:R-:W2:Y:S04]  /*2e320*/  LDL.LU R17, [R1+0xd6c] ;  /* 0x000d6c0001117983 */ /* 0x000ea80000300800 */
[----:B------:R-:W2:Y:S01]  /*2e330*/  LDL.LU R10, [R1+0xd5c] ;  /* 0x000d5c00010a7983 */ /* 0x000ea20000300800 */
[----:B------:R-:W-:-:S02]  /*2e340*/  ISETP.GT.AND P3, PT, R12, 0x70, PT ;  /* 0x000000700c00780c */ /* 0x000fc40003f64270 */
[----:B------:R-:W-:-:S05]  /*2e350*/  IADD3 R13, P5, PT, R4, R13, RZ ;  /* 0x0000000d040d7210 */ /* 0x000fca0007fbe0ff */
[----:B0-----:R-:W-:Y:S01]  /*2e360*/  IMAD.MOV.U32 R11, RZ, RZ, R13 ;  /* 0x000000ffff0b7224 */ /* 0x001fe200078e000d */
[----:B------:R-:W-:Y:S04]  /*2e370*/  STL [R1+0xd60], R13 ;  /* 0x000d600d01007387 */ /* 0x000fe80000100800 */
[----:B---3--:R0:W-:Y:S01]  /*2e380*/  STL [R1+0xc], R14 ;  /* 0x00000c0e01007387 */ /* 0x0081e20000100800 */
[----:B------:R-:W-:-:S03]  /*2e390*/  PRMT R52, RZ, 0x7610, R52 ;  /* 0x00007610ff347816 */ /* 0x000fc60000000034 */
[----:B0-----:R-:W3:Y:S04]  /*2e3a0*/  LDL.LU R14, [R1+0xd78] ;  /* 0x000d7800010e7983 */ /* 0x001ee80000300800 */
[----:B------:R-:W3:Y:S01]  /*2e3b0*/  LDL.LU R13, [R1+0xd80] ;  /* 0x000d8000010d7983 */ /* 0x000ee20000300800 */
[----:B--2---:R-:W-:-:S05]  /*2e3c0*/  IMAD.X R10, R55, 0x1, R10, P5 ;  /* 0x00000001370a7824 */ /* 0x004fca00028e060a */
[-C--:B------:R-:W-:Y:S01]  /*2e3d0*/  @P3 LOP3.LUT R11, R11, R10.reuse, RZ, 0x3c, !PT ;  /* 0x0000000a0b0b3212 */ /* 0x080fe200078e3cff */
[----:B------:R0:W-:Y:S03]  /*2e3e0*/  STL [R1+0xd5c], R10 ;  /* 0x000d5c0a01007387 */ /* 0x0001e60000100800 */
[----:B0-----:R-:W-:-:S04]  /*2e3f0*/  @P3 LOP3.LUT R10, R11, R10, RZ, 0x3c, !PT ;  /* 0x0000000a0b0a3212 */ /* 0x001fc800078e3cff */
[----:B------:R-:W-:-:S05]  /*2e400*/  @P3 LOP3.LUT R11, R11, R10, RZ, 0x3c, !PT ;  /* 0x0000000a0b0b3212 */ /* 0x000fca00078e3cff */
[----:B------:R0:W2:Y:S04]  /*2e410*/  @P3 LDG.E.U8 R52, desc[UR18][R10.64] ;  /* 0x000000120a343981 */ /* 0x0000a8000c1e1100 */
[----:B------:R-:W2:Y:S01]  /*2e420*/  LDL.LU R11, [R1+0xd64] ;  /* 0x000d6400010b7983 */ /* 0x000ea20000300800 */
[C---:B------:R-:W-:Y:S02]  /*2e430*/  ISETP.GT.AND P4, PT, R12.reuse, 0x71, PT ;  /* 0x000000710c00780c */ /* 0x040fe40003f84270 */
[----:B------:R-:W-:Y:S02]  /*2e440*/  ISETP.GT.AND P1, PT, R12, 0x72, PT ;  /* 0x000000720c00780c */ /* 0x000fe40003f24270 */
[C---:B------:R-:W-:Y:S02]  /*2e450*/  IADD3 R60, P6, PT, R4.reuse, R60, RZ ;  /* 0x0000003c043c7210 */ /* 0x040fe40007fde0ff */
[----:B------:R-:W-:-:S02]  /*2e460*/  IADD3 R16, P5, PT, R4, R16, RZ ;  /* 0x0000001004107210 */ /* 0x000fc40007fbe0ff */
[----:B------:R-:W-:Y:S01]  /*2e470*/  PRMT R56, RZ, 0x7610, R56 ;  /* 0x00007610ff387816 */ /* 0x000fe20000000038 */
[----:B------:R1:W-:Y:S02]  /*2e480*/  STL [R1+0xd68], R60 ;  /* 0x000d683c01007387 */ /* 0x0003e40000100800 */
[C---:B------:R-:W-:Y:S02]  /*2e490*/  IMAD.X R17, R55.reuse, 0x1, R17, P5 ;  /* 0x0000000137117824 */ /* 0x040fe400028e0611 */
[----:B0-----:R-:W-:Y:S01]  /*2e4a0*/  @P4 IMAD.MOV.U32 R10, RZ, RZ, R60 ;  /* 0x000000ffff0a4224 */ /* 0x001fe200078e003c */
[----:B------:R-:W-:Y:S01]  /*2e4b0*/  STL [R1+0xd70], R16 ;  /* 0x000d701001007387 */ /* 0x000fe20000100800 */
[----:B------:R-:W-:Y:S01]  /*2e4c0*/  PRMT R15, RZ, 0x7610, R15 ;  /* 0x00007610ff0f7816 */ /* 0x000fe2000000000f */
[----:B--2---:R-:W-:-:S05]  /*2e4d0*/  IMAD.X R11, R55, 0x1, R11, P6 ;  /* 0x00000001370b7824 */ /* 0x004fca00030e060b */
[----:B------:R0:W-:Y:S04]  /*2e4e0*/  STL [R1+0xd64], R11 ;  /* 0x000d640b01007387 */ /* 0x0001e80000100800 */
[----:B------:R2:W3:Y:S04]  /*2e4f0*/  @P4 LDG.E.U8 R56, desc[UR18][R10.64] ;  /* 0x000000120a384981 */ /* 0x0004e8000c1e1100 */
[----:B-1----:R-:W4:Y:S01]  /*2e500*/  LDL.LU R60, [R1+0x14e4] ;  /* 0x0014e400013c7983 */ /* 0x002f220000300800 */
[----:B--2---:R-:W-:Y:S02]  /*2e510*/  @P1 IMAD.MOV.U32 R10, RZ, RZ, R16 ;  /* 0x000000ffff0a1224 */ /* 0x004fe400078e0010 */
[----:B0-----:R-:W-:-:S05]  /*2e520*/  @P1 IMAD.MOV.U32 R11, RZ, RZ, R17 ;  /* 0x000000ffff0b1224 */ /* 0x001fca00078e0011 */
[----:B------:R-:W2:Y:S04]  /*2e530*/  @P1 LDG.E.U8 R15, desc[UR18][R10.64] ;  /* 0x000000120a0f1981 */ /* 0x000ea8000c1e1100 */
[----:B------:R-:W-:Y:S04]  /*2e540*/  STL [R1+0xd6c], R17 ;  /* 0x000d6c1101007387 */ /* 0x000fe80000100800 */
[----:B---3--:R0:W-:Y:S04]  /*2e550*/  STL [R1+0x4], R56 ;  /* 0x0000043801007387 */ /* 0x0081e80000100800 */
[----:B0-----:R-:W3:Y:S04]  /*2e560*/  LDL.LU R56, [R1+0x14e0] ;  /* 0x0014e00001387983 */ /* 0x001ee80000300800 */
[----:B------:R-:W3:Y:S04]  /*2e570*/  LDL.LU R17, [R1+0x14dc] ;  /* 0x0014dc0001117983 */ /* 0x000ee80000300800 */
[----:B------:R-:W3:Y:S04]  /*2e580*/  LDL.LU R16, [R1+0x14d8] ;  /* 0x0014d80001107983 */ /* 0x000ee80000300800 */
[----:B--2---:R0:W-:Y:S04]  /*2e590*/  STL [R1], R15 ;  /* 0x0000000f01007387 */ /* 0x0041e80000100800 */
[----:B0-----:R-:W2:Y:S04]  /*2e5a0*/  LDL.LU R15, [R1+0x14d4] ;  /* 0x0014d400010f7983 */ /* 0x001ea80000300800 */
[----:B------:R-:W2:Y:S01]  /*2e5b0*/  LDL.LU R11, [R1+0xd74] ;  /* 0x000d7400010b7983 */ /* 0x000ea20000300800 */
[----:B------:R-:W-:-:S02]  /*2e5c0*/  ISETP.GT.AND P3, PT, R12, 0x73, PT ;  /* 0x000000730c00780c */ /* 0x000fc40003f64270 */
[----:B------:R-:W-:Y:S02]  /*2e5d0*/  IADD3 R14, P4, PT, R4, R14, RZ ;  /* 0x0000000e040e7210 */ /* 0x000fe40007f9e0ff */
[----:B------:R-:W-:-:S03]  /*2e5e0*/  PRMT R93, RZ, 0x7610, R93 ;  /* 0x00007610ff5d7816 */ /* 0x000fc6000000005d */
[----:B------:R0:W-:Y:S06]  /*2e5f0*/  STL [R1+0xd78], R14 ;  /* 0x000d780e01007387 */ /* 0x0001ec0000100800 */
[----:B------:R-:W-:Y:S02]  /*2e600*/  @P3 IMAD.MOV.U32 R10, RZ, RZ, R14 ;  /* 0x000000ffff0a3224 */ /* 0x000fe400078e000e */
[----:B--2---:R-:W-:-:S05]  /*2e610*/  IMAD.X R11, R55, 0x1, R11, P4 ;  /* 0x00000001370b7824 */ /* 0x004fca00020e060b */
[----:B------:R1:W-:Y:S04]  /*2e620*/  STL [R1+0xd74], R11 ;  /* 0x000d740b01007387 */ /* 0x0003e80000100800 */
[----:B0-----:R-:W2:Y:S04]  /*2e630*/  LDL.LU R14, [R1+0x14d0] ;  /* 0x0014d000010e7983 */ /* 0x001ea80000300800 */
[----:B------:R0:W2:Y:S04]  /*2e640*/  @P3 LDG.E.U8 R93, desc[UR18][R10.64] ;  /* 0x000000120a5d3981 */ /* 0x0000a8000c1e1100 */
[----:B-1----:R-:W2:Y:S01]  /*2e650*/  LDL.LU R11, [R1+0xd7c] ;  /* 0x000d7c00010b7983 */ /* 0x002ea20000300800 */
[----:B------:R-:W-:-:S02]  /*2e660*/  ISETP.GT.AND P5, PT, R12, 0x74, PT ;  /* 0x000000740c00780c */ /* 0x000fc40003fa4270 */
[----:B------:R-:W-:Y:S02]  /*2e670*/  IADD3 R13, P1, PT, R4, R13, RZ ;  /* 0x0000000d040d7210 */ /* 0x000fe40007f3e0ff */
[----:B------:R-:W-:-:S03]  /*2e680*/  PRMT R91, RZ, 0x7610, R91 ;  /* 0x00007610ff5b7816 */ /* 0x000fc6000000005b */
[----:B------:R1:W-:Y:S06]  /*2e690*/  STL [R1+0xd80], R13 ;  /* 0x000d800d01007387 */ /* 0x0003ec0000100800 */
[----:B0-----:R-:W-:Y:S02]  /*2e6a0*/  @P5 IMAD.MOV.U32 R10, RZ, RZ, R13 ;  /* 0x000000ffff0a5224 */ /* 0x001fe400078e000d */
[----:B--2---:R-:W-:-:S05]  /*2e6b0*/  IMAD.X R11, R55, 0x1, R11, P1 ;  /* 0x00000001370b7824 */ /* 0x004fca00008e060b */
[----:B------:R0:W-:Y:S04]  /*2e6c0*/  STL [R1+0xd7c], R11 ;  /* 0x000d7c0b01007387 */ /* 0x0001e80000100800 */
[----:B-1----:R-:W2:Y:S04]  /*2e6d0*/  LDL.LU R13, [R1+0x14cc] ;  /* 0x0014cc00010d7983 */ /* 0x002ea80000300800 */
[----:B------:R-:W2:Y:S04]  /*2e6e0*/  @P5 LDG.E.U8 R91, desc[UR18][R10.64] ;  /* 0x000000120a5b5981 */ /* 0x000ea8000c1e1100 */
[----:B------:R-:W3:Y:S04]  /*2e6f0*/  LDL.LU R10, [R1+0xd84] ;  /* 0x000d8400010a7983 */ /* 0x000ee80000300800 */
[----:B0-----:R-:W3:Y:S01]  /*2e700*/  LDL.LU R11, [R1+0xd88] ;  /* 0x000d8800010b7983 */ /* 0x001ee20000300800 */
[----:B------:R-:W-:-:S02]  /*2e710*/  ISETP.GT.AND P3, PT, R12, 0x75, PT ;  /* 0x000000750c00780c */ /* 0x000fc40003f64270 */
[----:B------:R-:W-:Y:S01]  /*2e720*/  PRMT R90, RZ, 0x7610, R90 ;  /* 0x00007610ff5a7816 */ /* 0x000fe2000000005a */
[----:B--2---:R0:W-:Y:S01]  /*2e730*/  STL [R1+0x147c], R91 ;  /* 0x00147c5b01007387 */ /* 0x0041e20000100800 */
[----:B---3--:R-:W-:Y:S01]  /*2e740*/  IADD3 R11, P1, PT, R4, R11, RZ ;  /* 0x0000000b040b7210 */ /* 0x008fe20007f3e0ff */
[----:B0-----:R-:W-:Y:S02]  /*2e750*/  IMAD.MOV.U32 R91, RZ, RZ, R44 ;  /* 0x000000ffff5b7224 */ /* 0x001fe400078e002c */
[----:B------:R-:W2:Y:S02]  /*2e760*/  LDL.LU R44, [R1+0x14c8] ;  /* 0x0014c800012c7983 */ /* 0x000ea40000300800 */
[----:B------:R-:W-:Y:S02]  /*2e770*/  IMAD.X R10, R55, 0x1, R10, P1 ;  /* 0x00000001370a7824 */ /* 0x000fe400008e060a */
[----:B------:R0:W-:Y:S04]  /*2e780*/  STL [R1+0xd88], R11 ;  /* 0x000d880b01007387 */ /* 0x0001e80000100800 */
[----:B------:R1:W-:Y:S01]  /*2e790*/  STL [R1+0xd84], R10 ;  /* 0x000d840a01007387 */ /* 0x0003e20000100800 */
[----:B0-----:R-:W-:-:S04]  /*2e7a0*/  @P3 LOP3.LUT R11, R11, R10, RZ, 0x3c, !PT ;  /* 0x0000000a0b0b3212 */ /* 0x001fc800078e3cff */
[----:B-1----:R-:W-:-:S04]  /*2e7b0*/  @P3 LOP3.LUT R10, R11, R10, RZ, 0x3c, !PT ;  /* 0x0000000a0b0a3212 */ /* 0x002fc800078e3cff */
[----:B------:R-:W-:-:S05]  /*2e7c0*/  @P3 LOP3.LUT R11, R11, R10, RZ, 0x3c, !PT ;  /* 0x0000000a0b0b3212 */ /* 0x000fca00078e3cff */
[----:B------:R0:W3:Y:S04]  /*2e7d0*/  @P3 LDG.E.U8 R90, desc[UR18][R10.64] ;  /* 0x000000120a5a3981 */ /* 0x0000e8000c1e1100 */
[----:B------:R-:W2:Y:S04]  /*2e7e0*/  LDL.LU R10, [R1+0xd8c] ;  /* 0x000d8c00010a7983 */ /* 0x000ea80000300800 */
[----:B------:R-:W0:Y:S01]  /*2e7f0*/  LDL.LU R11, [R1+0xd90] ;  /* 0x000d9000010b7983 */ /* 0x000e220000300800 */
[----:B------:R-:W-:Y:S02]  /*2e800*/  ISETP.GT.AND P3, PT, R12, 0x76, PT ;  /* 0x000000760c00780c */ /* 0x000fe40003f64270 */
[----:B------:R-:W-:-:S02]  /*2e810*/  PRMT R89, RZ, 0x7610, R89 ;  /* 0x00007610ff597816 */ /* 0x000fc40000000059 */
[----:B0-----:R-:W-:-:S05]  /*2e820*/  IADD3 R11, P1, PT, R4, R11, RZ ;  /* 0x0000000b040b7210 */ /* 0x001fca0007f3e0ff */
[----:B--2---:R-:W-:Y:S01]  /*2e830*/  IMAD.X R10, R55, 0x1, R10, P1 ;  /* 0x00000001370a7824 */ /* 0x004fe200008e060a */
[----:B------:R0:W-:Y:S04]  /*2e840*/  STL [R1+0xd90], R11 ;  /* 0x000d900b01007387 */ /* 0x0001e80000100800 */
[----:B------:R1:W-:Y:S01]  /*2e850*/  STL [R1+0xd8c], R10 ;  /* 0x000d8c0a01007387 */ /* 0x0003e20000100800 */
[----:B0-----:R-:W-:-:S04]  /*2e860*/  @P3 LOP3.LUT R11, R11, R10, RZ, 0x3c, !PT ;  /* 0x0000000a0b0b3212 */ /* 0x001fc800078e3cff */
[----:B-1----:R-:W-:-:S04]  /*2e870*/  @P3 LOP3.LUT R10, R11, R10, RZ, 0x3c, !PT ;  /* 0x0000000a0b0a3212 */ /* 0x002fc800078e3cff */
[----:B------:R-:W-:-:S05]  /*2e880*/  @P3 LOP3.LUT R11, R11, R10, RZ, 0x3c, !PT ;  /* 0x0000000a0b0b3212 */ /* 0x000fca00078e3cff */
[----:B------:R-:W2:Y:S04]  /*2e890*/  @P3 LDG.E.U8 R89, desc[UR18][R10.64] ;  /* 0x000000120a593981 */ /* 0x000ea8000c1e1100 */
[----:B------:R-:W3:Y:S04]  /*2e8a0*/  LDL.LU R10, [R1+0x250] ;  /* 0x00025000010a7983 */ /* 0x000ee80000300800 */
[----:B------:R-:W3:Y:S01]  /*2e8b0*/  LDL.LU R11, [R1+0x254] ;  /* 0x00025400010b7983 */ /* 0x000ee20000300800 */
[----:B------:R-:W-:Y:S02]  /*2e8c0*/  ISETP.GT.AND P3, PT, R12, 0x77, PT ;  /* 0x000000770c00780c */ /* 0x000fe40003f64270 */
[----:B------:R-:W-:Y:S01]  /*2e8d0*/  PRMT R88, RZ, 0x7610, R88 ;  /* 0x00007610ff587816 */ /* 0x000fe20000000058 */
[----:B--2---:R0:W-:Y:S01]  /*2e8e0*/  STL [R1+0x1444], R89 ;  /* 0x0014445901007387 */ /* 0x0041e20000100800 */
[----:B---3--:R-:W-:Y:S01]  /*2e8f0*/  IADD3 R11, P1, PT, R4, R11, RZ ;  /* 0x0000000b040b7210 */ /* 0x008fe20007f3e0ff */
[----:B0-----:R-:W-:-:S02]  /*2e900*/  IMAD.MOV.U32 R89, RZ, RZ, R48 ;  /* 0x000000ffff597224 */ /* 0x001fc400078e0030 */
[----:B------:R-:W2:Y:S02]  /*2e910*/  LDL.LU R48, [R1+0x14c4] ;  /* 0x0014c40001307983 */ /* 0x000ea40000300800 */
[----:B------:R-:W-:Y:S02]  /*2e920*/  IMAD.X R10, R55, 0x1, R10, P1 ;  /* 0x00000001370a7824 */ /* 0x000fe400008e060a */
[----:B------:R0:W-:Y:S04]  /*2e930*/  STL [R1+0x254], R11 ;  /* 0x0002540b01007387 */ /* 0x0001e80000100800 */
[----:B------:R1:W-:Y:S01]  /*2e940*/  STL [R1+0x250], R10 ;  /* 0x0002500a01007387 */ /* 0x0003e20000100800 */
[----:B0-----:R-:W-:-:S04]  /*2e950*/  @P3 LOP3.LUT R11, R11, R10, RZ, 0x3c, !PT ;  /* 0x0000000a0b0b3212 */ /* 0x001fc800078e3cff */
[----:B-1----:R-:W-:-:S04]  /*2e960*/  @P3 LOP3.LUT R10, R11, R10, RZ, 0x3c, !PT ;  /* 0x0000000a0b0a3212 */ /* 0x002fc800078e3cff */
[----:B------:R-:W-:-:S05]  /*2e970*/  @P3 LOP3.LUT R11, R11, R10, RZ, 0x3c, !PT ;  /* 0x0000000a0b0b3212 */ /* 0x000fca00078e3cff */
[----:B------:R-:W3:Y:S04]  /*2e980*/  @P3 LDG.E.U8 R88, desc[UR18][R10.64] ;  /* 0x000000120a583981 */ /* 0x000ee8000c1e1100 */
[----:B------:R-:W2:Y:S04]  /*2e990*/  LDL.LU R10, [R1+0xd94] ;  /* 0x000d9400010a7983 */ /* 0x000ea80000300800 */
[----:B------:R-:W2:Y:S01]  /*2e9a0*/  LDL.LU R11, [R1+0xd98] ;  /* 0x000d9800010b7983 */ /* 0x000ea20000300800 */
[----:B------:R-:W-:Y:S02]  /*2e9b0*/  ISETP.GT.AND P3, PT, R12, 0x78, PT ;  /* 0x000000780c00780c */ /* 0x000fe40003f64270 */
[----:B------:R-:W-:Y:S01]  /*2e9c0*/  PRMT R87, RZ, 0x7610, R87 ;  /* 0x00007610ff577816 */ /* 0x000fe20000000057 */
[----:B---3--:R0:W-:Y:S01]  /*2e9d0*/  STL [R1+0x141c], R88 ;  /* 0x00141c5801007387 */ /* 0x0081e20000100800 */
[----:B--2---:R-:W-:Y:S01]  /*2e9e0*/  IADD3 R11, P1, PT, R4, R11, RZ ;  /* 0x0000000b040b7210 */ /* 0x004fe20007f3e0ff */
        /* <DEDUP_REMOVED lines=20> */
[----:B------:R0:W2:Y:S04]  /*2eb30*/  @P3 LDG.E.U8 R86, desc[UR18][R10.64] ;  /* 0x000000120a563981 */ /* 0x0000a8000c1e1100 */
        /* <DEDUP_REMOVED lines=74> */
[----:B------:R0:W3:Y:S02]  /*2efe0*/  @P3 LDG.E.U8 R80, desc[UR18][R10.64] ;  /* 0x000000120a503981 */ /* 0x0000e4000c1e1100 */
[----:B0-----:R-:W-:Y:S02]  /*2eff0*/  IMAD.MOV.U32 R10, RZ, RZ, R53 ;  /* 0x000000ffff0a7224 */ /* 0x001fe400078e0035 */
[----:B------:R-:W2:Y:S01]  /*2f000*/  LDL.LU R53, [R1+0x14b8] ;  /* 0x0014b80001357983 */ /* 0x000ea20000300800 */
[----:B------:R-:W-:Y:S01]  /*2f010*/  IADD3 R2, P3, PT, R4, R2, RZ ;  /* 0x0000000204027210 */ /* 0x000fe20007f7e0ff */
[----:B------:R-:W-:-:S04]  /*2f020*/  IMAD.MOV.U32 R11, RZ, RZ, R0 ;  /* 0x000000ffff0b7224 */ /* 0x000fc800078e0000 */
[----:B------:R-:W-:Y:S01]  /*2f030*/  IMAD.X R3, R55, 0x1, R3, P3 ;  /* 0x0000000137037824 */ /* 0x000fe200018e0603 */
[----:B------:R-:W0:Y:S01]  /*2f040*/  S2R R0, SR_TID.X ;  /* 0x0000000000007919 */ /* 0x000e220000002100 */
[----:B---3--:R1:W-:Y:S04]  /*2f050*/  STL [R1+0x1420], R80 ;  /* 0x0014205001007387 */ /* 0x0083e80000100800 */
        /* <DEDUP_REMOVED lines=14> */
[----:B-1----:R-:W-:-:S03]  /*2f140*/  IMAD.MOV.U32 R80, RZ, RZ, R11 ;  /* 0x000000ffff507224 */ /* 0x002fc600078e000b */
[----:B------:R-:W-:Y:S04]  /*2f150*/  STL [R1+0x140c], R4 ;  /* 0x00140c0401007387 */ /* 0x000fe80000100800 */
[----:B------:R-:W-:Y:S04]  /*2f160*/  STL [R1+0x1418], R4 ;  /* 0x0014180401007387 */ /* 0x000fe80000100800 */
[----:B------:R1:W-:Y:S04]  /*2f170*/  STL [R1+0x1424], R4 ;  /* 0x0014240401007387 */ /* 0x0003e80000100800 */
[----:B------:R-:W3:Y:S04]  /*2f180*/  LDL.LU R55, [R1+0x14b4] ;  /* 0x0014b40001377983 */ /* 0x000ee80000300800 */
[----:B------:R-:W2:Y:S01]  /*2f190*/  LDL.LU R11, [R1+0x260] ;  /* 0x00026000010b7983 */ /* 0x000ea20000300800 */
[----:B-1----:R-:W-:-:S03]  /*2f1a0*/  IMAD.MOV.U32 R4, RZ, RZ, R10 ;  /* 0x000000ffff047224 */ /* 0x002fc600078e000a */
[----:B------:R-:W2:Y:S01]  /*2f1b0*/  LDL.LU R10, [R1+0x264] ;  /* 0x00026400010a7983 */ /* 0x000ea20000300800 */
[----:B------:R-:W-:Y:S02]  /*2f1c0*/  ISETP.GT.AND P4, PT, R12, RZ, PT ;  /* 0x000000ff0c00720c */ /* 0x000fe40003f84270 */
[----:B------:R-:W-:Y:S01]  /*2f1d0*/  PRMT R54, RZ, 0x7610, R54 ;  /* 0x00007610ff367816 */ /* 0x000fe20000000036 */
[----:B------:R-:W-:Y:S04]  /*2f1e0*/  STL [R1+0x12ec], R2 ;  /* 0x0012ec0201007387 */ /* 0x000fe80000100800 */
[----:B------:R-:W-:Y:S06]  /*2f1f0*/  STL [R1+0x1334], R2 ;  /* 0x0013340201007387 */ /* 0x000fec0000100800 */
[----:B------:R1:W3:Y:S04]  /*2f200*/  @P4 LDG.E.U8 R54, desc[UR18][R2.64] ;  /* 0x0000001202364981 */ /* 0x0002e8000c1e1100 */
[----:B------:R-:W-:Y:S01]  /*2f210*/  STL [R1+0x133c], R2 ;  /* 0x00133c0201007387 */ /* 0x000fe20000100800 */
[----:B0-----:R-:W-:Y:S01]  /*2f220*/  LOP3.LUT R0, R0, 0x7f, RZ, 0xc0, !PT ;  /* 0x0000007f00007812 */ /* 0x001fe200078ec0ff */
[----:B------:R-:W-:Y:S03]  /*2f230*/  BAR.SYNC.DEFER_BLOCKING 0x0 ;  /* 0x0000000000007b1d */ /* 0x000fe60000010000 */
[----:B------:R-:W-:-:S03]  /*2f240*/  ISETP.GE.AND P1, PT, R0, R12, PT ;  /* 0x0000000c0000720c */ /* 0x000fc60003f26270 */
[----:B------:R-:W-:Y:S04]  /*2f250*/  STL [R1+0x13a4], R2 ;  /* 0x0013a40201007387 */ /* 0x000fe80000100800 */
[----:B------:R-:W-:Y:S04]  /*2f260*/  STL [R1+0x13cc], R2 ;  /* 0x0013cc0201007387 */ /* 0x000fe80000100800 */
[----:B------:R-:W-:Y:S04]  /*2f270*/  STL [R1+0x13d4], R2 ;  /* 0x0013d40201007387 */ /* 0x000fe80000100800 */
[----:B------:R-:W-:Y:S04]  /*2f280*/  STL [R1+0x13fc], R2 ;  /* 0x0013fc0201007387 */ /* 0x000fe80000100800 */
[----:B------:R1:W-:Y:S01]  /*2f290*/  STL [R1+0x1404], R2 ;  /* 0x0014040201007387 */ /* 0x0003e20000100800 */
[----:B------:R-:W-:Y:S01]  /*2f2a0*/  PRMT R78, RZ, 0x7610, R78 ;  /* 0x00007610ff4e7816 */ /* 0x000fe2000000004e */
[----:B-1----:R-:W-:-:S02]  /*2f2b0*/  IMAD.MOV.U32 R2, RZ, RZ, R57 ;  /* 0x000000ffff027224 */ /* 0x002fc400078e0039 */
[----:B------:R-:W3:Y:S04]  /*2f2c0*/  LDL.LU R57, [R1+0x14b0] ;  /* 0x0014b00001397983 */ /* 0x000ee80000300800 */
        /* <DEDUP_REMOVED lines=9> */
[----:B------:R0:W-:Y:S02]  /*2f360*/  STL [R1+0x1428], R3 ;  /* 0x0014280301007387 */ /* 0x0001e40000100800 */
[----:B0-----:R-:W-:-:S02]  /*2f370*/  IMAD.MOV.U32 R3, RZ, RZ, R59 ;  /* 0x000000ffff037224 */ /* 0x001fc400078e003b */
[----:B------:R-:W3:Y:S01]  /*2f380*/  LDL.LU R59, [R1+0x14ac] ;  /* 0x0014ac00013b7983 */ /* 0x000ee20000300800 */
[----:B--2---:R-:W-:-:S05]  /*2f390*/  IADD3 R10, P3, PT, R5, R10, RZ ;  /* 0x0000000a050a7210 */ /* 0x004fca0007f7e0ff */
[----:B------:R-:W-:Y:S01]  /*2f3a0*/  IMAD.X R11, R6, 0x1, R11, P3 ;  /* 0x00000001060b7824 */ /* 0x000fe200018e060b */
[----:B------:R0:W-:Y:S04]  /*2f3b0*/  STL [R1+0x264], R10 ;  /* 0x0002640a01007387 */ /* 0x0001e80000100800 */
[----:B------:R1:W-:Y:S04]  /*2f3c0*/  STL [R1+0x260], R11 ;  /* 0x0002600b01007387 */ /* 0x0003e80000100800 */
[----:B------:R-:W2:Y:S04]  /*2f3d0*/  @!P1 LDG.E.U8 R78, desc[UR18][R10.64] ;  /* 0x000000120a4e9981 */ /* 0x000ea8000c1e1100 */
[----:B0-----:R-:W3:Y:S04]  /*2f3e0*/  LDL.LU R10, [R1+0x2a0] ;  /* 0x0002a000010a7983 */ /* 0x001ee80000300800 */
[----:B-1----:R-:W3:Y:S01]  /*2f3f0*/  LDL.LU R11, [R1+0x2a4] ;  /* 0x0002a400010b7983 */ /* 0x002ee20000300800 */
[----:B------:R-:W-:-:S03]  /*2f400*/  PRMT R74, RZ, 0x7610, R74 ;  /* 0x00007610ff4a7816 */ /* 0x000fc6000000004a */
[----:B--2---:R0:W-:Y:S01]  /*2f410*/  STL [R1+0x142c], R78 ;  /* 0x00142c4e01007387 */ /* 0x0041e20000100800 */
[----:B---3--:R-:W-:Y:S01]  /*2f420*/  IADD3 R11, P3, PT, R5, R11, RZ ;  /* 0x0000000b050b7210 */ /* 0x008fe20007f7e0ff */
[----:B0-----:R-:W-:Y:S02]  /*2f430*/  IMAD.MOV.U32 R78, RZ, RZ, R61 ;  /* 0x000000ffff4e7224 */ /* 0x001fe400078e003d */
[----:B------:R-:W2:Y:S02]  /*2f440*/  LDL.LU R61, [R1+0x14a8] ;  /* 0x0014a800013d7983 */ /* 0x000ea40000300800 */
[----:B------:R-:W-:Y:S02]  /*2f450*/  IMAD.X R10, R6, 0x1, R10, P3 ;  /* 0x00000001060a7824 */ /* 0x000fe400018e060a */
[----:B------:R0:W-:Y:S04]  /*2f460*/  STL [R1+0x2a4], R11 ;  /* 0x0002a40b01007387 */ /* 0x0001e80000100800 */
[----:B------:R1:W-:Y:S01]  /*2f470*/  STL [R1+0x2a0], R10 ;  /* 0x0002a00a01007387 */ /* 0x0003e20000100800 */
[----:B0-----:R-:W-:-:S04]  /*2f480*/  @!P1 LOP3.LUT R11, R11, R10, RZ, 0x3c, !PT ;  /* 0x0000000a0b0b9212 */ /* 0x001fc800078e3cff */
[----:B-1----:R-:W-:-:S04]  /*2f490*/  @!P1 LOP3.LUT R10, R11, R10, RZ, 0x3c, !PT ;  /* 0x0000000a0b0a9212 */ /* 0x002fc800078e3cff */
[----:B------:R-:W-:-:S05]  /*2f4a0*/  @!P1 LOP3.LUT R11, R11, R10, RZ, 0x3c, !PT ;  /* 0x0000000a0b0b9212 */ /* 0x000fca00078e3cff */
[----:B------:R-:W3:Y:S04]  /*2f4b0*/  @!P1 LDG.E.U8 R74, desc[UR18][R10.64] ;  /* 0x000000120a4a9981 */ /* 0x000ee8000c1e1100 */
[----:B------:R-:W2:Y:S04]  /*2f4c0*/  LDL.LU R10, [R1+0x2e0] ;  /* 0x0002e000010a7983 */ /* 0x000ea80000300800 */
[----:B------:R-:W2:Y:S01]  /*2f4d0*/  LDL.LU R11, [R1+0x2e4] ;  /* 0x0002e400010b7983 */ /* 0x000ea20000300800 */
[----:B------:R-:W-:-:S03]  /*2f4e0*/  PRMT R70, RZ, 0x7610, R70 ;  /* 0x00007610ff467816 */ /* 0x000fc60000000046 */
[----:B---3--:R0:W-:Y:S01]  /*2f4f0*/  STL [R1+0x1430], R74 ;  /* 0x0014304a01007387 */ /* 0x0081e20000100800 */
[----:B--2---:R-:W-:Y:S01]  /*2f500*/  IADD3 R11, P3, PT, R5, R11, RZ ;  /* 0x0000000b050b7210 */ /* 0x004fe20007f7e0ff */
        /* <DEDUP_REMOVED lines=139> */
[----:B--2---:R-:W-:-:S05]  /*2fdc0*/  IADD3 R11, P3, PT, R5, R11, RZ ;  /* 0x0000000b050b7210 */ /* 0x004fca0007f7e0ff */
[----:B------:R-:W-:Y:S01]  /*2fdd0*/  IMAD.X R10, R6, 0x1, R10, P3 ;  /* 0x00000001060a7824 */ /* 0x000fe200018e060a */
[----:B------:R1:W-:Y:S04]  /*2fde0*/  STL [R1+0x584], R11 ;  /* 0x0005840b01007387 */ /* 0x0003e80000100800 */
[----:B------:R2:W-:Y:S04]  /*2fdf0*/  STL [R1+0x580], R10 ;  /* 0x0005800a01007387 */ /* 0x0005e80000100800 */
[----:B0-----:R-:W3:Y:S01]  /*2fe00*/  LDL.LU R38, [R1+0x604] ;  /* 0x0006040001267983 */ /* 0x001ee20000300800 */
[----:B-1----:R-:W-:-:S04]  /*2fe10*/  @!P1 LOP3.LUT R11, R11, R10, RZ, 0x3c, !PT ;  /* 0x0000000a0b0b9212 */ /* 0x002fc800078e3cff */
[----:B--2---:R-:W-:-:S04]  /*2fe20*/  @!P1 LOP3.LUT R10, R11, R10, RZ, 0x3c, !PT ;  /* 0x0000000a0b0a9212 */ /* 0x004fc800078e3cff */
[----:B------:R-:W-:-:S05]  /*2fe30*/  @!P1 LOP3.LUT R11, R11, R10, RZ, 0x3c, !PT ;  /* 0x0000000a0b0b9212 */ /* 0x000fca00078e3cff */
[----:B------:R-:W2:Y:S04]  /*2fe40*/  @!P1 LDG.E.U8 R37, desc[UR18][R10.64] ;  /* 0x000000120a259981 */ /* 0x000ea8000c1e1100 */
[----:B------:R-:W3:Y:S04]  /*2fe50*/  LDL.LU R10, [R1+0x5c0] ;  /* 0x0005c000010a7983 */ /* 0x000ee80000300800 */
[----:B------:R-:W3:Y:S01]  /*2fe60*/  LDL.LU R11, [R1+0x5c4] ;  /* 0x0005c400010b7983 */ /* 0x000ee20000300800 */
[----:B------:R-:W-:-:S03]  /*2fe70*/  PRMT R36, RZ, 0x7610, R36 ;  /* 0x00007610ff247816 */ /* 0x000fc60000000024 */
[----:B--2---:R0:W-:Y:S04]  /*2fe80*/  STL [R1+0x1464], R37 ;  /* 0x0014642501007387 */ /* 0x0041e80000100800 */
[----:B0-----:R-:W2:Y:S01]  /*2fe90*/  LDL.LU R37, [R1+0x600] ;  /* 0x0006000001257983 */ /* 0x001ea20000300800 */
[----:B---3--:R-:W-:-:S05]  /*2fea0*/  IADD3 R11, P3, PT, R5, R11, RZ ;  /* 0x0000000b050b7210 */ /* 0x008fca0007f7e0ff */
[----:B------:R-:W-:Y:S01]  /*2feb0*/  IMAD.X R10, R6, 0x1, R10, P3 ;  /* 0x00000001060a7824 */ /* 0x000fe200018e060a */
[----:B------:R0:W-:Y:S04]  /*2fec0*/  STL [R1+0x5c4], R11 ;  /* 0x0005c40b01007387 */ /* 0x0001e80000100800 */
[----:B------:R1:W-:Y:S01]  /*2fed0*/  STL [R1+0x5c0], R10 ;  /* 0x0005c00a01007387 */ /* 0x0003e20000100800 */
[----:B0-----:R-:W-:-:S04]  /*2fee0*/  @!P1 LOP3.LUT R11, R11, R10, RZ, 0x3c, !PT ;  /* 0x0000000a0b0b9212 */ /* 0x001fc800078e3cff */
[----:B-1----:R-:W-:-:S04]  /*2fef0*/  @!P1 LOP3.LUT R10, R11, R10, RZ, 0x3c, !PT ;  /* 0x0000000a0b0a9212 */ /* 0x002fc800078e3cff */
[----:B------:R-:W-:-:S05]  /*2ff00*/  @!P1 LOP3.LUT R11, R11, R10, RZ, 0x3c, !PT ;  /* 0x0000000a0b0b9212 */ /* 0x000fca00078e3cff */
[----:B------:R0:W3:Y:S01]  /*2ff10*/  @!P1 LDG.E.U8 R36, desc[UR18][R10.64] ;  /* 0x000000120a249981 */ /* 0x0000e2000c1e1100 */
[----:B------:R-:W-:Y:S02]  /*2ff20*/  IADD3 R38, P3, PT, R5, R38, RZ ;  /* 0x0000002605267210 */ /* 0x000fe40007f7e0ff */
[----:B------:R-:W-:-:S03]  /*2ff30*/  PRMT R35, RZ, 0x7610, R35 ;  /* 0x00007610ff237816 */ /* 0x000fc60000000023 */
[----:B0-----:R-:W-:Y:S02]  /*2ff40*/  @!P1 IMAD.MOV.U32 R10, RZ, RZ, R38 ;  /* 0x000000ffff0a9224 */ /* 0x001fe400078e0026 */
[----:B--2---:R-:W-:-:S04]  /*2ff50*/  IMAD.X R37, R6, 0x1, R37, P3 ;  /* 0x0000000106257824 */ /* 0x004fc800018e0625 */
[----:B------:R-:W-:-:S05]  /*2ff60*/  @!P1 IMAD.MOV.U32 R11, RZ, RZ, R37 ;  /* 0x000000ffff0b9224 */ /* 0x000fca00078e0025 */
[----:B------:R0:W2:Y:S04]  /*2ff70*/  @!P1 LDG.E.U8 R35, desc[UR18][R10.64] ;  /* 0x000000120a239981 */ /* 0x0000a8000c1e1100 */
[----:B---3--:R1:W-:Y:S04]  /*2ff80*/  STL [R1+0x1468], R36 ;  /* 0x0014682401007387 */ /* 0x0083e80000100800 */
[----:B-1----:R-:W3:Y:S04]  /*2ff90*/  LDL.LU R36, [R1+0x644] ;  /* 0x0006440001247983 */ /* 0x002ee80000300800 */
[----:B------:R1:W-:Y:S04]  /*2ffa0*/  STL [R1+0x604], R38 ;  /* 0x0006042601007387 */ /* 0x0003e80000100800 */
[----:B------:R0:W-:Y:S04]  /*2ffb0*/  STL [R1+0x600], R37 ;  /* 0x0006002501007387 */ /* 0x0001e80000100800 */
[----:B-1----:R-:W2:Y:S04]  /*2ffc0*/  LDL.LU R38, [R1+0x680] ;  /* 0x0006800001267983 */ /* 0x002ea80000300800 */
[----:B0-----:R-:W2:Y:S04]  /*2ffd0*/  LDL.LU R37, [R1+0x684] ;  /* 0x0006840001257983 */ /* 0x001ea80000300800 */
[----:B------:R-:W2:Y:S01]  /*2ffe0*/  LDL.LU R11, [R1+0x640] ;  /* 0x00064000010b7983 */ /* 0x000ea20000300800 */
[----:B------:R-:W-:-:S02]  /*2fff0*/  PRMT R34, RZ, 0x7610, R34 ;  /* 0x00007610ff227816 */ /* 0x000fc40000000022 */
[----:B---3--:R-:W-:-:S05]  /*30000*/  IADD3 R36, P3, PT, R5, R36, RZ ;  /* 0x0000002405247210 */ /* 0x008fca0007f7e0ff */
[----:B------:R-:W-:Y:S02]  /*30010*/  @!P1 IMAD.MOV.U32 R10, RZ, RZ, R36 ;  /* 0x000000ffff0a9224 */ /* 0x000fe400078e0024 */
[----:B--2---:R-:W-:-:S05]  /*30020*/  IMAD.X R11, R6, 0x1, R11, P3 ;  /* 0x00000001060b7824 */ /* 0x004fca00018e060b */
[----:B------:R0:W2:Y:S01]  /*30030*/  @!P1 LDG.E.U8 R34, desc[UR18][R10.64] ;  /* 0x000000120a229981 */ /* 0x0000a2000c1e1100 */
[----:B------:R-:W-:-:S03]  /*30040*/  IADD3 R37, P3, PT, R5, R37, RZ ;  /* 0x0000002505257210 */ /* 0x000fc60007f7e0ff */
[----:B------:R-:W-:Y:S02]  /*30050*/  STL [R1+0x146c], R35 ;  /* 0x00146c2301007387 */ /* 0x000fe40000100800 */
[----:B------:R-:W-:Y:S02]  /*30060*/  IMAD.X R38, R6, 0x1, R38, P3 ;  /* 0x0000000106267824 */ /* 0x000fe400018e0626 */
[----:B------:R1:W-:Y:S04]  /*30070*/  STL [R1+0x644], R36 ;  /* 0x0006442401007387 */ /* 0x0003e80000100800 */
[----:B------:R3:W-:Y:S01]  /*30080*/  STL [R1+0x640], R11 ;  /* 0x0006400b01007387 */ /* 0x0007e20000100800 */
[----:B------:R-:W-:Y:S01]  /*30090*/  PRMT R33, RZ, 0x7610, R33 ;  /* 0x00007610ff217816 */ /* 0x000fe20000000021 */
[----:B0-----:R-:W-:-:S02]  /*300a0*/  @!P1 IMAD.MOV.U32 R10, RZ, RZ, R37 ;  /* 0x000000ffff0a9224 */ /* 0x001fc400078e0025 */
[----:B-1----:R-:W4:Y:S01]  /*300b0*/  LDL.LU R36, [R1+0x6c4] ;  /* 0x0006c40001247983 */ /* 0x002f220000300800 */
[----:B---3--:R-:W-:-:S05]  /*300c0*/  @!P1 IMAD.MOV.U32 R11, RZ, RZ, R38 ;  /* 0x000000ffff0b9224 */ /* 0x008fca00078e0026 */
[----:B------:R0:W3:Y:S04]  /*300d0*/  @!P1 LDG.E.U8 R33, desc[UR18][R10.64] ;  /* 0x000000120a219981 */ /* 0x0000e8000c1e1100 */
[----:B--2---:R-:W-:Y:S04]  /*300e0*/  STL [R1+0x1470], R34 ;  /* 0x0014702201007387 */ /* 0x004fe80000100800 */
[----:B------:R1:W-:Y:S04]  /*300f0*/  STL [R1+0x684], R37 ;  /* 0x0006842501007387 */ /* 0x0003e80000100800 */
[----:B------:R-:W-:Y:S04]  /*30100*/  STL [R1+0x680], R38 ;  /* 0x0006802601007387 */ /* 0x000fe80000100800 */
[----:B-1----:R-:W2:Y:S01]  /*30110*/  LDL.LU R37, [R1+0x6c0] ;  /* 0x0006c00001257983 */ /* 0x002ea20000300800 */
[----:B----4-:R-:W-:-:S03]  /*30120*/  IADD3 R36, P3, PT, R5, R36, RZ ;  /* 0x0000002405247210 */ /* 0x010fc60007f7e0ff */
[----:B------:R-:W4:Y:S01]  /*30130*/  LDL.LU R35, [R1+0x700] ;  /* 0x0007000001237983 */ /* 0x000f220000300800 */
[----:B------:R-:W-:-:S03]  /*30140*/  PRMT R32, RZ, 0x7610, R32 ;  /* 0x00007610ff207816 */ /* 0x000fc60000000020 */
[----:B------:R-:W4:Y:S01]  /*30150*/  LDL.LU R34, [R1+0x704] ;  /* 0x0007040001227983 */ /* 0x000f220000300800 */
[----:B0-----:R-:W-:-:S03]  /*30160*/  @!P1 IMAD.MOV.U32 R10, RZ, RZ, R36 ;  /* 0x000000ffff0a9224 */ /* 0x001fc600078e0024 */
[----:B---3--:R-:W-:Y:S04]  /*30170*/  STL [R1+0x1474], R33 ;  /* 0x0014742101007387 */ /* 0x008fe80000100800 */
[----:B------:R0:W-:Y:S01]  /*30180*/  STL [R1+0x6c4], R36 ;  /* 0x0006c42401007387 */ /* 0x0001e20000100800 */
[----:B--2---:R-:W-:-:S04]  /*30190*/  IMAD.X R37, R6, 0x1, R37, P3 ;  /* 0x0000000106257824 */ /* 0x004fc800018e0625 */
[----:B------:R-:W-:Y:S01]  /*301a0*/  @!P1 IMAD.MOV.U32 R11, RZ, RZ, R37 ;  /* 0x000000ffff0b9224 */ /* 0x000fe200078e0025 */
[----:B------:R-:W-:Y:S04]  /*301b0*/  STL [R1+0x6c0], R37 ;  /* 0x0006c02501007387 */ /* 0x000fe80000100800 */
[----:B0-----:R-:W2:Y:S04]  /*301c0*/  LDL.LU R36, [R1+0x740] ;  /* 0x0007400001247983 */ /* 0x001ea80000300800 */
[----:B------:R-:W3:Y:S04]  /*301d0*/  LDL.LU R33, [R1+0x744] ;  /* 0x0007440001217983 */ /* 0x000ee80000300800 */
[----:B------:R0:W2:Y:S01]  /*301e0*/  @!P1 LDG.E.U8 R32, desc[UR18][R10.64] ;  /* 0x000000120a209981 */ /* 0x0000a2000c1e1100 */
[----:B----4-:R-:W-:-:S05]  /*301f0*/  IADD3 R34, P3, PT, R5, R34, RZ ;  /* 0x0000002205227210 */ /* 0x010fca0007f7e0ff */
[----:B------:R-:W-:Y:S01]  /*30200*/  IMAD.X R35, R6, 0x1, R35, P3 ;  /* 0x0000000106237824 */ /* 0x000fe200018e0623 */
[----:B------:R-:W-:-:S03]  /*30210*/  PRMT R31, RZ, 0x7610, R31 ;  /* 0x00007610ff1f7816 */ /* 0x000fc6000000001f */
[----:B0-----:R-:W-:Y:S02]  /*30220*/  @!P1 IMAD.MOV.U32 R11, RZ, RZ, R35 ;  /* 0x000000ffff0b9224 */ /* 0x001fe400078e0023 */
[----:B------:R-:W-:-:S05]  /*30230*/  @!P1 IMAD.MOV.U32 R10, RZ, RZ, R34 ;  /* 0x000000ffff0a9224 */ /* 0x000fca00078e0022 */
[----:B------:R0:W4:Y:S01]  /*30240*/  @!P1 LDG.E.U8 R31, desc[UR18][R10.64] ;  /* 0x000000120a1f9981 */ /* 0x000122000c1e1100 */
[----:B---3--:R-:W-:-:S03]  /*30250*/  IADD3 R33, P3, PT, R5, R33, RZ ;  /* 0x0000002105217210 */ /* 0x008fc60007f7e0ff */
[----:B--2---:R-:W-:Y:S02]  /*30260*/  STL [R1+0x1478], R32 ;  /* 0x0014782001007387 */ /* 0x004fe40000100800 */
[----:B------:R-:W-:Y:S02]  /*30270*/  IMAD.X R36, R6, 0x1, R36, P3 ;  /* 0x0000000106247824 */ /* 0x000fe400018e0624 */
[----:B------:R-:W-:Y:S04]  /*30280*/  STL [R1+0x704], R34 ;  /* 0x0007042201007387 */ /* 0x000fe80000100800 */
[----:B------:R1:W-:Y:S01]  /*30290*/  STL [R1+0x700], R35 ;  /* 0x0007002301007387 */ /* 0x0003e20000100800 */
[----:B0-----:R-:W-:-:S03]  /*302a0*/  @!P1 IMAD.MOV.U32 R10, RZ, RZ, R33 ;  /* 0x000000ffff0a9224 */ /* 0x001fc600078e0021 */
[----:B-1----:R-:W2:Y:S04]  /*302b0*/  LDL.LU R35, [R1+0x780] ;  /* 0x0007800001237983 */ /* 0x002ea80000300800 */
[----:B------:R-:W3:Y:S04]  /*302c0*/  LDL.LU R34, [R1+0x784] ;  /* 0x0007840001227983 */ /* 0x000ee80000300800 */
[----:B------:R0:W-:Y:S04]  /*302d0*/  STL [R1+0x744], R33 ;  /* 0x0007442101007387 */ /* 0x0001e80000100800 */
[----:B------:R-:W-:Y:S04]  /*302e0*/  STL [R1+0x740], R36 ;  /* 0x0007402401007387 */ /* 0x000fe80000100800 */
[----:B0-----:R-:W4:Y:S04]  /*302f0*/  LDL.LU R33, [R1+0x7c0] ;  /* 0x0007c00001217983 */ /* 0x001f280000300800 */
[----:B------:R-:W4:Y:S01]  /*30300*/  LDL.LU R32, [R1+0x7c4] ;  /* 0x0007c40001207983 */ /* 0x000f220000300800 */
[----:B------:R-:W-:Y:S01]  /*30310*/  PRMT R30, RZ, 0x7610, R30 ;  /* 0x00007610ff1e7816 */ /* 0x000fe2000000001e */
[----:B------:R-:W-:Y:S01]  /*30320*/  @!P1 IMAD.MOV.U32 R11, RZ, RZ, R36 ;  /* 0x000000ffff0b9224 */ /* 0x000fe200078e0024 */
[----:B------:R-:W-:-:S04]  /*30330*/  PRMT R29, RZ, 0x7610, R29 ;  /* 0x00007610ff1d7816 */ /* 0x000fc8000000001d */
[----:B------:R0:W4:Y:S01]  /*30340*/  @!P1 LDG.E.U8 R30, desc[UR18][R10.64] ;  /* 0x000000120a1e9981 */ /* 0x000122000c1e1100 */
[----:B---3--:R-:W-:-:S05]  /*30350*/  IADD3 R34, P3, PT, R5, R34, RZ ;  /* 0x0000002205227210 */ /* 0x008fca0007f7e0ff */
[----:B--2---:R-:W-:Y:S01]  /*30360*/  IMAD.X R35, R6, 0x1, R35, P3 ;  /* 0x0000000106237824 */ /* 0x004fe200018e0623 */
[----:B------:R-:W-:Y:S01]  /*30370*/  STL [R1+0x784], R34 ;  /* 0x0007842201007387 */ /* 0x000fe20000100800 */
[----:B0-----:R-:W-:Y:S02]  /*30380*/  @!P1 IMAD.MOV.U32 R10, RZ, RZ, R34 ;  /* 0x000000ffff0a9224 */ /* 0x001fe400078e0022 */
[----:B------:R-:W-:Y:S01]  /*30390*/  @!P1 IMAD.MOV.U32 R11, RZ, RZ, R35 ;  /* 0x000000ffff0b9224 */ /* 0x000fe200078e0023 */
[----:B------:R0:W-:Y:S04]  /*303a0*/  STL [R1+0x780], R35 ;  /* 0x0007802301007387 */ /* 0x0001e80000100800 */
[----:B------:R1:W2:Y:S01]  /*303b0*/  @!P1 LDG.E.U8 R29, desc[UR18][R10.64] ;  /* 0x000000120a1d9981 */ /* 0x0002a2000c1e1100 */
[----:B----4-:R-:W-:-:S03]  /*303c0*/  IADD3 R32, P3, PT, R5, R32, RZ ;  /* 0x0000002005207210 */ /* 0x010fc60007f7e0ff */
[----:B0-----:R-:W3:Y:S02]  /*303d0*/  LDL.LU R35, [R1+0x800] ;  /* 0x0008000001237983 */ /* 0x001ee40000300800 */
[----:B------:R-:W-:Y:S02]  /*303e0*/  IMAD.X R33, R6, 0x1, R33, P3 ;  /* 0x0000000106217824 */ /* 0x000fe400018e0621 */
[----:B------:R-:W4:Y:S01]  /*303f0*/  LDL.LU R34, [R1+0x804] ;  /* 0x0008040001227983 */ /* 0x000f220000300800 */
[----:B-1----:R-:W-:Y:S02]  /*30400*/  @!P1 IMAD.MOV.U32 R10, RZ, RZ, R32 ;  /* 0x000000ffff0a9224 */ /* 0x002fe400078e0020 */
[----:B------:R-:W-:Y:S01]  /*30410*/  @!P1 IMAD.MOV.U32 R11, RZ, RZ, R33 ;  /* 0x000000ffff0b9224 */ /* 0x000fe200078e0021 */
[----:B------:R-:W-:Y:S04]  /*30420*/  STL [R1+0x7c4], R32 ;  /* 0x0007c42001007387 */ /* 0x000fe80000100800 */
[----:B------:R0:W-:Y:S04]  /*30430*/  STL [R1+0x7c0], R33 ;  /* 0x0007c02101007387 */ /* 0x0001e80000100800 */
[----:B0-----:R-:W2:Y:S04]  /*30440*/  LDL.LU R33, [R1+0x840] ;  /* 0x0008400001217983 */ /* 0x001ea80000300800 */
[----:B------:R-:W2:Y:S01]  /*30450*/  LDL.LU R32, [R1+0x844] ;  /* 0x0008440001207983 */ /* 0x000ea20000300800 */
[----:B------:R-:W-:-:S02]  /*30460*/  PRMT R28, RZ, 0x7610, R28 ;  /* 0x00007610ff1c7816 */ /* 0x000fc4000000001c */
[----:B------:R-:W-:-:S04]  /*30470*/  PRMT R27, RZ, 0x7610, R27 ;  /* 0x00007610ff1b7816 */ /* 0x000fc8000000001b */
[----:B------:R0:W2:Y:S01]  /*30480*/  @!P1 LDG.E.U8 R28, desc[UR18][R10.64] ;  /* 0x000000120a1c9981 */ /* 0x0000a2000c1e1100 */
[----:B----4-:R-:W-:-:S05]  /*30490*/  IADD3 R34, P3, PT, R5, R34, RZ ;  /* 0x0000002205227210 */ /* 0x010fca0007f7e0ff */
[----:B---3--:R-:W-:Y:S01]  /*304a0*/  IMAD.X R35, R6, 0x1, R35, P3 ;  /* 0x0000000106237824 */ /* 0x008fe200018e0623 */
[----:B------:R-:W-:Y:S01]  /*304b0*/  STL [R1+0x804], R34 ;  /* 0x0008042201007387 */ /* 0x000fe20000100800 */
[----:B0-----:R-:W-:Y:S02]  /*304c0*/  @!P1 IMAD.MOV.U32 R10, RZ, RZ, R34 ;  /* 0x000000ffff0a9224 */ /* 0x001fe400078e0022 */
[----:B------:R-:W-:Y:S01]  /*304d0*/  @!P1 IMAD.MOV.U32 R11, RZ, RZ, R35 ;  /* 0x000000ffff0b9224 */ /* 0x000fe200078e0023 */
[----:B------:R0:W-:Y:S04]  /*304e0*/  STL [R1+0x800], R35 ;  /* 0x0008002301007387 */ /* 0x0001e80000100800 */
[----:B------:R1:W3:Y:S04]  /*304f0*/  @!P1 LDG.E.U8 R27, desc[UR18][R10.64] ;  /* 0x000000120a1b9981 */ /* 0x0002e8000c1e1100 */
[----:B0-----:R-:W4:Y:S01]  /*30500*/  LDL.LU R35, [R1+0x880] ;  /* 0x0008800001237983 */ /* 0x001f220000300800 */
[----:B--2---:R-:W-:-:S03]  /*30510*/  IADD3 R32, P3, PT, R5, R32, RZ ;  /* 0x0000002005207210 */ /* 0x004fc60007f7e0ff */
[----:B------:R-:W2:Y:S02]  /*30520*/  LDL.LU R34, [R1+0x884] ;  /* 0x0008840001227983 */ /* 0x000ea40000300800 */
[----:B------:R-:W-:Y:S02]  /*30530*/  IMAD.X R33, R6, 0x1, R33, P3 ;  /* 0x0000000106217824 */ /* 0x000fe400018e0621 */
[----:B------:R-:W-:Y:S01]  /*30540*/  STL [R1+0x844], R32 ;  /* 0x0008442001007387 */ /* 0x000fe20000100800 */
[----:B-1----:R-:W-:Y:S02]  /*30550*/  @!P1 IMAD.MOV.U32 R10, RZ, RZ, R32 ;  /* 0x000000ffff0a9224 */ /* 0x002fe400078e0020 */
[----:B------:R-:W-:Y:S01]  /*30560*/  @!P1 IMAD.MOV.U32 R11, RZ, RZ, R33 ;  /* 0x000000ffff0b9224 */ /* 0x000fe200078e0021 */
[----:B------:R0:W-:Y:S04]  /*30570*/  STL [R1+0x840], R33 ;  /* 0x0008402101007387 */ /* 0x0001e80000100800 */
[----:B0-----:R-:W3:Y:S04]  /*30580*/  LDL.LU R33, [R1+0x8c0] ;  /* 0x0008c00001217983 */ /* 0x001ee80000300800 */
[----:B------:R-:W3:Y:S01]  /*30590*/  LDL.LU R32, [R1+0x8c4] ;  /* 0x0008c40001207983 */ /* 0x000ee20000300800 */
[----:B------:R-:W-:-:S02]  /*305a0*/  PRMT R26, RZ, 0x7610, R26 ;  /* 0x00007610ff1a7816 */ /* 0x000fc4000000001a */
[----:B------:R-:W-:-:S04]  /*305b0*/  PRMT R25, RZ, 0x7610, R25 ;  /* 0x00007610ff197816 */ /* 0x000fc80000000019 */
[----:B------:R0:W3:Y:S01]  /*305c0*/  @!P1 LDG.E.U8 R26, desc[UR18][R10.64] ;  /* 0x000000120a1a9981 */ /* 0x0000e2000c1e1100 */
[----:B--2---:R-:W-:-:S05]  /*305d0*/  IADD3 R34, P3, PT, R5, R34, RZ ;  /* 0x0000002205227210 */ /* 0x004fca0007f7e0ff */
[----:B----4-:R-:W-:Y:S01]  /*305e0*/  IMAD.X R35, R6, 0x1, R35, P3 ;  /* 0x0000000106237824 */ /* 0x010fe200018e0623 */
[----:B------:R-:W-:Y:S01]  /*305f0*/  STL [R1+0x884], R34 ;  /* 0x0008842201007387 */ /* 0x000fe20000100800 */
[----:B0-----:R-:W-:Y:S02]  /*30600*/  @!P1 IMAD.MOV.U32 R10, RZ, RZ, R34 ;  /* 0x000000ffff0a9224 */ /* 0x001fe400078e0022 */
[----:B------:R-:W-:Y:S01]  /*30610*/  @!P1 IMAD.MOV.U32 R11, RZ, RZ, R35 ;  /* 0x000000ffff0b9224 */ /* 0x000fe200078e0023 */
[----:B------:R0:W-:Y:S04]  /*30620*/  STL [R1+0x880], R35 ;  /* 0x0008802301007387 */ /* 0x0001e80000100800 */
[----:B------:R1:W2:Y:S04]  /*30630*/  @!P1 LDG.E.U8 R25, desc[UR18][R10.64] ;  /* 0x000000120a199981 */ /* 0x0002a8000c1e1100 */
[----:B0-----:R-:W4:Y:S01]  /*30640*/  LDL.LU R35, [R1+0x900] ;  /* 0x0009000001237983 */ /* 0x001f220000300800 */
[----:B---3--:R-:W-:-:S03]  /*30650*/  IADD3 R32, P3, PT, R5, R32, RZ ;  /* 0x0000002005207210 */ /* 0x008fc60007f7e0ff */
[----:B------:R-:W3:Y:S02]  /*30660*/  LDL.LU R34, [R1+0x904] ;  /* 0x0009040001227983 */ /* 0x000ee40000300800 */
[----:B------:R-:W-:Y:S02]  /*30670*/  IMAD.X R33, R6, 0x1, R33, P3 ;  /* 0x0000000106217824 */ /* 0x000fe400018e0621 */
[----:B------:R-:W-:Y:S01]  /*30680*/  STL [R1+0x8c4], R32 ;  /* 0x0008c42001007387 */ /* 0x000fe20000100800 */
[----:B-1----:R-:W-:Y:S02]  /*30690*/  @!P1 IMAD.MOV.U32 R10, RZ, RZ, R32 ;  /* 0x000000ffff0a9224 */ /* 0x002fe400078e0020 */
[----:B------:R-:W-:Y:S01]  /*306a0*/  @!P1 IMAD.MOV.U32 R11, RZ, RZ, R33 ;  /* 0x000000ffff0b9224 */ /* 0x000fe200078e0021 */
[----:B------:R0:W-:Y:S04]  /*306b0*/  STL [R1+0x8c0], R33 ;  /* 0x0008c02101007387 */ /* 0x0001e80000100800 */
[----:B0-----:R-:W2:Y:S04]  /*306c0*/  LDL.LU R33, [R1+0x940] ;  /* 0x0009400001217983 */ /* 0x001ea80000300800 */
[----:B------:R-:W2:Y:S01]  /*306d0*/  LDL.LU R32, [R1+0x944] ;  /* 0x0009440001207983 */ /* 0x000ea20000300800 */
[----:B------:R-:W-:-:S02]  /*306e0*/  PRMT R24, RZ, 0x7610, R24 ;  /* 0x00007610ff187816 */ /* 0x000fc40000000018 */
[----:B------:R-:W-:-:S04]  /*306f0*/  PRMT R23, RZ, 0x7610, R23 ;  /* 0x00007610ff177816 */ /* 0x000fc80000000017 */
[----:B------:R0:W2:Y:S01]  /*30700*/  @!P1 LDG.E.U8 R24, desc[UR18][R10.64] ;  /* 0x000000120a189981 */ /* 0x0000a2000c1e1100 */
[----:B---3--:R-:W-:-:S05]  /*30710*/  IADD3 R34, P3, PT, R5, R34, RZ ;  /* 0x0000002205227210 */ /* 0x008fca0007f7e0ff */
[----:B----4-:R-:W-:Y:S01]  /*30720*/  IMAD.X R35, R6, 0x1, R35, P3 ;  /* 0x0000000106237824 */ /* 0x010fe200018e0623 */
        /* <DEDUP_REMOVED lines=149> */
[----:B------:R0:W-:Y:S01]  /*31080*/  STL [R1+0x4cc], R32 ;  /* 0x0004cc2001007387 */ /* 0x0001e20000100800 */
[----:B-1----:R-:W-:-:S03]  /*31090*/  @!P1 IMAD.MOV.U32 R10, RZ, RZ, R32 ;  /* 0x000000ffff0a9224 */ /* 0x002fc600078e0020 */
[----:B------:R1:W-:Y:S01]  /*310a0*/  STL [R1+0x4c8], R33 ;  /* 0x0004c82101007387 */ /* 0x0003e20000100800 */
[----:B------:R-:W-:-:S03]  /*310b0*/  @!P1 IMAD.MOV.U32 R11, RZ, RZ, R33 ;  /* 0x000000ffff0b9224 */ /* 0x000fc600078e0021 */
[----:B0-----:R-:W2:Y:S04]  /*310c0*/  LDL.LU R32, [R1+0x54c] ;  /* 0x00054c0001207983 */ /* 0x001ea80000300800 */
[----:B-1----:R-:W2:Y:S01]  /*310d0*/  LDL.LU R33, [R1+0x548] ;  /* 0x0005480001217983 */ /* 0x002ea20000300800 */
[----:B------:R-:W-:Y:S02]  /*310e0*/  PRMT R14, RZ, 0x7610, R14 ;  /* 0x00007610ff0e7816 */ /* 0x000fe4000000000e */
[----:B------:R-:W-:-:S04]  /*310f0*/  PRMT R13, RZ, 0x7610, R13 ;  /* 0x00007610ff0d7816 */ /* 0x000fc8000000000d */
[----:B------:R0:W2:Y:S01]  /*31100*/  @!P1 LDG.E.U8 R14, desc[UR18][R10.64] ;  /* 0x000000120a0e9981 */ /* 0x0000a2000c1e1100 */
[----:B---3--:R-:W-:-:S05]  /*31110*/  IADD3 R34, P3, PT, R5, R34, RZ ;  /* 0x0000002205227210 */ /* 0x008fca0007f7e0ff */
[----:B----4-:R-:W-:Y:S01]  /*31120*/  IMAD.X R35, R6, 0x1, R35, P3 ;  /* 0x0000000106237824 */ /* 0x010fe200018e0623 */
[----:B------:R1:W-:Y:S01]  /*31130*/  STL [R1+0x50c], R34 ;  /* 0x00050c2201007387 */ /* 0x0003e20000100800 */
[----:B--2---:R-:W-:-:S03]  /*31140*/  IADD3 R32, P3, PT, R5, R32, RZ ;  /* 0x0000002005207210 */ /* 0x004fc60007f7e0ff */
[----:B------:R2:W-:Y:S02]  /*31150*/  STL [R1+0x508], R35 ;  /* 0x0005082301007387 */ /* 0x0005e40000100800 */
[----:B------:R-:W-:Y:S02]  /*31160*/  IMAD.X R33, R6, 0x1, R33, P3 ;  /* 0x0000000106217824 */ /* 0x000fe400018e0621 */
[----:B------:R3:W-:Y:S01]  /*31170*/  STL [R1+0x54c], R32 ;  /* 0x00054c2001007387 */ /* 0x0007e20000100800 */
[----:B0-----:R-:W-:Y:S02]  /*31180*/  @!P1 IMAD.MOV.U32 R10, RZ, RZ, R34 ;  /* 0x000000ffff0a9224 */ /* 0x001fe400078e0022 */
[----:B------:R-:W-:Y:S01]  /*31190*/  @!P1 IMAD.MOV.U32 R11, RZ, RZ, R35 ;  /* 0x000000ffff0b9224 */ /* 0x000fe200078e0023 */
[----:B------:R0:W-:Y:S04]  /*311a0*/  STL [R1+0x548], R33 ;  /* 0x0005482101007387 */ /* 0x0001e80000100800 */
[----:B-1----:R-:W4:Y:S04]  /*311b0*/  LDL.LU R34, [R1+0x58c] ;  /* 0x00058c0001227983 */ /* 0x002f280000300800 */
[----:B------:R1:W4:Y:S04]  /*311c0*/  @!P1 LDG.E.U8 R13, desc[UR18][R10.64] ;  /* 0x000000120a0d9981 */ /* 0x000328000c1e1100 */
[----:B--2---:R-:W2:Y:S01]  /*311d0*/  LDL.LU R35, [R1+0x588] ;  /* 0x0005880001237983 */ /* 0x004ea20000300800 */
[----:B-1----:R-:W-:-:S03]  /*311e0*/  @!P1 IMAD.MOV.U32 R10, RZ, RZ, R32 ;  /* 0x000000ffff0a9224 */ /* 0x002fc600078e0020 */
[----:B---3--:R-:W3:Y:S01]  /*311f0*/  LDL.LU R32, [R1+0x5cc] ;  /* 0x0005cc0001207983 */ /* 0x008ee20000300800 */
[----:B------:R-:W-:-:S03]  /*31200*/  @!P1 IMAD.MOV.U32 R11, RZ, RZ, R33 ;  /* 0x000000ffff0b9224 */ /* 0x000fc600078e0021 */
[----:B0-----:R-:W3:Y:S01]  /*31210*/  LDL.LU R33, [R1+0x5c8] ;  /* 0x0005c80001217983 */ /* 0x001ee20000300800 */
[----:B------:R-:W-:Y:S01]  /*31220*/  PRMT R12, RZ, 0x7610, R12 ;  /* 0x00007610ff0c7816 */ /* 0x000fe2000000000c */
[----:B------:R-:W-:Y:S02]  /*31230*/  IMAD.MOV.U32 R37, RZ, RZ, R39 ;  /* 0x000000ffff257224 */ /* 0x000fe400078e0027 */
[----:B------:R-:W-:Y:S02]  /*31240*/  IMAD.MOV.U32 R39, RZ, RZ, R42 ;  /* 0x000000ffff277224 */ /* 0x000fe400078e002a */
[----:B------:R-:W-:Y:S01]  /*31250*/  IMAD.MOV.U32 R38, RZ, RZ, R78 ;  /* 0x000000ffff267224 */ /* 0x000fe200078e004e */
[----:B------:R0:W3:Y:S01]  /*31260*/  @!P1 LDG.E.U8 R12, desc[UR18][R10.64] ;  /* 0x000000120a0c9981 */ /* 0x0000e2000c1e1100 */
[----:B------:R-:W-:Y:S02]  /*31270*/  IMAD.MOV.U32 R78, RZ, RZ, R47 ;  /* 0x000000ffff4e7224 */ /* 0x000fe400078e002f */
[----:B------:R-:W-:Y:S01]  /*31280*/  IMAD.MOV.U32 R42, RZ, RZ, R46 ;  /* 0x000000ffff2a7224 */ /* 0x000fe200078e002e */
[----:B0-----:R-:W-:-:S02]  /*31290*/  PRMT R11, RZ, 0x7610, R11 ;  /* 0x00007610ff0b7816 */ /* 0x001fc4000000000b */
[----:B----4-:R-:W-:-:S05]  /*312a0*/  IADD3 R34, P3, PT, R5, R34, RZ ;  /* 0x0000002205227210 */ /* 0x010fca0007f7e0ff */
[----:B--2---:R-:W-:Y:S01]  /*312b0*/  IMAD.X R35, R6, 0x1, R35, P3 ;  /* 0x0000000106237824 */ /* 0x004fe200018e0623 */
[----:B------:R0:W-:Y:S01]  /*312c0*/  STL [R1+0x58c], R34 ;  /* 0x00058c2201007387 */ /* 0x0001e20000100800 */
[----:B---3--:R-:W-:-:S03]  /*312d0*/  IADD3 R32, P3, PT, R5, R32, RZ ;  /* 0x0000002005207210 */ /* 0x008fc60007f7e0ff */
[----:B------:R1:W-:Y:S02]  /*312e0*/  STL [R1+0x588], R35 ;  /* 0x0005882301007387 */ /* 0x0003e40000100800 */
[----:B------:R-:W-:Y:S02]  /*312f0*/  IMAD.X R33, R6, 0x1, R33, P3 ;  /* 0x0000000106217824 */ /* 0x000fe400018e0621 */
[----:B------:R2:W-:Y:S01]  /*31300*/  STL [R1+0x5cc], R32 ;  /* 0x0005cc2001007387 */ /* 0x0005e20000100800 */
[----:B------:R-:W-:Y:S02]  /*31310*/  @!P1 IMAD.MOV.U32 R46, RZ, RZ, R34 ;  /* 0x000000ffff2e9224 */ /* 0x000fe400078e0022 */
[----:B------:R-:W-:Y:S01]  /*31320*/  @!P1 IMAD.MOV.U32 R47, RZ, RZ, R35 ;  /* 0x000000ffff2f9224 */ /* 0x000fe200078e0023 */
[----:B------:R3:W-:Y:S04]  /*31330*/  STL [R1+0x5c8], R33 ;  /* 0x0005c82101007387 */ /* 0x0007e80000100800 */
[----:B0-----:R-:W4:Y:S04]  /*31340*/  LDL.LU R34, [R1+0x60c] ;  /* 0x00060c0001227983 */ /* 0x001f280000300800 */
[----:B------:R0:W4:Y:S04]  /*31350*/  @!P1 LDG.E.U8 R11, desc[UR18][R46.64] ;  /* 0x000000122e0b9981 */ /* 0x000128000c1e1100 */
[----:B-1----:R-:W4:Y:S01]  /*31360*/  LDL.LU R35, [R1+0x608] ;  /* 0x0006080001237983 */ /* 0x002f220000300800 */
[----:B0-----:R-:W-:-:S03]  /*31370*/  @!P1 IMAD.MOV.U32 R46, RZ, RZ, R32 ;  /* 0x000000ffff2e9224 */ /* 0x001fc600078e0020 */
[----:B--2---:R-:W2:Y:S01]  /*31380*/  LDL.LU R32, [R1+0x64c] ;  /* 0x00064c0001207983 */ /* 0x004ea20000300800 */
[----:B------:R-:W-:-:S03]  /*31390*/  @!P1 IMAD.MOV.U32 R47, RZ, RZ, R33 ;  /* 0x000000ffff2f9224 */ /* 0x000fc600078e0021 */
[----:B---3--:R-:W3:Y:S01]  /*313a0*/  LDL.LU R33, [R1+0x648] ;  /* 0x0006480001217983 */ /* 0x008ee20000300800 */
[----:B------:R-:W-:Y:S02]  /*313b0*/  PRMT R10, RZ, 0x7610, R10 ;  /* 0x00007610ff0a7816 */ /* 0x000fe4000000000a */
[----:B------:R-:W-:-:S04]  /*313c0*/  PRMT R44, RZ, 0x7610, R44 ;  /* 0x00007610ff2c7816 */ /* 0x000fc8000000002c */
[----:B------:R0:W3:Y:S01]  /*313d0*/  @!P1 LDG.E.U8 R10, desc[UR18][R46.64] ;  /* 0x000000122e0a9981 */ /* 0x0000e2000c1e1100 */
[----:B----4-:R-:W-:-:S05]  /*313e0*/  IADD3 R34, P3, PT, R5, R34, RZ ;  /* 0x0000002205227210 */ /* 0x010fca0007f7e0ff */
[----:B------:R-:W-:Y:S01]  /*313f0*/  IMAD.X R35, R6, 0x1, R35, P3 ;  /* 0x0000000106237824 */ /* 0x000fe200018e0623 */
[----:B------:R1:W-:Y:S01]  /*31400*/  STL [R1+0x60c], R34 ;  /* 0x00060c2201007387 */ /* 0x0003e20000100800 */
[----:B--2---:R-:W-:-:S03]  /*31410*/  IADD3 R32, P3, PT, R5, R32, RZ ;  /* 0x0000002005207210 */ /* 0x004fc60007f7e0ff */
[----:B------:R2:W-:Y:S02]  /*31420*/  STL [R1+0x608], R35 ;  /* 0x0006082301007387 */ /* 0x0005e40000100800 */
[----:B---3--:R-:W-:Y:S02]  /*31430*/  IMAD.X R33, R6, 0x1, R33, P3 ;  /* 0x0000000106217824 */ /* 0x008fe400018e0621 */
        /* <DEDUP_REMOVED lines=11> */
[----:B------:R-:W-:Y:S02]  /*314f0*/  PRMT R48, RZ, 0x7610, R48 ;  /* 0x00007610ff307816 */ /* 0x000fe40000000030 */
[----:B------:R-:W-:-:S04]  /*31500*/  PRMT R49, RZ, 0x7610, R49 ;  /* 0x00007610ff317816 */ /* 0x000fc80000000031 */
[----:B------:R0:W3:Y:S01]  /*31510*/  @!P1 LDG.E.U8 R48, desc[UR18][R46.64] ;  /* 0x000000122e309981 */ /* 0x0000e2000c1e1100 */
[----:B----4-:R-:W-:-:S05]  /*31520*/  IADD3 R34, P3, PT, R5, R34, RZ ;  /* 0x0000002205227210 */ /* 0x010fca0007f7e0ff */
[----:B--2---:R-:W-:Y:S01]  /*31530*/  IMAD.X R35, R6, 0x1, R35, P3 ;  /* 0x0000000106237824 */ /* 0x004fe200018e0623 */
[----:B------:R1:W-:Y:S01]  /*31540*/  STL [R1+0x68c], R34 ;  /* 0x00068c2201007387 */ /* 0x0003e20000100800 */
[----:B---3--:R-:W-:-:S03]  /*31550*/  IADD3 R32, P3, PT, R5, R32, RZ ;  /* 0x0000002005207210 */ /* 0x008fc60007f7e0ff */
        /* <DEDUP_REMOVED lines=153> */
[----:B------:R-:W-:-:S03]  /*31ef0*/  PRMT R79, RZ, 0x7610, R79 ;  /* 0x00007610ff4f7816 */ /* 0x000fc6000000004f */
[----:B------:R0:W-:Y:S04]  /*31f00*/  STS.U8 [R0+UR9+0x14000], R54 ;  /* 0x0140003600007988 */ /* 0x0001e80008000009 */
[----:B------:R1:W3:Y:S01]  /*31f10*/  @!P1 LDG.E.U8 R79, desc[UR18][R46.64] ;  /* 0x000000122e4f9981 */ /* 0x0002e2000c1e1100 */
[----:B0-----:R-:W-:Y:S02]  /*31f20*/  PRMT R54, RZ, 0x7610, R54 ;  /* 0x00007610ff367816 */ /* 0x001fe40000000036 */
[----:B----4-:R-:W-:-:S05]  /*31f30*/  IADD3 R34, P3, PT, R5, R34, RZ ;  /* 0x0000002205227210 */ /* 0x010fca0007f7e0ff */
[----:B--2---:R-:W-:Y:S01]  /*31f40*/  IMAD.X R35, R6, 0x1, R35, P3 ;  /* 0x0000000106237824 */ /* 0x004fe200018e0623 */
[----:B------:R0:W-:Y:S01]  /*31f50*/  STL [R1+0x274], R34 ;  /* 0x0002742201007387 */ /* 0x0001e20000100800 */
[----:B---3--:R-:W-:-:S03]  /*31f60*/  IADD3 R32, P3, PT, R5, R32, RZ ;  /* 0x0000002005207210 */ /* 0x008fc60007f7e0ff */
[----:B------:R2:W-:Y:S02]  /*31f70*/  STL [R1+0x270], R35 ;  /* 0x0002702301007387 */ /* 0x0005e40000100800 */
[----:B------:R-:W-:Y:S02]  /*31f80*/  IMAD.X R33, R6, 0x1, R33, P3 ;  /* 0x0000000106217824 */ /* 0x000fe400018e0621 */
[----:B------:R3:W-:Y:S01]  /*31f90*/  STL [R1+0x2b4], R32 ;  /* 0x0002b42001007387 */ /* 0x0007e20000100800 */
[----:B-1----:R-:W-:Y:S02]  /*31fa0*/  @!P1 IMAD.MOV.U32 R46, RZ, RZ, R34 ;  /* 0x000000ffff2e9224 */ /* 0x002fe400078e0022 */
[----:B------:R-:W-:Y:S01]  /*31fb0*/  @!P1 IMAD.MOV.U32 R47, RZ, RZ, R35 ;  /* 0x000000ffff2f9224 */ /* 0x000fe200078e0023 */
[----:B------:R1:W-:Y:S04]  /*31fc0*/  STL [R1+0x2b0], R33 ;  /* 0x0002b02101007387 */ /* 0x0003e80000100800 */
[----:B0-----:R-:W4:Y:S04]  /*31fd0*/  LDL.LU R34, [R1+0x2f4] ;  /* 0x0002f40001227983 */ /* 0x001f280000300800 */
[----:B------:R0:W4:Y:S04]  /*31fe0*/  @!P1 LDG.E.U8 R54, desc[UR18][R46.64] ;  /* 0x000000122e369981 */ /* 0x000128000c1e1100 */
[----:B--2---:R-:W2:Y:S01]  /*31ff0*/  LDL.LU R35, [R1+0x2f0] ;  /* 0x0002f00001237983 */ /* 0x004ea20000300800 */
[----:B0-----:R-:W-:-:S03]  /*32000*/  @!P1 IMAD.MOV.U32 R46, RZ, RZ, R32 ;  /* 0x000000ffff2e9224 */ /* 0x001fc600078e0020 */
[----:B---3--:R-:W3:Y:S01]  /*32010*/  LDL.LU R32, [R1+0x354] ;  /* 0x0003540001207983 */ /* 0x008ee20000300800 */
[----:B------:R-:W-:-:S03]  /*32020*/  @!P1 IMAD.MOV.U32 R47, RZ, RZ, R33 ;  /* 0x000000ffff2f9224 */ /* 0x000fc600078e0021 */
[----:B-1----:R-:W3:Y:S04]  /*32030*/  LDL.LU R33, [R1+0x350] ;  /* 0x0003500001217983 */ /* 0x002ee80000300800 */
[----:B------:R0:W-:Y:S04]  /*32040*/  STS.U8 [R0+UR9+0x14400], R51 ;  /* 0x0144003300007988 */ /* 0x0001e80008000009 */
[----:B------:R1:W-:Y:S01]  /*32050*/  STS.U8 [R0+UR9+0x14800], R50 ;  /* 0x0148003200007988 */ /* 0x0003e20008000009 */
[----:B0-----:R-:W-:Y:S02]  /*32060*/  PRMT R51, RZ, 0x7610, R51 ;  /* 0x00007610ff337816 */ /* 0x001fe40000000033 */
[----:B-1----:R-:W-:-:S04]  /*32070*/  PRMT R50, RZ, 0x7610, R50 ;  /* 0x00007610ff327816 */ /* 0x002fc80000000032 */
        /* <DEDUP_REMOVED lines=17> */
[----:B0-----:R-:W3:Y:S04]  /*32190*/  LDL.LU R33, [R1+0x3d0] ;  /* 0x0003d00001217983 */ /* 0x001ee80000300800 */
[----:B------:R0:W-:Y:S04]  /*321a0*/  STS.U8 [R0+UR9+0x14c00], R45 ;  /* 0x014c002d00007988 */ /* 0x0001e80008000009 */
[----:B------:R1:W-:Y:S01]  /*321b0*/  STS.U8 [R0+UR9+0x15000], R7 ;  /* 0x0150000700007988 */ /* 0x0003e20008000009 */
[----:B0-----:R-:W-:-:S03]  /*321c0*/  PRMT R45, RZ, 0x7610, R45 ;  /* 0x00007610ff2d7816 */ /* 0x001fc6000000002d */
[----:B------:R0:W-:Y:S01]  /*321d0*/  STS.U8 [R0+UR9+0x15400], R8 ;  /* 0x0154000800007988 */ /* 0x0001e20008000009 */
[----:B-1----:R-:W-:-:S03]  /*321e0*/  PRMT R7, RZ, 0x7610, R7 ;  /* 0x00007610ff077816 */ /* 0x002fc60000000007 */
[----:B------:R1:W3:Y:S01]  /*321f0*/  @!P1 LDG.E.U8 R45, desc[UR18][R46.64] ;  /* 0x000000122e2d9981 */ /* 0x0002e2000c1e1100 */
[----:B----4-:R-:W-:-:S05]  /*32200*/  IADD3 R34, P3, PT, R5, R34, RZ ;  /* 0x0000002205227210 */ /* 0x010fca0007f7e0ff */
[----:B--2---:R-:W-:Y:S01]  /*32210*/  IMAD.X R35, R6, 0x1, R35, P3 ;  /* 0x0000000106237824 */ /* 0x004fe200018e0623 */
[----:B------:R-:W-:Y:S01]  /*32220*/  STL [R1+0x394], R34 ;  /* 0x0003942201007387 */ /* 0x000fe20000100800 */
[----:B---3--:R-:W-:-:S03]  /*32230*/  IADD3 R32, P3, PT, R5, R32, RZ ;  /* 0x0000002005207210 */ /* 0x008fc60007f7e0ff */
[----:B------:R-:W-:Y:S02]  /*32240*/  STL [R1+0x390], R35 ;  /* 0x0003902301007387 */ /* 0x000fe40000100800 */
[----:B------:R-:W-:Y:S02]  /*32250*/  IMAD.X R33, R6, 0x1, R33, P3 ;  /* 0x0000000106217824 */ /* 0x000fe400018e0621 */
[----:B------:R2:W-:Y:S01]  /*32260*/  STL [R1+0x3d4], R32 ;  /* 0x0003d42001007387 */ /* 0x0005e20000100800 */
[----:B-1----:R-:W-:Y:S02]  /*32270*/  @!P1 IMAD.MOV.U32 R46, RZ, RZ, R34 ;  /* 0x000000ffff2e9224 */ /* 0x002fe400078e0022 */
[----:B------:R-:W-:Y:S01]  /*32280*/  @!P1 IMAD.MOV.U32 R47, RZ, RZ, R35 ;  /* 0x000000ffff2f9224 */ /* 0x000fe200078e0023 */
[----:B------:R-:W-:Y:S04]  /*32290*/  STL [R1+0x3d0], R33 ;  /* 0x0003d02101007387 */ /* 0x000fe80000100800 */
[----:B0-----:R-:W3:Y:S04]  /*322a0*/  LDL.LU R8, [R1+0x414] ;  /* 0x0004140001087983 */ /* 0x001ee80000300800 */
[----:B------:R0:W4:Y:S02]  /*322b0*/  @!P1 LDG.E.U8 R7, desc[UR18][R46.64] ;  /* 0x000000122e079981 */ /* 0x000124000c1e1100 */
[----:B0-----:R-:W-:-:S02]  /*322c0*/  @!P1 IMAD.MOV.U32 R46, RZ, RZ, R32 ;  /* 0x000000ffff2e9224 */ /* 0x001fc400078e0020 */
[----:B--2---:R-:W2:Y:S01]  /*322d0*/  LDL.LU R32, [R1+0x410] ;  /* 0x0004100001207983 */ /* 0x004ea20000300800 */
[----:B------:R-:W-:Y:S01]  /*322e0*/  @!P1 IMAD.MOV.U32 R47, RZ, RZ, R33 ;  /* 0x000000ffff2f9224 */ /* 0x000fe200078e0021 */
[----:B------:R-:W-:-:S04]  /*322f0*/  PRMT R92, RZ, 0x7610, R92 ;  /* 0x00007610ff5c7816 */ /* 0x000fc8000000005c */
[----:B------:R-:W-:Y:S04]  /*32300*/  STL [R1+0x134c], R47 ;  /* 0x00134c2f01007387 */ /* 0x000fe80000100800 */
[----:B------:R-:W-:Y:S04]  /*32310*/  STL [R1+0x1354], R47 ;  /* 0x0013542f01007387 */ /* 0x000fe80000100800 */
[----:B------:R-:W-:Y:S04]  /*32320*/  STL [R1+0x13b4], R47 ;  /* 0x0013b42f01007387 */ /* 0x000fe80000100800 */
[----:B------:R-:W-:Y:S04]  /*32330*/  STL [R1+0x13bc], R47 ;  /* 0x0013bc2f01007387 */ /* 0x000fe80000100800 */
[----:B------:R-:W-:Y:S04]  /*32340*/  STL [R1+0x13e4], R47 ;  /* 0x0013e42f01007387 */ /* 0x000fe80000100800 */
[----:B------:R-:W-:Y:S04]  /*32350*/  STS.U8 [R0+UR9+0x15800], R9 ;  /* 0x0158000900007988 */ /* 0x000fe80008000009 */
[----:B------:R-:W-:Y:S04]  /*32360*/  STL [R1+0x13ec], R47 ;  /* 0x0013ec2f01007387 */ /* 0x000fe80000100800 */
[----:B------:R-:W-:Y:S04]  /*32370*/  STS.U8 [R0+UR9+0x15c00], R37 ;  /* 0x015c002500007988 */ /* 0x000fe80008000009 */
[----:B------:R0:W4:Y:S04]  /*32380*/  @!P1 LDG.E.U8 R92, desc[UR18][R46.64] ;  /* 0x000000122e5c9981 */ /* 0x000128000c1e1100 */
[----:B------:R-:W-:Y:S04]  /*32390*/  STL [R1+0x1414], R47 ;  /* 0x0014142f01007387 */ /* 0x000fe80000100800 */
[----:B------:R1:W-:Y:S01]  /*323a0*/  STS.U8 [R0+UR9+0x16000], R38 ;  /* 0x0160002600007988 */ /* 0x0003e20008000009 */
[----:B0-----:R-:W-:Y:S01]  /*323b0*/  PRMT R46, RZ, 0x7610, R46 ;  /* 0x00007610ff2e7816 */ /* 0x001fe2000000002e */
[----:B-1----:R-:W-:-:S02]  /*323c0*/  IMAD.MOV.U32 R38, RZ, RZ, R43 ;  /* 0x000000ffff267224 */ /* 0x002fc400078e002b */
[----:B------:R-:W-:Y:S01]  /*323d0*/  IMAD.MOV.U32 R43, RZ, RZ, R3 ;  /* 0x000000ffff2b7224 */ /* 0x000fe200078e0003 */
[----:B------:R0:W-:Y:S04]  /*323e0*/  STS.U8 [R0+UR9+0x16400], R39 ;  /* 0x0164002700007988 */ /* 0x0001e80008000009 */
[----:B------:R-:W-:Y:S01]  /*323f0*/  STS.U8 [R0+UR9+0x16800], R40 ;  /* 0x0168002800007988 */ /* 0x000fe20008000009 */
[----:B------:R-:W-:-:S03]  /*32400*/  IMAD.MOV.U32 R37, RZ, RZ, R42 ;  /* 0x000000ffff257224 */ /* 0x000fc600078e002a */
[----:B------:R1:W-:Y:S01]  /*32410*/  STS.U8 [R0+UR9+0x16c00], R41 ;  /* 0x016c002900007988 */ /* 0x0003e20008000009 */
[----:B0-----:R-:W-:Y:S02]  /*32420*/  IMAD.MOV.U32 R39, RZ, RZ, R62 ;  /* 0x000000ffff277224 */ /* 0x001fe400078e003e */
[----:B------:R-:W-:Y:S01]  /*32430*/  IMAD.MOV.U32 R62, RZ, RZ, R2 ;  /* 0x000000ffff3e7224 */ /* 0x000fe200078e0002 */
[----:B------:R-:W-:Y:S01]  /*32440*/  STS.U8 [R0+UR9+0x17000], R78 ;  /* 0x0170004e00007988 */ /* 0x000fe20008000009 */
[----:B------:R-:W-:Y:S02]  /*32450*/  IMAD.MOV.U32 R42, RZ, RZ, R74 ;  /* 0x000000ffff2a7224 */ /* 0x000fe400078e004a */
[----:B-1----:R-:W-:Y:S01]  /*32460*/  IMAD.MOV.U32 R41, RZ, RZ, R70 ;  /* 0x000000ffff297224 */ /* 0x002fe200078e0046 */
[----:B------:R-:W-:Y:S01]  /*32470*/  STS.U8 [R0+UR9+0x17400], R80 ;  /* 0x0174005000007988 */ /* 0x000fe20008000009 */
[----:B------:R-:W-:Y:S02]  /*32480*/  IMAD.MOV.U32 R40, RZ, RZ, R66 ;  /* 0x000000ffff287224 */ /* 0x000fe400078e0042 */
[----:B------:R-:W-:Y:S01]  /*32490*/  IMAD.MOV.U32 R66, RZ, RZ, R4 ;  /* 0x000000ffff427224 */ /* 0x000fe200078e0004 */
[----:B------:R-:W-:Y:S04]  /*324a0*/  STS.U8 [R0+UR9+0x17800], R81 ;  /* 0x0178005100007988 */ /* 0x000fe80008000009 */
[----:B------:R-:W-:Y:S01]  /*324b0*/  STS.U8 [R0+UR9+0x17c00], R87 ;  /* 0x017c005700007988 */ /* 0x000fe20008000009 */
[----:B---3--:R-:W-:-:S05]  /*324c0*/  IADD3 R8, P3, PT, R5, R8, RZ ;  /* 0x0000000805087210 */ /* 0x008fca0007f7e0ff */
[----:B------:R0:W-:Y:S01]  /*324d0*/  STL [R1+0x414], R8 ;  /* 0x0004140801007387 */ /* 0x0001e20000100800 */
[----:B--2---:R-:W-:-:S04]  /*324e0*/  IMAD.X R32, R6, 0x1, R32, P3 ;  /* 0x0000000106207824 */ /* 0x004fc800018e0620 */
[----:B------:R-:W-:Y:S01]  /*324f0*/  @!P1 IMAD.MOV.U32 R9, RZ, RZ, R32 ;  /* 0x000000ffff099224 */ /* 0x000fe200078e0020 */
[----:B------:R-:W-:Y:S04]  /*32500*/  STL [R1+0x410], R32 ;  /* 0x0004102001007387 */ /* 0x000fe80000100800 */
[----:B------:R-:W2:Y:S04]  /*32510*/  LDL.LU R3, [R1+0x64] ;  /* 0x0000640001037983 */ /* 0x000ea80000300800 */
[----:B------:R0:W3:Y:S04]  /*32520*/  @!P1 LDG.E.U8 R46, desc[UR18][R8.64] ;  /* 0x00000012082e9981 */ /* 0x0000e8000c1e1100 */
[----:B------:R-:W3:Y:S01]  /*32530*/  LDL.LU R70, [R1+0x4] ;  /* 0x0000040001467983 */ /* 0x000ee20000300800 */
[----:B0-----:R-:W0:Y:S03]  /*32540*/  S2R R8, SR_TID.X ;  /* 0x0000000000087919 */ /* 0x001e260000002100 */
[----:B------:R-:W-:Y:S04]  /*32550*/  STL [R1+0x1358], R87 ;  /* 0x0013585701007387 */ /* 0x000fe80000100800 */
[----:B------:R-:W-:Y:S04]  /*32560*/  STL [R1+0x1360], R87 ;  /* 0x0013605701007387 */ /* 0x000fe80000100800 */
[----:B------:R-:W4:Y:S04]  /*32570*/  LDL.LU R74, [R1+0x1a8] ;  /* 0x0001a800014a7983 */ /* 0x000f280000300800 */
[----:B------:R-:W4:Y:S04]  /*32580*/  LDL.LU R78, [R1+0x18c] ;  /* 0x00018c00014e7983 */ /* 0x000f280000300800 */
[----:B------:R-:W4:Y:S04]  /*32590*/  LDL.LU R4, [R1+0x170] ;  /* 0x0001700001047983 */ /* 0x000f280000300800 */
[----:B------:R-:W4:Y:S04]  /*325a0*/  LDL.LU R80, [R1+0x154] ;  /* 0x0001540001507983 */ /* 0x000f280000300800 */
[----:B------:R-:W4:Y:S01]  /*325b0*/  LDL.LU R81, [R1+0x138] ;  /* 0x0001380001517983 */ /* 0x000f220000300800 */
[----:B0-----:R-:W-:-:S04]  /*325c0*/  LOP3.LUT R8, R8, 0x7f, RZ, 0xc0, !PT ;  /* 0x0000007f08087812 */ /* 0x001fc800078ec0ff */
[----:B------:R-:W-:-:S05]  /*325d0*/  LOP3.LUT R2, R8, 0x10, RZ, 0x3c, !PT ;  /* 0x0000001008027812 */ /* 0x000fca00078e3cff */
[----:B------:R0:W-:Y:S04]  /*325e0*/  STS.U8 [R2+UR9+0x14080], R88 ;  /* 0x0140805802007988 */ /* 0x0001e80008000009 */
[----:B------:R1:W-:Y:S04]  /*325f0*/  STS.U8 [R2+UR9+0x14480], R89 ;  /* 0x0144805902007988 */ /* 0x0003e80008000009 */
[----:B------:R1:W-:Y:S04]  /*32600*/  STS.U8 [R2+UR9+0x14880], R91 ;  /* 0x0148805b02007988 */ /* 0x0003e80008000009 */
[----:B0-----:R-:W4:Y:S04]  /*32610*/  LDL.LU R88, [R1+0x11c] ;  /* 0x00011c0001587983 */ /* 0x001f280000300800 */
[----:B-1----:R-:W4:Y:S04]  /*32620*/  LDL.LU R89, [R1+0x100] ;  /* 0x0001000001597983 */ /* 0x002f280000300800 */
[----:B------:R-:W4:Y:S04]  /*32630*/  LDL.LU R91, [R1+0xe0] ;  /* 0x0000e000015b7983 */ /* 0x000f280000300800 */
[----:B------:R-:W4:Y:S04]  /*32640*/  LDL.LU R35, [R1+0xc0] ;  /* 0x0000c00001237983 */ /* 0x000f280000300800 */
[----:B------:R0:W-:Y:S04]  /*32650*/  STS.U8 [R2+UR9+0x14c80], R37 ;  /* 0x014c802502007988 */ /* 0x0001e80008000009 */
[----:B------:R-:W4:Y:S04]  /*32660*/  LDL.LU R36, [R1+0xa0] ;  /* 0x0000a00001247983 */ /* 0x000f280000300800 */
[----:B------:R1:W-:Y:S04]  /*32670*/  STS.U8 [R2+UR9+0x15080], R38 ;  /* 0x0150802602007988 */ /* 0x0003e80008000009 */
[----:B0-----:R-:W4:Y:S04]  /*32680*/  LDL.LU R37, [R1+0x80] ;  /* 0x0000800001257983 */ /* 0x001f280000300800 */
[----:B------:R0:W-:Y:S04]  /*32690*/  STS.U8 [R2+UR9+0x15480], R39 ;  /* 0x0154802702007988 */ /* 0x0001e80008000009 */
[----:B-1----:R-:W4:Y:S04]  /*326a0*/  LDL.LU R38, [R1+0x60] ;  /* 0x0000600001267983 */ /* 0x002f280000300800 */
[----:B------:R1:W-:Y:S04]  /*326b0*/  STS.U8 [R2+UR9+0x15880], R40 ;  /* 0x0158802802007988 */ /* 0x0003e80008000009 */
[----:B0-----:R-:W4:Y:S04]  /*326c0*/  LDL.LU R39, [R1+0x40] ;  /* 0x0000400001277983 */ /* 0x001f280000300800 */
[----:B------:R0:W-:Y:S04]  /*326d0*/  STS.U8 [R2+UR9+0x15c80], R41 ;  /* 0x015c802902007988 */ /* 0x0001e80008000009 */
[----:B-1----:R-:W4:Y:S04]  /*326e0*/  LDL.LU R40, [R1+0x20] ;  /* 0x0000200001287983 */ /* 0x002f280000300800 */
[----:B0-----:R-:W4:Y:S04]  /*326f0*/  LDL.LU R41, [R1] ;  /* 0x0000000001297983 */ /* 0x001f280000300800 */
[----:B------:R0:W-:Y:S04]  /*32700*/  STS.U8 [R2+UR9+0x16080], R42 ;  /* 0x0160802a02007988 */ /* 0x0001e80008000009 */
[----:B------:R1:W-:Y:S04]  /*32710*/  STS.U8 [R2+UR9+0x16480], R43 ;  /* 0x0164802b02007988 */ /* 0x0003e80008000009 */
[----:B------:R0:W-:Y:S04]  /*32720*/  STS.U8 [R2+UR9+0x16880], R58 ;  /* 0x0168803a02007988 */ /* 0x0001e80008000009 */
[----:B------:R-:W-:Y:S04]  /*32730*/  STL [R1+0x137c], R86 ;  /* 0x00137c5601007387 */ /* 0x000fe80000100800 */
[----:B------:R-:W-:Y:S04]  /*32740*/  STL [R1+0x1384], R86 ;  /* 0x0013845601007387 */ /* 0x000fe80000100800 */
[----:B0-----:R-:W4:Y:S04]  /*32750*/  LDL.LU R42, [R1+0x1a4] ;  /* 0x0001a400012a7983 */ /* 0x001f280000300800 */
[----:B-1----:R-:W4:Y:S04]  /*32760*/  LDL.LU R43, [R1+0x188] ;  /* 0x00018800012b7983 */ /* 0x002f280000300800 */
[----:B------:R-:W4:Y:S04]  /*32770*/  LDL.LU R58, [R1+0x16c] ;  /* 0x00016c00013a7983 */ /* 0x000f280000300800 */
[----:B--2---:R0:W-:Y:S02]  /*32780*/  STS.U8 [R2+UR9+0x16c80], R3 ;  /* 0x016c800302007988 */ /* 0x0041e40008000009 */
[----:B0-----:R-:W0:Y:S02]  /*32790*/  S2R R3, SR_TID.X ;  /* 0x0000000000037919 */ /* 0x001e240000002100 */
[----:B------:R1:W-:Y:S04]  /*327a0*/  STS.U8 [R2+UR9+0x17080], R62 ;  /* 0x0170803e02007988 */ /* 0x0003e80008000009 */
[----:B------:R2:W-:Y:S04]  /*327b0*/  STS.U8 [R2+UR9+0x17480], R66 ;  /* 0x0174804202007988 */ /* 0x0005e80008000009 */
[----:B---3--:R3:W-:Y:S04]  /*327c0*/  STS.U8 [R2+UR9+0x17880], R70 ;  /* 0x0178804602007988 */ /* 0x0087e80008000009 */
[----:B-1----:R-:W4:Y:S04]  /*327d0*/  LDL.LU R62, [R1+0x150] ;  /* 0x00015000013e7983 */ /* 0x002f280000300800 */
[----:B------:R-:W-:Y:S04]  /*327e0*/  STS.U8 [R2+UR9+0x17c80], R86 ;  /* 0x017c805602007988 */ /* 0x000fe80008000009 */
[----:B--2---:R-:W2:Y:S04]  /*327f0*/  LDL.LU R66, [R1+0x134] ;  /* 0x0001340001427983 */ /* 0x004ea80000300800 */
[----:B---3--:R-:W3:Y:S01]  /*32800*/  LDL.LU R70, [R1+0x118] ;  /* 0x0001180001467983 */ /* 0x008ee20000300800 */
[----:B0-----:R-:W-:-:S04]  /*32810*/  LOP3.LUT R3, R3, 0x7f, RZ, 0xc0, !PT ;  /* 0x0000007f03037812 */ /* 0x001fc800078ec0ff */
[----:B------:R-:W-:-:S05]  /*32820*/  LOP3.LUT R3, R3, 0x20, RZ, 0x3c, !PT ;  /* 0x0000002003037812 */ /* 0x000fca00078e3cff */
[----:B----4-:R0:W-:Y:S04]  /*32830*/  STS.U8 [R3+UR9+0x14100], R74 ;  /* 0x0141004a03007988 */ /* 0x0101e80008000009 */
[----:B------:R1:W-:Y:S04]  /*32840*/  STS.U8 [R3+UR9+0x14500], R78 ;  /* 0x0145004e03007988 */ /* 0x0003e80008000009 */
[----:B------:R4:W-:Y:S04]  /*32850*/  STS.U8 [R3+UR9+0x14900], R4 ;  /* 0x0149000403007988 */ /* 0x0009e80008000009 */
[----:B0-----:R-:W3:Y:S04]  /*32860*/  LDL.LU R74, [R1+0xfc] ;  /* 0x0000fc00014a7983 */ /* 0x001ee80000300800 */
[----:B-1----:R-:W3:Y:S04]  /*32870*/  LDL.LU R78, [R1+0xdc] ;  /* 0x0000dc00014e7983 */ /* 0x002ee80000300800 */
[----:B------:R0:W-:Y:S04]  /*32880*/  STS.U8 [R3+UR9+0x14d00], R80 ;  /* 0x014d005003007988 */ /* 0x0001e80008000009 */
[----:B----4-:R-:W4:Y:S04]  /*32890*/  LDL.LU R4, [R1+0xbc] ;  /* 0x0000bc0001047983 */ /* 0x010f280000300800 */
        /* <DEDUP_REMOVED lines=8> */
[----:B0-----:R-:W4:Y:S04]  /*32920*/  LDL.LU R91, [R1+0x1c] ;  /* 0x00001c00015b7983 */ /* 0x001f280000300800 */
[----:B------:R-:W-:Y:S04]  /*32930*/  STS.U8 [R3+UR9+0x16100], R35 ;  /* 0x0161002303007988 */ /* 0x000fe80008000009 */
[----:B------:R-:W-:Y:S04]  /*32940*/  STS.U8 [R3+UR9+0x16500], R36 ;  /* 0x0165002403007988 */ /* 0x000fe80008000009 */
[----:B------:R-:W-:Y:S04]  /*32950*/  STS.U8 [R3+UR9+0x16900], R37 ;  /* 0x0169002503007988 */ /* 0x000fe80008000009 */
[----:B------:R-:W-:Y:S04]  /*32960*/  STS.U8 [R3+UR9+0x16d00], R38 ;  /* 0x016d002603007988 */ /* 0x000fe80008000009 */
[----:B------:R-:W-:Y:S04]  /*32970*/  STS.U8 [R3+UR9+0x17100], R39 ;  /* 0x0171002703007988 */ /* 0x000fe80008000009 */
[----:B------:R-:W-:Y:S04]  /*32980*/  STS.U8 [R3+UR9+0x17500], R40 ;  /* 0x0175002803007988 */ /* 0x000fe80008000009 */
[----:B------:R-:W-:Y:S04]  /*32990*/  STS.U8 [R3+UR9+0x17900], R41 ;  /* 0x0179002903007988 */ /* 0x000fe80008000009 */
[----:B------:R0:W-:Y:S02]  /*329a0*/  STS.U8 [R3+UR9+0x17d00], R85 ;  /* 0x017d005503007988 */ /* 0x0001e40008000009 */
[----:B0-----:R-:W0:Y:S02]  /*329b0*/  S2R R3, SR_TID.X ;  /* 0x0000000000037919 */ /* 0x001e240000002100 */
[----:B------:R-:W-:Y:S04]  /*329c0*/  STL [R1+0x1388], R85 ;  /* 0x0013885501007387 */ /* 0x000fe80000100800 */
[----:B------:R-:W-:Y:S04]  /*329d0*/  STL [R1+0x1390], R85 ;  /* 0x0013905501007387 */ /* 0x000fe80000100800 */
[----:B------:R-:W-:Y:S01]  /*329e0*/  STL [R1+0x13a8], R85 ;  /* 0x0013a85501007387 */ /* 0x000fe20000100800 */
[----:B0-----:R-:W-:-:S04]  /*329f0*/  LOP3.LUT R3, R3, 0x7f, RZ, 0xc0, !PT ;  /* 0x0000007f03037812 */ /* 0x001fc800078ec0ff */
[----:B------:R-:W-:-:S05]  /*32a00*/  LOP3.LUT R3, R3, 0x30, RZ, 0x3c, !PT ;  /* 0x0000003003037812 */ /* 0x000fca00078e3cff */
[----:B------:R-:W-:Y:S04]  /*32a10*/  STS.U8 [R3+UR9+0x14180], R42 ;  /* 0x0141802a03007988 */ /* 0x000fe80008000009 */
[----:B------:R-:W-:Y:S04]  /*32a20*/  STS.U8 [R3+UR9+0x14580], R43 ;  /* 0x0145802b03007988 */ /* 0x000fe80008000009 */
[----:B------:R-:W-:Y:S04]  /*32a30*/  STS.U8 [R3+UR9+0x14980], R58 ;  /* 0x0149803a03007988 */ /* 0x000fe80008000009 */
[----:B------:R-:W-:Y:S04]  /*32a40*/  STL [R1+0x13b0], R85 ;  /* 0x0013b05501007387 */ /* 0x000fe80000100800 */
[----:B------:R-:W-:Y:S04]  /*32a50*/  STL [R1+0x13d8], R85 ;  /* 0x0013d85501007387 */ /* 0x000fe80000100800 */
[----:B------:R-:W-:Y:S04]  /*32a60*/  STL [R1+0x13e0], R85 ;  /* 0x0013e05501007387 */ /* 0x000fe80000100800 */
[----:B------:R-:W-:Y:S04]  /*32a70*/  STL [R1+0x1408], R85 ;  /* 0x0014085501007387 */ /* 0x000fe80000100800 */
[----:B------:R-:W-:Y:S04]  /*32a80*/  STL [R1+0x1410], R85 ;  /* 0x0014105501007387 */ /* 0x000fe80000100800 */
[----:B------:R-:W-:Y:S04]  /*32a90*/  STS.U8 [R3+UR9+0x14d80], R62 ;  /* 0x014d803e03007988 */ /* 0x000fe80008000009 */
[----:B--2---:R-:W-:Y:S04]  /*32aa0*/  STS.U8 [R3+UR9+0x15180], R66 ;  /* 0x0151804203007988 */ /* 0x004fe80008000009 */
[----:B---3--:R-:W-:Y:S04]  /*32ab0*/  STS.U8 [R3+UR9+0x15580], R70 ;  /* 0x0155804603007988 */ /* 0x008fe80008000009 */
[----:B------:R-:W-:Y:S04]  /*32ac0*/  STS.U8 [R3+UR9+0x15980], R74 ;  /* 0x0159804a03007988 */ /* 0x000fe80008000009 */
[----:B------:R-:W-:Y:S04]  /*32ad0*/  STS.U8 [R3+UR9+0x15d80], R78 ;  /* 0x015d804e03007988 */ /* 0x000fe80008000009 */
[----:B----4-:R-:W-:Y:S04]  /*32ae0*/  STS.U8 [R3+UR9+0x16180], R4 ;  /* 0x0161800403007988 */ /* 0x010fe80008000009 */
[----:B------:R-:W-:Y:S04]  /*32af0*/  STS.U8 [R3+UR9+0x16580], R80 ;  /* 0x0165805003007988 */ /* 0x000fe80008000009 */
[----:B------:R-:W-:Y:S04]  /*32b00*/  STS.U8 [R3+UR9+0x16980], R81 ;  /* 0x0169805103007988 */ /* 0x000fe80008000009 */
[----:B------:R-:W-:Y:S04]  /*32b10*/  STS.U8 [R3+UR9+0x16d80], R88 ;  /* 0x016d805803007988 */ /* 0x000fe80008000009 */
[----:B------:R-:W-:Y:S04]  /*32b20*/  STS.U8 [R3+UR9+0x17180], R89 ;  /* 0x0171805903007988 */ /* 0x000fe80008000009 */
[----:B------:R0:W-:Y:S04]  /*32b30*/  STS.U8 [R3+UR9+0x17580], R91 ;  /* 0x0175805b03007988 */ /* 0x0001e80008000009 */
[----:B0-----:R-:W2:Y:S04]  /*32b40*/  LDL.LU R91, [R1+0x1a0] ;  /* 0x0001a000015b7983 */ /* 0x001ea80000300800 */
[----:B------:R-:W-:Y:S04]  /*32b50*/  STS.U8 [R3+UR9+0x17980], R93 ;  /* 0x0179805d03007988 */ /* 0x000fe80008000009 */
[----:B------:R0:W-:Y:S04]  /*32b60*/  STS.U8 [R3+UR9+0x17d80], R84 ;  /* 0x017d805403007988 */ /* 0x0001e80008000009 */
[----:B------:R-:W3:Y:S04]  /*32b70*/  LDL.LU R85, [R1+0x168] ;  /* 0x0001680001557983 */ /* 0x000ee80000300800 */
[----:B------:R-:W4:Y:S01]  /*32b80*/  LDL.LU R86, [R1+0x14c] ;  /* 0x00014c0001567983 */ /* 0x000f220000300800 */
[----:B0-----:R-:W0:Y:S03]  /*32b90*/  S2R R3, SR_TID.X ;  /* 0x0000000000037919 */ /* 0x001e260000002100 */
        /* <DEDUP_REMOVED lines=10> */
[----:B------:R1:W-:Y:S01]  /*32c40*/  STL [R1+0x1394], R93 ;  /* 0x0013945d01007387 */ /* 0x0003e20000100800 */
[----:B0-----:R-:W-:-:S03]  /*32c50*/  LOP3.LUT R3, R3, 0x7f, RZ, 0xc0, !PT ;  /* 0x0000007f03037812 */ /* 0x001fc600078ec0ff */
[----:B-1----:R-:W3:Y:S04]  /*32c60*/  LDL.LU R93, [R1+0x184] ;  /* 0x00018400015d7983 */ /* 0x002ee80000300800 */
[----:B------:R-:W4:Y:S04]  /*32c70*/  LDL.LU R41, [R1+0x19c] ;  /* 0x00019c0001297983 */ /* 0x000f280000300800 */
[----:B------:R-:W4:Y:S04]  /*32c80*/  LDL.LU R42, [R1+0x180] ;  /* 0x00018000012a7983 */ /* 0x000f280000300800 */
[----:B------:R-:W4:Y:S04]  /*32c90*/  LDL.LU R43, [R1+0x164] ;  /* 0x00016400012b7983 */ /* 0x000f280000300800 */
[----:B------:R-:W4:Y:S04]  /*32ca0*/  LDL.LU R58, [R1+0x148] ;  /* 0x00014800013a7983 */ /* 0x000f280000300800 */
[----:B------:R-:W4:Y:S01]  /*32cb0*/  LDL.LU R62, [R1+0x12c] ;  /* 0x00012c00013e7983 */ /* 0x000f220000300800 */
[----:B------:R-:W-:-:S03]  /*32cc0*/  LOP3.LUT R9, R3, 0x40, RZ, 0x3c, !PT ;  /* 0x0000004003097812 */ /* 0x000fc600078e3cff */
        /* <DEDUP_REMOVED lines=9> */
[----:B--2---:R0:W-:Y:S04]  /*32d60*/  STS.U8 [R9+UR9+0x14200], R91 ;  /* 0x0142005b09007988 */ /* 0x0041e80008000009 */
[----:B0-----:R-:W2:Y:S01]  /*32d70*/  LDL.LU R91, [R1+0x147c] ;  /* 0x00147c00015b7983 */ /* 0x001ea20000300800 */
[----:B------:R-:W-:-:S03]  /*32d80*/  LOP3.LUT R3, R3, 0x50, RZ, 0x3c, !PT ;  /* 0x0000005003037812 */ /* 0x000fc600078e3cff */
[----:B---3--:R-:W-:Y:S04]  /*32d90*/  STS.U8 [R9+UR9+0x14600], R93 ;  /* 0x0146005d09007988 */ /* 0x008fe80008000009 */
[----:B------:R-:W-:Y:S04]  /*32da0*/  STS.U8 [R9+UR9+0x14a00], R85 ;  /* 0x014a005509007988 */ /* 0x000fe80008000009 */
[----:B----4-:R-:W-:Y:S04]  /*32db0*/  STS.U8 [R9+UR9+0x14e00], R86 ;  /* 0x014e005609007988 */ /* 0x010fe80008000009 */
[----:B------:R-:W-:Y:S04]  /*32dc0*/  STS.U8 [R9+UR9+0x15200], R87 ;  /* 0x0152005709007988 */ /* 0x000fe80008000009 */
        /* <DEDUP_REMOVED lines=11> */
[----:B---3--:R-:W3:Y:S04]  /*32e80*/  LDL.LU R34, [R1+0x160] ;  /* 0x0001600001227983 */ /* 0x008ee80000300800 */
[----:B----4-:R-:W4:Y:S04]  /*32e90*/  LDL.LU R35, [R1+0x144] ;  /* 0x0001440001237983 */ /* 0x010f280000300800 */
[----:B------:R-:W3:Y:S04]  /*32ea0*/  LDL.LU R36, [R1+0x128] ;  /* 0x0001280001247983 */ /* 0x000ee80000300800 */
[----:B------:R-:W3:Y:S04]  /*32eb0*/  LDL.LU R37, [R1+0x10c] ;  /* 0x00010c0001257983 */ /* 0x000ee80000300800 */
[----:B------:R-:W3:Y:S04]  /*32ec0*/  LDL.LU R38, [R1+0xf0] ;  /* 0x0000f00001267983 */ /* 0x000ee80000300800 */
[----:B------:R-:W3:Y:S04]  /*32ed0*/  LDL.LU R39, [R1+0xd0] ;  /* 0x0000d00001277983 */ /* 0x000ee80000300800 */
[----:B------:R-:W3:Y:S04]  /*32ee0*/  LDL.LU R40, [R1+0xb0] ;  /* 0x0000b00001287983 */ /* 0x000ee80000300800 */
[----:B--2---:R-:W-:Y:S04]  /*32ef0*/  STS.U8 [R9+UR9+0x17a00], R91 ;  /* 0x017a005b09007988 */ /* 0x004fe80008000009 */
[----:B------:R-:W-:Y:S04]  /*32f00*/  STS.U8 [R9+UR9+0x17e00], R83 ;  /* 0x017e005309007988 */ /* 0x000fe80008000009 */
        /* <DEDUP_REMOVED lines=11> */
[----:B0-----:R-:W4:Y:S04]  /*32fc0*/  LDL.LU R41, [R1+0x90] ;  /* 0x0000900001297983 */ /* 0x001f280000300800 */
[----:B------:R0:W-:Y:S04]  /*32fd0*/  STS.U8 [R3+UR9+0x16e80], R81 ;  /* 0x016e805103007988 */ /* 0x0001e80008000009 */
[----:B-1----:R-:W4:Y:S04]  /*32fe0*/  LDL.LU R42, [R1+0x70] ;  /* 0x00007000012a7983 */ /* 0x002f280000300800 */
[----:B------:R-:W-:Y:S04]  /*32ff0*/  STS.U8 [R3+UR9+0x17280], R88 ;  /* 0x0172805803007988 */ /* 0x000fe80008000009 */
[----:B--2---:R-:W2:Y:S04]  /*33000*/  LDL.LU R43, [R1+0x50] ;  /* 0x00005000012b7983 */ /* 0x004ea80000300800 */
[----:B------:R1:W-:Y:S04]  /*33010*/  STS.U8 [R3+UR9+0x17680], R89 ;  /* 0x0176805903007988 */ /* 0x0003e80008000009 */
[----:B0-----:R-:W2:Y:S04]  /*33020*/  LDL.LU R81, [R1+0x30] ;  /* 0x0000300001517983 */ /* 0x001ea80000300800 */
[----:B-1----:R-:W2:Y:S04]  /*33030*/  LDL.LU R89, [R1+0x10] ;  /* 0x0000100001597983 */ /* 0x002ea80000300800 */
[----:B------:R-:W2:Y:S04]  /*33040*/  LDL.LU R62, [R1+0x194] ;  /* 0x00019400013e7983 */ /* 0x000ea80000300800 */
[----:B------:R-:W2:Y:S04]  /*33050*/  LDL.LU R66, [R1+0x178] ;  /* 0x0001780001427983 */ /* 0x000ea80000300800 */
[----:B------:R-:W2:Y:S04]  /*33060*/  LDL.LU R70, [R1+0x15c] ;  /* 0x00015c0001467983 */ /* 0x000ea80000300800 */
[----:B------:R-:W-:Y:S04]  /*33070*/  STS.U8 [R3+UR9+0x17a80], R90 ;  /* 0x017a805a03007988 */ /* 0x000fe80008000009 */
[----:B------:R-:W2:Y:S04]  /*33080*/  LDL.LU R74, [R1+0x140] ;  /* 0x00014000014a7983 */ /* 0x000ea80000300800 */
[----:B------:R0:W-:Y:S04]  /*33090*/  STS.U8 [R3+UR9+0x17e80], R82 ;  /* 0x017e805203007988 */ /* 0x0001e80008000009 */
[----:B------:R-:W2:Y:S01]  /*330a0*/  LDL.LU R78, [R1+0x124] ;  /* 0x00012400014e7983 */ /* 0x000ea20000300800 */
[----:B------:R-:W-:-:S03]  /*330b0*/  LOP3.LUT R58, R8, 0x60, RZ, 0x3c, !PT ;  /* 0x00000060083a7812 */ /* 0x000fc600078e3cff */
[----:B0-----:R-:W2:Y:S04]  /*330c0*/  LDL.LU R3, [R1+0x108] ;  /* 0x0001080001037983 */ /* 0x001ea80000300800 */
        /* <DEDUP_REMOVED lines=9> */
[----:B------:R1:W-:Y:S04]  /*33160*/  STS.U8 [R58+UR9+0x14700], R33 ;  /* 0x014700213a007988 */ /* 0x0003e80008000009 */
[----:B---3--:R3:W-:Y:S04]  /*33170*/  STS.U8 [R58+UR9+0x14b00], R34 ;  /* 0x014b00223a007988 */ /* 0x0087e80008000009 */
[----:B0-----:R-:W2:Y:S04]  /*33180*/  LDL.LU R32, [R1+0x1478] ;  /* 0x0014780001207983 */ /* 0x001ea80000300800 */
[----:B-1----:R-:W2:Y:S04]  /*33190*/  LDL.LU R33, [R1+0x1474] ;  /* 0x0014740001217983 */ /* 0x002ea80000300800 */
[----:B---3--:R-:W3:Y:S04]  /*331a0*/  LDL.LU R34, [R1+0x1470] ;  /* 0x0014700001227983 */ /* 0x008ee80000300800 */
[----:B----4-:R0:W-:Y:S04]  /*331b0*/  STS.U8 [R58+UR9+0x14f00], R35 ;  /* 0x014f00233a007988 */ /* 0x0101e80008000009 */
[----:B------:R1:W-:Y:S04]  /*331c0*/  STS.U8 [R58+UR9+0x15300], R36 ;  /* 0x015300243a007988 */ /* 0x0003e80008000009 */
[----:B------:R4:W-:Y:S04]  /*331d0*/  STS.U8 [R58+UR9+0x15700], R37 ;  /* 0x015700253a007988 */ /* 0x0009e80008000009 */
[----:B0-----:R-:W3:Y:S04]  /*331e0*/  LDL.LU R35, [R1+0x146c] ;  /* 0x00146c0001237983 */ /* 0x001ee80000300800 */
[----:B-1----:R-:W3:Y:S04]  /*331f0*/  LDL.LU R36, [R1+0x1468] ;  /* 0x0014680001247983 */ /* 0x002ee80000300800 */
[----:B----4-:R-:W4:Y:S04]  /*33200*/  LDL.LU R37, [R1+0x1464] ;  /* 0x0014640001257983 */ /* 0x010f280000300800 */
        /* <DEDUP_REMOVED lines=8> */
[----:B0-----:R-:W3:Y:S04]  /*33290*/  LDL.LU R41, [R1+0x1454] ;  /* 0x0014540001297983 */ /* 0x001ee80000300800 */
[----:B--2---:R0:W-:Y:S04]  /*332a0*/  STS.U8 [R58+UR9+0x16f00], R43 ;  /* 0x016f002b3a007988 */ /* 0x0041e80008000009 */
[----:B-1----:R-:W2:Y:S04]  /*332b0*/  LDL.LU R42, [R1+0x1450] ;  /* 0x00145000012a7983 */ /* 0x002ea80000300800 */
[----:B------:R1:W-:Y:S04]  /*332c0*/  STS.U8 [R58+UR9+0x17300], R81 ;  /* 0x017300513a007988 */ /* 0x0003e80008000009 */
[----:B0-----:R-:W2:Y:S04]  /*332d0*/  LDL.LU R43, [R1+0x144c] ;  /* 0x00144c00012b7983 */ /* 0x001ea80000300800 */
[----:B------:R0:W-:Y:S04]  /*332e0*/  STS.U8 [R58+UR9+0x17700], R89 ;  /* 0x017700593a007988 */ /* 0x0001e80008000009 */
[----:B-1----:R-:W2:Y:S04]  /*332f0*/  LDL.LU R81, [R1+0x1448] ;  /* 0x0014480001517983 */ /* 0x002ea80000300800 */
[----:B0-----:R-:W2:Y:S01]  /*33300*/  LDL.LU R89, [R1+0x1444] ;  /* 0x0014440001597983 */ /* 0x001ea20000300800 */
[----:B------:R-:W-:-:S03]  /*33310*/  LOP3.LUT R8, R8, 0x70, RZ, 0x3c, !PT ;  /* 0x0000007008087812 */ /* 0x000fc600078e3cff */
[----:B--2---:R-:W-:Y:S04]  /*33320*/  STS.U8 [R58+UR9+0x17b00], R89 ;  /* 0x017b00593a007988 */ /* 0x004fe80008000009 */
[----:B------:R0:W-:Y:S04]  /*33330*/  STS.U8 [R58+UR9+0x17f00], R81 ;  /* 0x017f00513a007988 */ /* 0x0001e80008000009 */
[----:B------:R1:W-:Y:S04]  /*33340*/  STS.U8 [R8+UR9+0x14380], R62 ;  /* 0x0143803e08007988 */ /* 0x0003e80008000009 */
[----:B------:R2:W-:Y:S04]  /*33350*/  STS.U8 [R8+UR9+0x14780], R66 ;  /* 0x0147804208007988 */ /* 0x0005e80008000009 */
[----:B0-----:R-:W3:Y:S04]  /*33360*/  LDL.LU R58, [R1+0x1440] ;  /* 0x00144000013a7983 */ /* 0x001ee80000300800 */
[----:B-1----:R-:W3:Y:S04]  /*33370*/  LDL.LU R62, [R1+0x143c] ;  /* 0x00143c00013e7983 */ /* 0x002ee80000300800 */
[----:B--2---:R-:W2:Y:S04]  /*33380*/  LDL.LU R66, [R1+0x1438] ;  /* 0x0014380001427983 */ /* 0x004ea80000300800 */
[----:B------:R0:W-:Y:S04]  /*33390*/  STS.U8 [R8+UR9+0x14b80], R70 ;  /* 0x014b804608007988 */ /* 0x0001e80008000009 */
[----:B------:R1:W-:Y:S04]  /*333a0*/  STS.U8 [R8+UR9+0x14f80], R74 ;  /* 0x014f804a08007988 */ /* 0x0003e80008000009 */
[----:B------:R4:W-:Y:S04]  /*333b0*/  STS.U8 [R8+UR9+0x15380], R78 ;  /* 0x0153804e08007988 */ /* 0x0009e80008000009 */
[----:B0-----:R-:W2:Y:S04]  /*333c0*/  LDL.LU R70, [R1+0x1434] ;  /* 0x0014340001467983 */ /* 0x001ea80000300800 */
[----:B-1----:R-:W2:Y:S04]  /*333d0*/  LDL.LU R74, [R1+0x1430] ;  /* 0x00143000014a7983 */ /* 0x002ea80000300800 */
[----:B----4-:R-:W4:Y:S04]  /*333e0*/  LDL.LU R78, [R1+0x142c] ;  /* 0x00142c00014e7983 */ /* 0x010f280000300800 */
[----:B------:R0:W-:Y:S04]  /*333f0*/  STS.U8 [R8+UR9+0x15780], R3 ;  /* 0x0157800308007988 */ /* 0x0001e80008000009 */
[----:B------:R1:W-:Y:S04]  /*33400*/  STS.U8 [R8+UR9+0x15b80], R4 ;  /* 0x015b800408007988 */ /* 0x0003e80008000009 */
[----:B------:R1:W-:Y:S04]  /*33410*/  STS.U8 [R8+UR9+0x15f80], R80 ;  /* 0x015f805008007988 */ /* 0x0003e80008000009 */
[----:B0-----:R-:W2:Y:S04]  /*33420*/  LDL.LU R3, [R1+0x1428] ;  /* 0x0014280001037983 */ /* 0x001ea80000300800 */
[----:B-1----:R-:W2:Y:S04]  /*33430*/  LDL.LU R4, [R1+0x1424] ;  /* 0x0014240001047983 */ /* 0x002ea80000300800 */
[----:B------:R-:W2:Y:S04]  /*33440*/  LDL.LU R80, [R1+0x1420] ;  /* 0x0014200001507983 */ /* 0x000ea80000300800 */
[----:B------:R0:W-:Y:S04]  /*33450*/  STS.U8 [R8+UR9+0x16380], R88 ;  /* 0x0163805808007988 */ /* 0x0001e80008000009 */
[----:B0-----:R-:W2:Y:S04]  /*33460*/  LDL.LU R88, [R1+0x141c] ;  /* 0x00141c0001587983 */ /* 0x001ea80000300800 */
[----:B------:R-:W-:Y:S04]  /*33470*/  STS.U8 [R8+UR9+0x16780], R93 ;  /* 0x0167805d08007988 */ /* 0x000fe80008000009 */
[----:B------:R-:W-:Y:S04]  /*33480*/  STS.U8 [R8+UR9+0x16b80], R85 ;  /* 0x016b805508007988 */ /* 0x000fe80008000009 */
[----:B------:R-:W-:Y:S04]  /*33490*/  STS.U8 [R8+UR9+0x16f80], R86 ;  /* 0x016f805608007988 */ /* 0x000fe80008000009 */
[----:B------:R-:W-:Y:S04]  /*334a0*/  STS.U8 [R8+UR9+0x17380], R87 ;  /* 0x0173805708007988 */ /* 0x000fe80008000009 */
[----:B------:R0:W-:Y:S04]  /*334b0*/  STS.U8 [R8+UR9+0x17780], R9 ;  /* 0x0177800908007988 */ /* 0x0001e80008000009 */
[----:B0-----:R-:W3:Y:S04]  /*334c0*/  LDL.LU R9, [R1+0x278] ;  /* 0x0002780001097983 */ /* 0x001ee80000300800 */
[----:B--2---:R-:W-:Y:S04]  /*334d0*/  STS.U8 [R8+UR9+0x17b80], R88 ;  /* 0x017b805808007988 */ /* 0x004fe80008000009 */
[----:B------:R0:W-:Y:S04]  /*334e0*/  STS.U8 [R8+UR9+0x17f80], R80 ;  /* 0x017f805008007988 */ /* 0x0001e80008000009 */
[----:B0-----:R-:W2:Y:S04]  /*334f0*/  LDL.LU R8, [R1+0x27c] ;  /* 0x00027c0001087983 */ /* 0x001ea80000300800 */
[----:B------:R-:W2:Y:S01]  /*33500*/  LDL.LU R86, [R1+0x284] ;  /* 0x0002840001567983 */ /* 0x000ea20000300800 */
[----:B------:R-:W-:-:S03]  /*33510*/  PRMT R4, RZ, 0x7610, R4 ;  /* 0x00007610ff047816 */ /* 0x000fc60000000004 */
[----:B------:R-:W2:Y:S04]  /*33520*/  LDL.LU R87, [R1+0x280] ;  /* 0x0002800001577983 */ /* 0x000ea80000300800 */
[----:B----4-:R-:W-:Y:S04]  /*33530*/  STS.U8 [R0+UR9+0x8000], R78 ;  /* 0x0080004e00007988 */ /* 0x010fe80008000009 */
[----:B------:R-:W-:Y:S04]  /*33540*/  STS.U8 [R0+UR9+0x8400], R74 ;  /* 0x0084004a00007988 */ /* 0x000fe80008000009 */
[----:B------:R-:W-:Y:S04]  /*33550*/  STS.U8 [R0+UR9+0x8800], R70 ;  /* 0x0088004600007988 */ /* 0x000fe80008000009 */
[----:B------:R-:W-:Y:S04]  /*33560*/  STS.U8 [R0+UR9+0x8c00], R66 ;  /* 0x008c004200007988 */ /* 0x000fe80008000009 */
[----:B---3--:R-:W-:Y:S04]  /*33570*/  STS.U8 [R0+UR9+0x9000], R62 ;  /* 0x0090003e00007988 */ /* 0x008fe80008000009 */
[----:B------:R-:W-:Y:S04]  /*33580*/  STS.U8 [R0+UR9+0x9400], R58 ;  /* 0x0094003a00007988 */ /* 0x000fe80008000009 */
[----:B------:R-:W-:Y:S04]  /*33590*/  STS.U8 [R0+UR9+0x9800], R43 ;  /* 0x0098002b00007988 */ /* 0x000fe80008000009 */
[----:B------:R-:W-:Y:S04]  /*335a0*/  STS.U8 [R0+UR9+0x9c00], R42 ;  /* 0x009c002a00007988 */ /* 0x000fe80008000009 */
[----:B------:R-:W-:Y:S04]  /*335b0*/  STS.U8 [R0+UR9+0xa000], R41 ;  /* 0x00a0002900007988 */ /* 0x000fe80008000009 */
[----:B------:R-:W-:Y:S04]  /*335c0*/  STS.U8 [R0+UR9+0xa400], R40 ;  /* 0x00a4002800007988 */ /* 0x000fe80008000009 */
[----:B------:R-:W-:Y:S01]  /*335d0*/  STS.U8 [R0+UR9+0xa800], R39 ;  /* 0x00a8002700007988 */ /* 0x000fe20008000009 */
[----:B--2---:R-:W-:-:S05]  /*335e0*/  IADD3 R8, P4, PT, R5, R8, RZ ;  /* 0x0000000805087210 */ /* 0x004fca0007f9e0ff */
[----:B------:R-:W-:-:S05]  /*335f0*/  IMAD.X R9, R6, 0x1, R9, P4 ;  /* 0x0000000106097824 */ /* 0x000fca00020e0609 */
[----:B------:R0:W2:Y:S04]  /*33600*/  @!P1 LDG.E.U8 R4, desc[UR18][R8.64] ;  /* 0x0000001208049981 */ /* 0x0000a8000c1e1100 */
        /* <DEDUP_REMOVED lines=47> */
[----:B------:R-:W-:Y:S01]  /*33900*/  STS.U8 [R2+UR9+0xe480], R67 ;  /* 0x00e4804302007988 */ /* 0x000fe20008000009 */
[----:B------:R-:W-:-:S03]  /*33910*/  IADD3 R86, P3, PT, R5, R86, RZ ;  /* 0x0000005605567210 */ /* 0x000fc60007f7e0ff */
[----:B------:R-:W-:Y:S04]  /*33920*/  STS.U8 [R2+UR9+0xe880], R69 ;  /* 0x00e8804502007988 */ /* 0x000fe80008000009 */
[----:B------:R-:W-:Y:S04]  /*33930*/  STS.U8 [R2+UR9+0xec80], R71 ;  /* 0x00ec804702007988 */ /* 0x000fe80008000009 */
[----:B------:R-:W-:Y:S04]  /*33940*/  STS.U8 [R2+UR9+0xf080], R73 ;  /* 0x00f0804902007988 */ /* 0x000fe80008000009 */
[----:B------:R-:W-:Y:S04]  /*33950*/  STS.U8 [R2+UR9+0xf480], R75 ;  /* 0x00f4804b02007988 */ /* 0x000fe80008000009 */
[----:B------:R-:W-:Y:S01]  /*33960*/  STS.U8 [R2+UR9+0xf880], R77 ;  /* 0x00f8804d02007988 */ /* 0x000fe20008000009 */
[----:B------:R-:W-:-:S03]  /*33970*/  IMAD.X R87, R6, 0x1, R87, P3 ;  /* 0x0000000106577824 */ /* 0x000fc600018e0657 */
[----:B------:R3:W-:Y:S04]  /*33980*/  STS.U8 [R2+UR9+0xfc80], R79 ;  /* 0x00fc804f02007988 */ /* 0x0007e80008000009 */
[----:B-1----:R-:W4:Y:S04]  /*33990*/  LDL.LU R0, [R1+0x28c] ;  /* 0x00028c0001007983 */ /* 0x002f280000300800 */
[----:B------:R-:W-:Y:S04]  /*339a0*/  STS.U8 [R85+UR9+0x8100], R54 ;  /* 0x0081003655007988 */ /* 0x000fe80008000009 */
[----:B---3--:R-:W3:Y:S04]  /*339b0*/  LDL.LU R2, [R1+0x294] ;  /* 0x0002940001027983 */ /* 0x008ee80000300800 */
[----:B------:R-:W-:Y:S01]  /*339c0*/  STS.U8 [R85+UR9+0x8500], R51 ;  /* 0x0085003355007988 */ /* 0x000fe20008000009 */
[----:B------:R-:W-:-:S03]  /*339d0*/  PRMT R3, RZ, 0x7610, R3 ;  /* 0x00007610ff037816 */ /* 0x000fc60000000003 */
[----:B------:R-:W3:Y:S04]  /*339e0*/  LDL.LU R93, [R1+0x29c] ;  /* 0x00029c00015d7983 */ /* 0x000ee80000300800 */
[----:B------:R-:W-:Y:S04]  /*339f0*/  STS.U8 [R85+UR9+0x8900], R50 ;  /* 0x0089003255007988 */ /* 0x000fe80008000009 */
[----:B------:R-:W-:Y:S04]  /*33a00*/  STS.U8 [R85+UR9+0x8d00], R45 ;  /* 0x008d002d55007988 */ /* 0x000fe80008000009 */
[----:B------:R0:W-:Y:S04]  /*33a10*/  STL [R1+0x27c], R8 ;  /* 0x00027c0801007387 */ /* 0x0001e80000100800 */
[----:B------:R-:W-:Y:S04]  /*33a20*/  STS.U8 [R85+UR9+0x9100], R7 ;  /* 0x0091000755007988 */ /* 0x000fe80008000009 */
[----:B------:R-:W-:Y:S01]  /*33a30*/  STL [R1+0x284], R86 ;  /* 0x0002845601007387 */ /* 0x000fe20000100800 */
[----:B0-----:R-:W-:-:S03]  /*33a40*/  @!P1 IMAD.MOV.U32 R8, RZ, RZ, R86 ;  /* 0x000000ffff089224 */ /* 0x001fc600078e0056 */
[----:B------:R-:W-:Y:S04]  /*33a50*/  STS.U8 [R85+UR9+0x9500], R92 ;  /* 0x0095005c55007988 */ /* 0x000fe80008000009 */
[----:B------:R0:W-:Y:S04]  /*33a60*/  STL [R1+0x278], R9 ;  /* 0x0002780901007387 */ /* 0x0001e80000100800 */
[----:B------:R1:W-:Y:S01]  /*33a70*/  STS.U8 [R85+UR9+0x9900], R46 ;  /* 0x0099002e55007988 */ /* 0x0003e20008000009 */
[----:B0-----:R-:W-:-:S03]  /*33a80*/  IMAD.MOV.U32 R9, RZ, RZ, R87 ;  /* 0x000000ffff097224 */ /* 0x001fc600078e0057 */
[----:B-1----:R-:W3:Y:S04]  /*33a90*/  LDL.LU R85, [R1+0x290] ;  /* 0x0002900001557983 */ /* 0x002ee80000300800 */
[----:B------:R0:W3:Y:S04]  /*33aa0*/  @!P1 LDG.E.U8 R3, desc[UR18][R8.64] ;  /* 0x0000001208039981 */ /* 0x0000e8000c1e1100 */
[----:B--2---:R1:W-:Y:S04]  /*33ab0*/  STL [R1+0x18c], R4 ;  /* 0x00018c0401007387 */ /* 0x0043e80000100800 */
[----:B-1----:R-:W2:Y:S04]  /*33ac0*/  LDL.LU R4, [R1+0x1418] ;  /* 0x0014180001047983 */ /* 0x002ea80000300800 */
[----:B------:R1:W-:Y:S04]  /*33ad0*/  STL [R1+0x280], R87 ;  /* 0x0002805701007387 */ /* 0x0003e80000100800 */
[----:B-1----:R-:W2:Y:S04]  /*33ae0*/  LDL.LU R87, [R1+0x298] ;  /* 0x0002980001577983 */ /* 0x002ea80000300800 */
[----:B------:R-:W2:Y:S01]  /*33af0*/  LDL.LU R8, [R1+0x288] ;  /* 0x0002880001087983 */ /* 0x000ea20000300800 */
[----:B------:R-:W-:-:S02]  /*33b00*/  PRMT R47, RZ, 0x7610, R47 ;  /* 0x00007610ff2f7816 */ /* 0x000fc4000000002f */
[----:B----4-:R-:W-:-:S05]  /*33b10*/  IADD3 R0, P3, PT, R5, R0, RZ ;  /* 0x0000000005007210 */ /* 0x010fca0007f7e0ff */
[----:B0-----:R-:W-:Y:S01]  /*33b20*/  IMAD.MOV.U32 R9, RZ, RZ, R0 ;  /* 0x000000ffff097224 */ /* 0x001fe200078e0000 */
[----:B------:R0:W-:Y:S01]  /*33b30*/  STL [R1+0x28c], R0 ;  /* 0x00028c0001007387 */ /* 0x0001e20000100800 */
[----:B---3--:R-:W-:-:S03]  /*33b40*/  IADD3 R2, P4, PT, R5, R2, RZ ;  /* 0x0000000205027210 */ /* 0x008fc60007f9e0ff */
[----:B0-----:R-:W3:Y:S04]  /*33b50*/  LDL.LU R0, [R1+0x2bc] ;  /* 0x0002bc0001007983 */ /* 0x001ee80000300800 */
[----:B------:R0:W-:Y:S04]  /*33b60*/  STL [R1+0x188], R3 ;  /* 0x0001880301007387 */ /* 0x0001e80000100800 */
[----:B0-----:R-:W4:Y:S04]  /*33b70*/  LDL.LU R3, [R1+0x2c4] ;  /* 0x0002c40001037983 */ /* 0x001f280000300800 */
[----:B------:R-:W3:Y:S04]  /*33b80*/  LDL.LU R86, [R1+0x2cc] ;  /* 0x0002cc0001567983 */ /* 0x000ee80000300800 */
[----:B------:R-:W-:Y:S01]  /*33b90*/  STL [R1+0x294], R2 ;  /* 0x0002940201007387 */ /* 0x000fe20000100800 */
[----:B--2---:R-:W-:-:S05]  /*33ba0*/  IMAD.X R8, R6, 0x1, R8, P3 ;  /* 0x0000000106087824 */ /* 0x004fca00018e0608 */
[-C--:B------:R-:W-:Y:S01]  /*33bb0*/  @!P1 LOP3.LUT R9, R9, R8.reuse, RZ, 0x3c, !PT ;  /* 0x0000000809099212 */ /* 0x080fe200078e3cff */
[----:B------:R0:W-:Y:S03]  /*33bc0*/  STL [R1+0x288], R8 ;  /* 0x0002880801007387 */ /* 0x0001e60000100800 */
[----:B0-----:R-:W-:-:S04]  /*33bd0*/  @!P1 LOP3.LUT R8, R9, R8, RZ, 0x3c, !PT ;  /* 0x0000000809089212 */ /* 0x001fc800078e3cff */
[----:B------:R-:W-:-:S05]  /*33be0*/  @!P1 LOP3.LUT R9, R9, R8, RZ, 0x3c, !PT ;  /* 0x0000000809099212 */ /* 0x000fca00078e3cff */
[----:B------:R0:W2:Y:S01]  /*33bf0*/  @!P1 LDG.E.U8 R47, desc[UR18][R8.64] ;  /* 0x00000012082f9981 */ /* 0x0000a2000c1e1100 */
[----:B------:R-:W-:Y:S01]  /*33c00*/  IMAD.X R85, R6, 0x1, R85, P4 ;  /* 0x0000000106557824 */ /* 0x000fe200020e0655 */
[----:B------:R-:W-:-:S03]  /*33c10*/  IADD3 R93, P3, PT, R5, R93, RZ ;  /* 0x0000005d055d7210 */ /* 0x000fc60007f7e0ff */
[----:B0-----:R-:W-:Y:S02]  /*33c20*/  IMAD.MOV.U32 R8, RZ, RZ, R85 ;  /* 0x000000ffff087224 */ /* 0x001fe400078e0055 */
[----:B------:R-:W-:-:S05]  /*33c30*/  IMAD.MOV.U32 R9, RZ, RZ, R2 ;  /* 0x000000ffff097224 */ /* 0x000fca00078e0002 */
[----:B------:R-:W-:-:S04]  /*33c40*/  @!P1 LOP3.LUT R9, R9, R8, RZ, 0x3c, !PT ;  /* 0x0000000809099212 */ /* 0x000fc800078e3cff */
[C---:B------:R-:W-:Y:S01]  /*33c50*/  @!P1 LOP3.LUT R8, R9.reuse, R8, RZ, 0x3c, !PT ;  /* 0x0000000809089212 */ /* 0x040fe200078e3cff */
[----:B------:R-:W-:Y:S01]  /*33c60*/  STL [R1+0x29c], R93 ;  /* 0x00029c5d01007387 */ /* 0x000fe20000100800 */
[----:B------:R-:W-:Y:S02]  /*33c70*/  PRMT R4, RZ, 0x7610, R4 ;  /* 0x00007610ff047816 */ /* 0x000fe40000000004 */
[----:B------:R-:W-:-:S05]  /*33c80*/  @!P1 LOP3.LUT R9, R9, R8, RZ, 0x3c, !PT ;  /* 0x0000000809099212 */ /* 0x000fca00078e3cff */
[----:B------:R0:W3:Y:S04]  /*33c90*/  @!P1 LDG.E.U8 R4, desc[UR18][R8.64] ;  /* 0x0000001208049981 */ /* 0x0000e8000c1e1100 */
[----:B--2---:R1:W-:Y:S04]  /*33ca0*/  STL [R1+0x184], R47 ;  /* 0x0001842f01007387 */ /* 0x0043e80000100800 */
[----:B-1----:R-:W2:Y:S01]  /*33cb0*/  LDL.LU R47, [R1+0x1414] ;  /* 0x00141400012f7983 */ /* 0x002ea20000300800 */
[----:B------:R-:W-:Y:S02]  /*33cc0*/  IMAD.X R87, R6, 0x1, R87, P3 ;  /* 0x0000000106577824 */ /* 0x000fe400018e0657 */
[----:B0-----:R-:W-:Y:S01]  /*33cd0*/  @!P1 IMAD.MOV.U32 R8, RZ, RZ, R93 ;  /* 0x000000ffff089224 */ /* 0x001fe200078e005d */
[----:B------:R0:W-:Y:S01]  /*33ce0*/  STL [R1+0x290], R85 ;  /* 0x0002905501007387 */ /* 0x0001e20000100800 */
[----:B------:R-:W-:-:S03]  /*33cf0*/  IMAD.MOV.U32 R9, RZ, RZ, R87 ;  /* 0x000000ffff097224 */ /* 0x000fc600078e0057 */
[----:B0-----:R-:W4:Y:S04]  /*33d00*/  LDL.LU R85, [R1+0x1410] ;  /* 0x0014100001557983 */ /* 0x001f280000300800 */
[----:B------:R-:W4:Y:S04]  /*33d10*/  LDL.LU R2, [R1+0x2c0] ;  /* 0x0002c00001027983 */ /* 0x000f280000300800 */
[----:B---3--:R0:W-:Y:S04]  /*33d20*/  STL [R1+0x180], R4 ;  /* 0x0001800401007387 */ /* 0x0081e80000100800 */
[----:B0-----:R-:W3:Y:S04]  /*33d30*/  LDL.LU R4, [R1+0x140c] ;  /* 0x00140c0001047983 */ /* 0x001ee80000300800 */
[----:B------:R0:W-:Y:S04]  /*33d40*/  STL [R1+0x298], R87 ;  /* 0x0002985701007387 */ /* 0x0001e80000100800 */
[----:B0-----:R-:W3:Y:S01]  /*33d50*/  LDL.LU R87, [R1+0x2c8] ;  /* 0x0002c80001577983 */ /* 0x001ee20000300800 */
[----:B--2---:R-:W-:-:S06]  /*33d60*/  PRMT R47, RZ, 0x7610, R47 ;  /* 0x00007610ff2f7816 */ /* 0x004fcc000000002f */
[----:B------:R0:W2:Y:S04]  /*33d70*/  @!P1 LDG.E.U8 R47, desc[UR18][R8.64] ;  /* 0x00000012082f9981 */ /* 0x0000a8000c1e1100 */
[----:B------:R-:W3:Y:S01]  /*33d80*/  LDL.LU R8, [R1+0x2b8] ;  /* 0x0002b80001087983 */ /* 0x000ee20000300800 */
[C---:B------:R-:W-:Y:S02]  /*33d90*/  IADD3 R0, P3, PT, R5.reuse, R0, RZ ;  /* 0x0000000005007210 */ /* 0x040fe40007f7e0ff */
[----:B----4-:R-:W-:-:S03]  /*33da0*/  IADD3 R3, P4, PT, R5, R3, RZ ;  /* 0x0000000305037210 */ /* 0x010fc60007f9e0ff */
[----:B0-----:R-:W-:Y:S01]  /*33db0*/  IMAD.MOV.U32 R9, RZ, RZ, R0 ;  /* 0x000000ffff097224 */ /* 0x001fe200078e0000 */
[----:B------:R0:W-:Y:S01]  /*33dc0*/  STL [R1+0x2bc], R0 ;  /* 0x0002bc0001007387 */ /* 0x0001e20000100800 */
[----:B------:R-:W-:-:S03]  /*33dd0*/  PRMT R85, RZ, 0x7610, R85 ;  /* 0x00007610ff557816 */ /* 0x000fc60000000055 */
[----:B0-----:R-:W4:Y:S04]  /*33de0*/  LDL.LU R0, [R1+0x2d4] ;  /* 0x0002d40001007983 */ /* 0x001f280000300800 */
[----:B--2---:R0:W-:Y:S01]  /*33df0*/  STL [R1+0x17c], R47 ;  /* 0x00017c2f01007387 */ /* 0x0041e20000100800 */
[----:B---3--:R-:W-:-:S03]  /*33e00*/  IMAD.X R8, R6, 0x1, R8, P3 ;  /* 0x0000000106087824 */ /* 0x008fc600018e0608 */
[----:B0-----:R-:W2:Y:S02]  /*33e10*/  LDL.LU R47, [R1+0x2dc] ;  /* 0x0002dc00012f7983 */ /* 0x001ea40000300800 */
[-C--:B------:R-:W-:Y:S02]  /*33e20*/  @!P1 LOP3.LUT R9, R9, R8.reuse, RZ, 0x3c, !PT ;  /* 0x0000000809099212 */ /* 0x080fe400078e3cff */
[----:B------:R-:W3:Y:S04]  /*33e30*/  LDL.LU R93, [R1+0x2fc] ;  /* 0x0002fc00015d7983 */ /* 0x000ee80000300800 */
[----:B------:R-:W-:Y:S04]  /*33e40*/  STL [R1+0x2c4], R3 ;  /* 0x0002c40301007387 */ /* 0x000fe80000100800 */
[----:B------:R0:W-:Y:S02]  /*33e50*/  STL [R1+0x2b8], R8 ;  /* 0x0002b80801007387 */ /* 0x0001e40000100800 */
        /* <DEDUP_REMOVED lines=28> */
[C---:B----4-:R-:W-:Y:S02]  /*34020*/  IADD3 R0, P3, PT, R5.reuse, R0, RZ ;  /* 0x0000000005007210 */ /* 0x050fe40007f7e0ff */
[----:B------:R-:W-:-:S03]  /*34030*/  IADD3 R47, P4, PT, R5, R47, RZ ;  /* 0x0000002f052f7210 */ /* 0x000fc60007f9e0ff */
        /* <DEDUP_REMOVED lines=247> */
[----:B------:R-:W-:Y:S01]  /*34fb0*/  STL [R1+0x3e4], R0 ;  /* 0x0003e40001007387 */ /* 0x000fe20000100800 */
[----:B------:R-:W-:-:S03]  /*34fc0*/  PRMT R47, RZ, 0x7610, R47 ;  /* 0x00007610ff2f7816 */ /* 0x000fc6000000002f */
[----:B--2---:R0:W-:Y:S01]  /*34fd0*/  STL [R1+0x128], R3 ;  /* 0x0001280301007387 */ /* 0x0041e20000100800 */
[----:B---3--:R-:W-:-:S03]  /*34fe0*/  IMAD.X R8, R6, 0x1, R8, P3 ;  /* 0x0000000106087824 */ /* 0x008fc600018e0608 */
[----:B0-----:R-:W2:Y:S04]  /*34ff0*/  LDL.LU R3, [R1+0x3fc] ;  /* 0x0003fc0001037983 */ /* 0x001ea80000300800 */
[----:B------:R-:W3:Y:S01]  /*35000*/  LDL.LU R0, [R1+0x41c] ;  /* 0x00041c0001007983 */ /* 0x000ee20000300800 */
[----:B------:R-:W-:-:S03]  /*35010*/  @!P1 LOP3.LUT R9, R9, R8, RZ, 0x3c, !PT ;  /* 0x0000000809099212 */ /* 0x000fc600078e3cff */
[----:B------:R-:W4:Y:S04]  /*35020*/  LDL.LU R86, [R1+0x424] ;  /* 0x0004240001567983 */ /* 0x000f280000300800 */
        /* <DEDUP_REMOVED lines=31> */
[----:B------:R-:W-:-:S03]  /*35220*/  IADD3 R0, P4, PT, R5, R0, RZ ;  /* 0x0000000005007210 */ /* 0x000fc60007f9e0ff */
[----:B0-----:R-:W-:Y:S01]  /*35230*/  IMAD.MOV.U32 R9, RZ, RZ, R3 ;  /* 0x000000ffff097224 */ /* 0x001fe200078e0003 */
[----:B------:R-:W-:Y:S01]  /*35240*/  STL [R1+0x3fc], R3 ;  /* 0x0003fc0301007387 */ /* 0x000fe20000100800 */
[----:B----4-:R-:W-:-:S03]  /*35250*/  PRMT R85, RZ, 0x7610, R85 ;  /* 0x00007610ff557816 */ /* 0x010fc60000000055 */
        /* <DEDUP_REMOVED lines=35> */
[----:B------:R-:W2:Y:S01]  /*35490*/  LDL.LU R8, [R1+0x428] ;  /* 0x0004280001087983 */ /* 0x000ea20000300800 */
[C---:B------:R-:W-:Y:S02]  /*354a0*/  IADD3 R47, P3, PT, R5.reuse, R47, RZ ;  /* 0x0000002f052f7210 */ /* 0x040fe40007f7e0ff */
[----:B------:R-:W-:-:S03]  /*354b0*/  IADD3 R93, P4, PT, R5, R93, RZ ;  /* 0x0000005d055d7210 */ /* 0x000fc60007f9e0ff */
[----:B0-----:R-:W-:Y:S01]  /*354c0*/  IMAD.MOV.U32 R9, RZ, RZ, R47 ;  /* 0x000000ffff097224 */ /* 0x001fe200078e002f */
[----:B------:R-:W-:Y:S04]  /*354d0*/  STL [R1+0x42c], R47 ;  /* 0x00042c2f01007387 */ /* 0x000fe80000100800 */
[----:B------:R-:W2:Y:S01]  /*354e0*/  LDL.LU R86, [R1+0x454] ;  /* 0x0004540001567983 */ /* 0x000ea20000300800 */
[C---:B----4-:R-:W-:Y:S01]  /*354f0*/  IMAD.X R0, R6.reuse, 0x1, R0, P4 ;  /* 0x0000000106007824 */ /* 0x050fe200020e0600 */
[----:B---3--:R-:W-:Y:S02]  /*35500*/  PRMT R4, RZ, 0x7610, R4 ;  /* 0x00007610ff047816 */ /* 0x008fe40000000004 */
[----:B------:R-:W-:Y:S01]  /*35510*/  PRMT R30, RZ, 0x7610, R30 ;  /* 0x00007610ff1e7816 */ /* 0x000fe2000000001e */
[----:B--2---:R0:W-:Y:S01]  /*35520*/  STL [R1+0x110], R85 ;  /* 0x0001105501007387 */ /* 0x0041e20000100800 */
[----:B------:R-:W-:-:S03]  /*35530*/  IMAD.X R8, R6, 0x1, R8, P3 ;  /* 0x0000000106087824 */ /* 0x000fc600018e0608 */
[----:B0-----:R-:W2:Y:S02]  /*35540*/  LDL.LU R85, [R1+0x45c] ;  /* 0x00045c0001557983 */ /* 0x001ea40000300800 */
[-C--:B------:R-:W-:Y:S02]  /*35550*/  @!P1 LOP3.LUT R9, R9, R8.reuse, RZ, 0x3c, !PT ;  /* 0x0000000809099212 */ /* 0x080fe400078e3cff */
[----:B------:R-:W3:Y:S04]  /*35560*/  LDL.LU R47, [R1+0x464] ;  /* 0x00046400012f7983 */ /* 0x000ee80000300800 */
[----:B------:R-:W-:Y:S04]  /*35570*/  STL [R1+0x434], R93 ;  /* 0x0004345d01007387 */ /* 0x000fe80000100800 */
[----:B------:R0:W-:Y:S02]  /*35580*/  STL [R1+0x428], R8 ;  /* 0x0004280801007387 */ /* 0x0001e40000100800 */
[----:B0-----:R-:W-:-:S04]  /*35590*/  @!P1 LOP3.LUT R8, R9, R8, RZ, 0x3c, !PT ;  /* 0x0000000809089212 */ /* 0x001fc800078e3cff */
[----:B------:R-:W-:-:S05]  /*355a0*/  @!P1 LOP3.LUT R9, R9, R8, RZ, 0x3c, !PT ;  /* 0x0000000809099212 */ /* 0x000fca00078e3cff */
[----:B------:R0:W4:Y:S02]  /*355b0*/  @!P1 LDG.E.U8 R4, desc[UR18][R8.64] ;  /* 0x0000001208049981 */ /* 0x000124000c1e1100 */
[----:B0-----:R-:W-:Y:S02]  /*355c0*/  IMAD.MOV.U32 R8, RZ, RZ, R0 ;  /* 0x000000ffff087224 */ /* 0x001fe400078e0000 */
[----:B------:R-:W-:-:S05]  /*355d0*/  IMAD.MOV.U32 R9, RZ, RZ, R93 ;  /* 0x000000ffff097224 */ /* 0x000fca00078e005d */
[----:B------:R-:W-:-:S04]  /*355e0*/  @!P1 LOP3.LUT R9, R9, R8, RZ, 0x3c, !PT ;  /* 0x0000000809099212 */ /* 0x000fc800078e3cff */
[----:B------:R-:W-:-:S04]  /*355f0*/  @!P1 LOP3.LUT R8, R9, R8, RZ, 0x3c, !PT ;  /* 0x0000000809089212 */ /* 0x000fc800078e3cff */
[----:B------:R-:W-:-:S05]  /*35600*/  @!P1 LOP3.LUT R9, R9, R8, RZ, 0x3c, !PT ;  /* 0x0000000809099212 */ /* 0x000fca00078e3cff */
[----:B------:R0:W2:Y:S01]  /*35610*/  @!P1 LDG.E.U8 R30, desc[UR18][R8.64] ;  /* 0x00000012081e9981 */ /* 0x0000a2000c1e1100 */
[----:B------:R-:W-:Y:S02]  /*35620*/  IADD3 R3, P3, PT, R5, R3, RZ ;  /* 0x0000000305037210 */ /* 0x000fe40007f7e0ff */
[----:B------:R-:W-:-:S03]  /*35630*/  PRMT R2, RZ, 0x7610, R2 ;  /* 0x00007610ff027816 */ /* 0x000fc60000000002 */
[----:B------:R-:W-:Y:S01]  /*35640*/  IMAD.X R87, R6, 0x1, R87, P3 ;  /* 0x0000000106577824 */ /* 0x000fe200018e0657 */
[----:B------:R-:W-:Y:S01]  /*35650*/  STL [R1+0x43c], R3 ;  /* 0x00043c0301007387 */ /* 0x000fe20000100800 */
[----:B0-----:R-:W-:Y:S02]  /*35660*/  @!P1 IMAD.MOV.U32 R8, RZ, RZ, R3 ;  /* 0x000000ffff089224 */ /* 0x001fe400078e0003 */
[----:B------:R-:W-:-:S05]  /*35670*/  @!P1 IMAD.MOV.U32 R9, RZ, RZ, R87 ;  /* 0x000000ffff099224 */ /* 0x000fca00078e0057 */
[----:B------:R-:W3:Y:S04]  /*35680*/  @!P1 LDG.E.U8 R2, desc[UR18][R8.64] ;  /* 0x0000001208029981 */ /* 0x000ee8000c1e1100 */
[----:B----4-:R0:W-:Y:S04]  /*35690*/  STL [R1+0x10c], R4 ;  /* 0x00010c0401007387 */ /* 0x0101e80000100800 */
[----:B0-----:R-:W4:Y:S04]  /*356a0*/  LDL.LU R4, [R1+0x139c] ;  /* 0x00139c0001047983 */ /* 0x001f280000300800 */
[----:B------:R0:W-:Y:S04]  /*356b0*/  STL [R1+0x430], R0 ;  /* 0x0004300001007387 */ /* 0x0001e80000100800 */
[----:B0-----:R-:W4:Y:S04]  /*356c0*/  LDL.LU R0, [R1+0x1398] ;  /* 0x0013980001007983 */ /* 0x001f280000300800 */
[----:B------:R-:W4:Y:S04]  /*356d0*/  LDL.LU R93, [R1+0x458] ;  /* 0x00045800015d7983 */ /* 0x000f280000300800 */
[----:B------:R-:W-:Y:S04]  /*356e0*/  STL [R1+0x438], R87 ;  /* 0x0004385701007387 */ /* 0x000fe80000100800 */
[----:B--2---:R0:W-:Y:S04]  /*356f0*/  STL [R1+0x108], R30 ;  /* 0x0001081e01007387 */ /* 0x0041e80000100800 */
[----:B0-----:R-:W2:Y:S04]  /*35700*/  LDL.LU R30, [R1+0x460] ;  /* 0x00046000011e7983 */ /* 0x001ea80000300800 */
[----:B------:R-:W2:Y:S01]  /*35710*/  LDL.LU R9, [R1+0x450] ;  /* 0x0004500001097983 */ /* 0x000ea20000300800 */
[----:B------:R-:W-:-:S02]  /*35720*/  IADD3 R86, P3, PT, R5, R86, RZ ;  /* 0x0000005605567210 */ /* 0x000fc40007f7e0ff */
[----:B------:R-:W-:Y:S01]  /*35730*/  IADD3 R85, P4, PT, R5, R85, RZ ;  /* 0x0000005505557210 */ /* 0x000fe20007f9e0ff */
[----:B---3--:R0:W-:Y:S01]  /*35740*/  STL [R1+0x104], R2 ;  /* 0x0001040201007387 */ /* 0x0081e20000100800 */
[----:B------:R-:W-:Y:S01]  /*35750*/  PRMT R45, RZ, 0x7610, R45 ;  /* 0x00007610ff2d7816 */ /* 0x000fe2000000002d */
[----:B------:R-:W-:Y:S02]  /*35760*/  @!P1 IMAD.MOV.U32 R8, RZ, RZ, R86 ;  /* 0x000000ffff089224 */ /* 0x000fe400078e0056 */
[----:B0-----:R-:W3:Y:S04]  /*35770*/  LDL.LU R2, [R1+0x46c] ;  /* 0x00046c0001027983 */ /* 0x001ee80000300800 */
[----:B------:R-:W-:Y:S04]  /*35780*/  STL [R1+0x454], R86 ;  /* 0x0004545601007387 */ /* 0x000fe80000100800 */
[----:B------:R-:W3:Y:S04]  /*35790*/  LDL.LU R3, [R1+0x474] ;  /* 0x0004740001037983 */ /* 0x000ee80000300800 */
[----:B------:R-:W3:Y:S04]  /*357a0*/  LDL.LU R87, [R1+0x47c] ;  /* 0x00047c0001577983 */ /* 0x000ee80000300800 */
[----:B------:R-:W-:Y:S01]  /*357b0*/  STL [R1+0x45c], R85 ;  /* 0x00045c5501007387 */ /* 0x000fe20000100800 */
[C---:B----4-:R-:W-:Y:S01]  /*357c0*/  IMAD.X R93, R6.reuse, 0x1, R93, P4 ;  /* 0x00000001065d7824 */ /* 0x050fe200020e065d */
[----:B------:R-:W-:Y:S01]  /*357d0*/  PRMT R0, RZ, 0x7610, R0 ;  /* 0x00007610ff007816 */ /* 0x000fe20000000000 */
[----:B--2---:R-:W-:-:S05]  /*357e0*/  IMAD.X R9, R6, 0x1, R9, P3 ;  /* 0x0000000106097824 */ /* 0x004fca00018e0609 */
[----:B------:R0:W-:Y:S04]  /*357f0*/  STL [R1+0x450], R9 ;  /* 0x0004500901007387 */ /* 0x0001e80000100800 */
[----:B------:R1:W2:Y:S02]  /*35800*/  @!P1 LDG.E.U8 R45, desc[UR18][R8.64] ;  /* 0x00000012082d9981 */ /* 0x0002a4000c1e1100 */
[----:B-1----:R-:W-:Y:S02]  /*35810*/  IMAD.MOV.U32 R8, RZ, RZ, R93 ;  /* 0x000000ffff087224 */ /* 0x002fe400078e005d */
[----:B0-----:R-:W-:-:S05]  /*35820*/  IMAD.MOV.U32 R9, RZ, RZ, R85 ;  /* 0x000000ffff097224 */ /* 0x001fca00078e0055 */
[----:B------:R-:W-:-:S04]  /*35830*/  @!P1 LOP3.LUT R9, R9, R8, RZ, 0x3c, !PT ;  /* 0x0000000809099212 */ /* 0x000fc800078e3cff */
[----:B------:R-:W-:-:S04]  /*35840*/  @!P1 LOP3.LUT R8, R9, R8, RZ, 0x3c, !PT ;  /* 0x0000000809089212 */ /* 0x000fc800078e3cff */
[----:B------:R-:W-:-:S05]  /*35850*/  @!P1 LOP3.LUT R9, R9, R8, RZ, 0x3c, !PT ;  /* 0x0000000809099212 */ /* 0x000fca00078e3cff */
[----:B------:R0:W4:Y:S01]  /*35860*/  @!P1 LDG.E.U8 R0, desc[UR18][R8.64] ;  /* 0x0000001208009981 */ /* 0x000122000c1e1100 */
[----:B------:R-:W-:Y:S02]  /*35870*/  IADD3 R47, P3, PT, R5, R47, RZ ;  /* 0x0000002f052f7210 */ /* 0x000fe40007f7e0ff */
[----:B------:R-:W-:-:S03]  /*35880*/  PRMT R4, RZ, 0x7610, R4 ;  /* 0x00007610ff047816 */ /* 0x000fc60000000004 */
[----:B------:R-:W-:Y:S01]  /*35890*/  IMAD.X R30, R6, 0x1, R30, P3 ;  /* 0x00000001061e7824 */ /* 0x000fe200018e061e */
[----:B------:R-:W-:Y:S04]  /*358a0*/  STL [R1+0x464], R47 ;  /* 0x0004642f01007387 */ /* 0x000fe80000100800 */
[----:B------:R-:W2:Y:S01]  /*358b0*/  LDL.LU R86, [R1+0x470] ;  /* 0x0004700001567983 */ /* 0x000ea20000300800 */
[----:B0-----:R-:W-:Y:S02]  /*358c0*/  IMAD.MOV.U32 R9, RZ, RZ, R30 ;  /* 0x000000ffff097224 */ /* 0x001fe400078e001e */
[----:B------:R-:W-:Y:S01]  /*358d0*/  @!P1 IMAD.MOV.U32 R8, RZ, RZ, R47 ;  /* 0x000000ffff089224 */ /* 0x000fe200078e002f */
[----:B------:R0:W-:Y:S04]  /*358e0*/  STL [R1+0x458], R93 ;  /* 0x0004585d01007387 */ /* 0x0001e80000100800 */
[----:B------:R1:W2:Y:S04]  /*358f0*/  @!P1 LDG.E.U8 R4, desc[UR18][R8.64] ;  /* 0x0000001208049981 */ /* 0x0002a8000c1e1100 */
[----:B0-----:R-:W2:Y:S04]  /*35900*/  LDL.LU R93, [R1+0x1394] ;  /* 0x00139400015d7983 */ /* 0x001ea80000300800 */
[----:B------:R-:W2:Y:S04]  /*35910*/  LDL.LU R85, [R1+0x1390] ;  /* 0x0013900001557983 */ /* 0x000ea80000300800 */
[----:B----4-:R0:W-:Y:S04]  /*35920*/  STL [R1+0xfc], R0 ;  /* 0x0000fc0001007387 */ /* 0x0101e80000100800 */
[----:B0-----:R-:W4:Y:S04]  /*35930*/  LDL.LU R0, [R1+0x138c] ;  /* 0x00138c0001007983 */ /* 0x001f280000300800 */
[----:B------:R0:W-:Y:S04]  /*35940*/  STL [R1+0x460], R30 ;  /* 0x0004601e01007387 */ /* 0x0001e80000100800 */
[----:B0-----:R-:W4:Y:S04]  /*35950*/  LDL.LU R30, [R1+0x478] ;  /* 0x00047800011e7983 */ /* 0x001f280000300800 */
[----:B------:R-:W4:Y:S01]  /*35960*/  LDL.LU R8, [R1+0x468] ;  /* 0x0004680001087983 */ /* 0x000f220000300800 */
[----:B---3--:R-:W-:-:S02]  /*35970*/  IADD3 R2, P3, PT, R5, R2, RZ ;  /* 0x0000000205027210 */ /* 0x008fc40007f7e0ff */
[----:B------:R-:W-:-:S03]  /*35980*/  IADD3 R3, P4, PT, R5, R3, RZ ;  /* 0x0000000305037210 */ /* 0x000fc60007f9e0ff */
[----:B-1----:R-:W-:Y:S01]  /*35990*/  IMAD.MOV.U32 R9, RZ, RZ, R2 ;  /* 0x000000ffff097224 */ /* 0x002fe200078e0002 */
[----:B------:R0:W-:Y:S01]  /*359a0*/  STL [R1+0x46c], R2 ;  /* 0x00046c0201007387 */ /* 0x0001e20000100800 */
[----:B--2---:R-:W-:-:S03]  /*359b0*/  PRMT R85, RZ, 0x7610, R85 ;  /* 0x00007610ff557816 */ /* 0x004fc60000000055 */
[----:B0-----:R-:W2:Y:S04]  /*359c0*/  LDL.LU R2, [R1+0x494] ;  /* 0x0004940001027983 */ /* 0x001ea80000300800 */
[----:B------:R0:W-:Y:S04]  /*359d0*/  STL [R1+0xf8], R4 ;  /* 0x0000f80401007387 */ /* 0x0001e80000100800 */
[----:B0-----:R-:W3:Y:S04]  /*359e0*/  LDL.LU R4, [R1+0x49c] ;  /* 0x00049c0001047983 */ /* 0x001ee80000300800 */
[----:B------:R-:W2:Y:S04]  /*359f0*/  LDL.LU R47, [R1+0x4a4] ;  /* 0x0004a400012f7983 */ /* 0x000ea80000300800 */
[----:B------:R-:W-:Y:S01]  /*35a00*/  STL [R1+0x474], R3 ;  /* 0x0004740301007387 */ /* 0x000fe20000100800 */
[----:B------:R-:W-:-:S02]  /*35a10*/  IMAD.X R86, R6, 0x1, R86, P4 ;  /* 0x0000000106567824 */ /* 0x000fc400020e0656 */
[----:B----4-:R-:W-:-:S05]  /*35a20*/  IMAD.X R8, R6, 0x1, R8, P3 ;  /* 0x0000000106087824 */ /* 0x010fca00018e0608 */
[-C--:B------:R-:W-:Y:S01]  /*35a30*/  @!P1 LOP3.LUT R9, R9, R8.reuse, RZ, 0x3c, !PT ;  /* 0x0000000809099212 */ /* 0x080fe200078e3cff */
[----:B------:R0:W-:Y:S03]  /*35a40*/  STL [R1+0x468], R8 ;  /* 0x0004680801007387 */ /* 0x0001e60000100800 */
[----:B0-----:R-:W-:-:S04]  /*35a50*/  @!P1 LOP3.LUT R8, R9, R8, RZ, 0x3c, !PT ;  /* 0x0000000809089212 */ /* 0x001fc800078e3cff */
[----:B------:R-:W-:-:S05]  /*35a60*/  @!P1 LOP3.LUT R9, R9, R8, RZ, 0x3c, !PT ;  /* 0x0000000809099212 */ /* 0x000fca00078e3cff */
[----:B------:R0:W4:Y:S02]  /*35a70*/  @!P1 LDG.E.U8 R85, desc[UR18][R8.64] ;  /* 0x0000001208559981 */ /* 0x000124000c1e1100 */
[----:B0-----:R-:W-:Y:S02]  /*35a80*/  IMAD.MOV.U32 R8, RZ, RZ, R86 ;  /* 0x000000ffff087224 */ /* 0x001fe400078e0056 */
[----:B------:R-:W-:-:S05]  /*35a90*/  IMAD.MOV.U32 R9, RZ, RZ, R3 ;  /* 0x000000ffff097224 */ /* 0x000fca00078e0003 */
[----:B------:R-:W-:-:S04]  /*35aa0*/  @!P1 LOP3.LUT R9, R9, R8, RZ, 0x3c, !PT ;  /* 0x0000000809099212 */ /* 0x000fc800078e3cff */
[C---:B------:R-:W-:Y:S02]  /*35ab0*/  @!P1 LOP3.LUT R8, R9.reuse, R8, RZ, 0x3c, !PT ;  /* 0x0000000809089212 */ /* 0x040fe400078e3cff */
[----:B------:R-:W-:Y:S02]  /*35ac0*/  PRMT R0, RZ, 0x7610, R0 ;  /* 0x00007610ff007816 */ /* 0x000fe40000000000 */
[----:B------:R-:W-:-:S05]  /*35ad0*/  @!P1 LOP3.LUT R9, R9, R8, RZ, 0x3c, !PT ;  /* 0x0000000809099212 */ /* 0x000fca00078e3cff */
[----:B------:R0:W2:Y:S01]  /*35ae0*/  @!P1 LDG.E.U8 R0, desc[UR18][R8.64] ;  /* 0x0000001208009981 */ /* 0x0000a2000c1e1100 */
[----:B------:R-:W-:Y:S02]  /*35af0*/  IADD3 R87, P3, PT, R5, R87, RZ ;  /* 0x0000005705577210 */ /* 0x000fe40007f7e0ff */
[----:B------:R-:W-:-:S03]  /*35b00*/  PRMT R42, RZ, 0x7610, R42 ;  /* 0x00007610ff2a7816 */ /* 0x000fc6000000002a */
[----:B------:R-:W-:Y:S01]  /*35b10*/  STL [R1+0x47c], R87 ;  /* 0x00047c5701007387 */ /* 0x000fe20000100800 */
[----:B------:R-:W-:Y:S02]  /*35b20*/  IMAD.X R30, R6, 0x1, R30, P3 ;  /* 0x00000001061e7824 */ /* 0x000fe400018e061e */
[----:B0-----:R-:W-:Y:S02]  /*35b30*/  @!P1 IMAD.MOV.U32 R8, RZ, RZ, R87 ;  /* 0x000000ffff089224 */ /* 0x001fe400078e0057 */
[----:B------:R-:W-:-:S05]  /*35b40*/  IMAD.MOV.U32 R9, RZ, RZ, R30 ;  /* 0x000000ffff097224 */ /* 0x000fca00078e001e */
[----:B------:R0:W3:Y:S04]  /*35b50*/  @!P1 LDG.E.U8 R42, desc[UR18][R8.64] ;  /* 0x00000012082a9981 */ /* 0x0000e8000c1e1100 */
[----:B----4-:R1:W-:Y:S04]  /*35b60*/  STL [R1+0xf4], R85 ;  /* 0x0000f45501007387 */ /* 0x0103e80000100800 */
[----:B-1----:R-:W4:Y:S04]  /*35b70*/  LDL.LU R85, [R1+0x1388] ;  /* 0x0013880001557983 */ /* 0x002f280000300800 */
[----:B------:R1:W-:Y:S04]  /*35b80*/  STL [R1+0x470], R86 ;  /* 0x0004705601007387 */ /* 0x0003e80000100800 */
[----:B-1----:R-:W4:Y:S04]  /*35b90*/  LDL.LU R86, [R1+0x1384] ;  /* 0x0013840001567983 */ /* 0x002f280000300800 */
[----:B------:R-:W4:Y:S04]  /*35ba0*/  LDL.LU R3, [R1+0x498] ;  /* 0x0004980001037983 */ /* 0x000f280000300800 */
[----:B--2---:R1:W-:Y:S04]  /*35bb0*/  STL [R1+0xf0], R0 ;  /* 0x0000f00001007387 */ /* 0x0043e80000100800 */
[----:B-1----:R-:W2:Y:S04]  /*35bc0*/  LDL.LU R0, [R1+0x1380] ;  /* 0x0013800001007983 */ /* 0x002ea80000300800 */
[----:B------:R1:W-:Y:S04]  /*35bd0*/  STL [R1+0x478], R30 ;  /* 0x0004781e01007387 */ /* 0x0003e80000100800 */
[----:B-1----:R-:W2:Y:S04]  /*35be0*/  LDL.LU R30, [R1+0x4a0] ;  /* 0x0004a000011e7983 */ /* 0x002ea80000300800 */
[----:B------:R-:W2:Y:S01]  /*35bf0*/  LDL.LU R8, [R1+0x490] ;  /* 0x0004900001087983 */ /* 0x000ea20000300800 */
[----:B------:R-:W-:-:S02]  /*35c00*/  IADD3 R2, P3, PT, R5, R2, RZ ;  /* 0x0000000205027210 */ /* 0x000fc40007f7e0ff */
[----:B---3--:R-:W-:-:S03]  /*35c10*/  IADD3 R4, P4, PT, R5, R4, RZ ;  /* 0x0000000405047210 */ /* 0x008fc60007f9e0ff */
[----:B0-----:R-:W-:Y:S01]  /*35c20*/  IMAD.MOV.U32 R9, RZ, RZ, R2 ;  /* 0x000000ffff097224 */ /* 0x001fe200078e0002 */
[----:B------:R0:W-:Y:S04]  /*35c30*/  STL [R1+0x494], R2 ;  /* 0x0004940201007387 */ /* 0x0001e80000100800 */
[----:B0-----:R-:W3:Y:S04]  /*35c40*/  LDL.LU R2, [R1+0x4ac] ;  /* 0x0004ac0001027983 */ /* 0x001ee80000300800 */
[----:B------:R-:W3:Y:S04]  /*35c50*/  LDL.LU R87, [R1+0x4b4] ;  /* 0x0004b40001577983 */ /* 0x000ee80000300800 */
[----:B------:R0:W-:Y:S04]  /*35c60*/  STL [R1+0xec], R42 ;  /* 0x0000ec2a01007387 */ /* 0x0001e80000100800 */
[----:B0-----:R-:W3:Y:S04]  /*35c70*/  LDL.LU R42, [R1+0x4bc] ;  /* 0x0004bc00012a7983 */ /* 0x001ee80000300800 */
[----:B------:R-:W-:Y:S01]  /*35c80*/  STL [R1+0x49c], R4 ;  /* 0x00049c0401007387 */ /* 0x000fe20000100800 */
[----:B----4-:R-:W-:Y:S01]  /*35c90*/  PRMT R86, RZ, 0x7610, R86 ;  /* 0x00007610ff567816 */ /* 0x010fe20000000056 */
[----:B------:R-:W-:-:S02]  /*35ca0*/  IMAD.X R3, R6, 0x1, R3, P4 ;  /* 0x0000000106037824 */ /* 0x000fc400020e0603 */
[----:B--2---:R-:W-:-:S05]  /*35cb0*/  IMAD.X R8, R6, 0x1, R8, P3 ;  /* 0x0000000106087824 */ /* 0x004fca00018e0608 */
[-C--:B------:R-:W-:Y:S01]  /*35cc0*/  @!P1 LOP3.LUT R9, R9, R8.reuse, RZ, 0x3c, !PT ;  /* 0x0000000809099212 */ /* 0x080fe200078e3cff */
[----:B------:R0:W-:Y:S03]  /*35cd0*/  STL [R1+0x490], R8 ;  /* 0x0004900801007387 */ /* 0x0001e60000100800 */
[----:B0-----:R-:W-:-:S04]  /*35ce0*/  @!P1 LOP3.LUT R8, R9, R8, RZ, 0x3c, !PT ;  /* 0x0000000809089212 */ /* 0x001fc800078e3cff */
[----:B------:R-:W-:-:S05]  /*35cf0*/  @!P1 LOP3.LUT R9, R9, R8, RZ, 0x3c, !PT ;  /* 0x0000000809099212 */ /* 0x000fca00078e3cff */
[----:B------:R0:W2:Y:S02]  /*35d00*/  @!P1 LDG.E.U8 R86, desc[UR18][R8.64] ;  /* 0x0000001208569981 */ /* 0x0000a4000c1e1100 */
[----:B0-----:R-:W-:Y:S02]  /*35d10*/  IMAD.MOV.U32 R8, RZ, RZ, R3 ;  /* 0x000000ffff087224 */ /* 0x001fe400078e0003 */
[----:B------:R-:W-:-:S05]  /*35d20*/  IMAD.MOV.U32 R9, RZ, RZ, R4 ;  /* 0x000000ffff097224 */ /* 0x000fca00078e0004 */
[----:B------:R-:W-:-:S04]  /*35d30*/  @!P1 LOP3.LUT R9, R9, R8, RZ, 0x3c, !PT ;  /* 0x0000000809099212 */ /* 0x000fc800078e3cff */
[C---:B------:R-:W-:Y:S02]  /*35d40*/  @!P1 LOP3.LUT R8, R9.reuse, R8, RZ, 0x3c, !PT ;  /* 0x0000000809089212 */ /* 0x040fe400078e3cff */
[----:B------:R-:W-:Y:S02]  /*35d50*/  PRMT R0, RZ, 0x7610, R0 ;  /* 0x00007610ff007816 */ /* 0x000fe40000000000 */
[----:B------:R-:W-:-:S05]  /*35d60*/  @!P1 LOP3.LUT R9, R9, R8, RZ, 0x3c, !PT ;  /* 0x0000000809099212 */ /* 0x000fca00078e3cff */
[----:B------:R0:W4:Y:S01]  /*35d70*/  @!P1 LDG.E.U8 R0, desc[UR18][R8.64] ;  /* 0x0000001208009981 */ /* 0x000122000c1e1100 */
[----:B------:R-:W-:Y:S02]  /*35d80*/  IADD3 R47, P3, PT, R5, R47, RZ ;  /* 0x0000002f052f7210 */ /* 0x000fe40007f7e0ff */
[----:B------:R-:W-:-:S03]  /*35d90*/  PRMT R46, RZ, 0x7610, R46 ;  /* 0x00007610ff2e7816 */ /* 0x000fc6000000002e */
[----:B------:R-:W-:Y:S01]  /*35da0*/  STL [R1+0x4a4], R47 ;  /* 0x0004a42f01007387 */ /* 0x000fe20000100800 */
[----:B------:R-:W-:Y:S02]  /*35db0*/  IMAD.X R30, R6, 0x1, R30, P3 ;  /* 0x00000001061e7824 */ /* 0x000fe400018e061e */
[----:B0-----:R-:W-:Y:S02]  /*35dc0*/  @!P1 IMAD.MOV.U32 R8, RZ, RZ, R47 ;  /* 0x000000ffff089224 */ /* 0x001fe400078e002f */
[----:B------:R-:W-:-:S05]  /*35dd0*/  IMAD.MOV.U32 R9, RZ, RZ, R30 ;  /* 0x000000ffff097224 */ /* 0x000fca00078e001e */
[----:B------:R0:W3:Y:S04]  /*35de0*/  @!P1 LDG.E.U8 R46, desc[UR18][R8.64] ;  /* 0x00000012082e9981 */ /* 0x0000e8000c1e1100 */
[----:B--2---:R1:W-:Y:S04]  /*35df0*/  STL [R1+0xe8], R86 ;  /* 0x0000e85601007387 */ /* 0x0043e80000100800 */
[----:B-1----:R-:W2:Y:S04]  /*35e00*/  LDL.LU R86, [R1+0x137c] ;  /* 0x00137c0001567983 */ /* 0x002ea80000300800 */
[----:B------:R1:W-:Y:S04]  /*35e10*/  STL [R1+0x498], R3 ;  /* 0x0004980301007387 */ /* 0x0003e80000100800 */
[----:B-1----:R-:W2:Y:S04]  /*35e20*/  LDL.LU R3, [R1+0x1378] ;  /* 0x0013780001037983 */ /* 0x002ea80000300800 */
[----:B------:R-:W2:Y:S04]  /*35e30*/  LDL.LU R4, [R1+0x4b0] ;  /* 0x0004b00001047983 */ /* 0x000ea80000300800 */
[----:B----4-:R1:W-:Y:S04]  /*35e40*/  STL [R1+0xe4], R0 ;  /* 0x0000e40001007387 */ /* 0x0103e80000100800 */
[----:B-1----:R-:W4:Y:S04]  /*35e50*/  LDL.LU R0, [R1+0x1374] ;  /* 0x0013740001007983 */ /* 0x002f280000300800 */
[----:B------:R1:W-:Y:S04]  /*35e60*/  STL [R1+0x4a0], R30 ;  /* 0x0004a01e01007387 */ /* 0x0003e80000100800 */
[----:B-1----:R-:W4:Y:S04]  /*35e70*/  LDL.LU R30, [R1+0x4b8] ;  /* 0x0004b800011e7983 */ /* 0x002f280000300800 */
[----:B------:R-:W4:Y:S01]  /*35e80*/  LDL.LU R8, [R1+0x4a8] ;  /* 0x0004a80001087983 */ /* 0x000f220000300800 */
[----:B---3--:R-:W-:-:S02]  /*35e90*/  IADD3 R2, P3, PT, R5, R2, RZ ;  /* 0x0000000205027210 */ /* 0x008fc40007f7e0ff */
[----:B------:R-:W-:-:S03]  /*35ea0*/  IADD3 R87, P4, PT, R5, R87, RZ ;  /* 0x0000005705577210 */ /* 0x000fc60007f9e0ff */
[----:B0-----:R-:W-:Y:S01]  /*35eb0*/  IMAD.MOV.U32 R9, RZ, RZ, R2 ;  /* 0x000000ffff097224 */ /* 0x001fe200078e0002 */
[----:B------:R0:W-:Y:S04]  /*35ec0*/  STL [R1+0x4ac], R2 ;  /* 0x0004ac0201007387 */ /* 0x0001e80000100800 */
[----:B0-----:R-:W3:Y:S04]  /*35ed0*/  LDL.LU R2, [R1+0x4d4] ;  /* 0x0004d40001027983 */ /* 0x001ee80000300800 */
[----:B------:R-:W3:Y:S04]  /*35ee0*/  LDL.LU R47, [R1+0x4dc] ;  /* 0x0004dc00012f7983 */ /* 0x000ee80000300800 */
[----:B------:R0:W-:Y:S04]  /*35ef0*/  STL [R1+0xe0], R46 ;  /* 0x0000e02e01007387 */ /* 0x0001e80000100800 */
[----:B0-----:R-:W3:Y:S04]  /*35f00*/  LDL.LU R46, [R1+0x4e4] ;  /* 0x0004e400012e7983 */ /* 0x001ee80000300800 */
[----:B------:R-:W-:Y:S01]  /*35f10*/  STL [R1+0x4b4], R87 ;  /* 0x0004b45701007387 */ /* 0x000fe20000100800 */
[----:B--2---:R-:W-:Y:S01]  /*35f20*/  PRMT R3, RZ, 0x7610, R3 ;  /* 0x00007610ff037816 */ /* 0x004fe20000000003 */
[----:B----4-:R-:W-:-:S05]  /*35f30*/  IMAD.X R8, R6, 0x1, R8, P3 ;  /* 0x0000000106087824 */ /* 0x010fca00018e0608 */
        /* <DEDUP_REMOVED lines=14> */
[----:B------:R0:W4:Y:S04]  /*36020*/  @!P1 LDG.E.U8 R0, desc[UR18][R8.64] ;  /* 0x0000001208009981 */ /* 0x000128000c1e1100 */
[----:B--2---:R1:W-:Y:S04]  /*36030*/  STL [R1+0xdc], R3 ;  /* 0x0000dc0301007387 */ /* 0x0043e80000100800 */
[----:B-1----:R-:W2:Y:S01]  /*36040*/  LDL.LU R3, [R1+0x1370] ;  /* 0x0013700001037983 */ /* 0x002ea20000300800 */
[----:B------:R-:W-:Y:S02]  /*36050*/  IMAD.X R30, R6, 0x1, R30, P3 ;  /* 0x00000001061e7824 */ /* 0x000fe400018e061e */
[----:B0-----:R-:W-:Y:S01]  /*36060*/  @!P1 IMAD.MOV.U32 R8, RZ, RZ, R42 ;  /* 0x000000ffff089224 */ /* 0x001fe200078e002a */
[----:B------:R0:W-:Y:S01]  /*36070*/  STL [R1+0x4b0], R4 ;  /* 0x0004b00401007387 */ /* 0x0001e20000100800 */
[----:B------:R-:W-:-:S03]  /*36080*/  IMAD.MOV.U32 R9, RZ, RZ, R30 ;  /* 0x000000ffff097224 */ /* 0x000fc600078e001e */
[----:B0-----:R-:W3:Y:S04]  /*36090*/  LDL.LU R4, [R1+0x136c] ;  /* 0x00136c0001047983 */ /* 0x001ee80000300800 */
[----:B------:R-:W3:Y:S04]  /*360a0*/  LDL.LU R87, [R1+0x4d8] ;  /* 0x0004d80001577983 */ /* 0x000ee80000300800 */
[----:B----4-:R0:W-:Y:S04]  /*360b0*/  STL [R1+0xd8], R0 ;  /* 0x0000d80001007387 */ /* 0x0101e80000100800 */
[----:B0-----:R-:W4:Y:S04]  /*360c0*/  LDL.LU R0, [R1+0x1368] ;  /* 0x0013680001007983 */ /* 0x001f280000300800 */
[----:B------:R0:W-:Y:S04]  /*360d0*/  STL [R1+0x4b8], R30 ;  /* 0x0004b81e01007387 */ /* 0x0001e80000100800 */
[----:B0-----:R-:W4:Y:S01]  /*360e0*/  LDL.LU R30, [R1+0x4e0] ;  /* 0x0004e000011e7983 */ /* 0x001f220000300800 */
[----:B--2---:R-:W-:-:S06]  /*360f0*/  PRMT R3, RZ, 0x7610, R3 ;  /* 0x00007610ff037816 */ /* 0x004fcc0000000003 */
[----:B------:R0:W2:Y:S04]  /*36100*/  @!P1 LDG.E.U8 R3, desc[UR18][R8.64] ;  /* 0x0000001208039981 */ /* 0x0000a8000c1e1100 */
[----:B------:R-:W4:Y:S01]  /*36110*/  LDL.LU R8, [R1+0x4d0] ;  /* 0x0004d00001087983 */ /* 0x000f220000300800 */
[C---:B---3--:R-:W-:Y:S02]  /*36120*/  IADD3 R2, P3, PT, R5.reuse, R2, RZ ;  /* 0x0000000205027210 */ /* 0x048fe40007f7e0ff */
[----:B------:R-:W-:-:S03]  /*36130*/  IADD3 R47, P4, PT, R5, R47, RZ ;  /* 0x0000002f052f7210 */ /* 0x000fc60007f9e0ff */
[----:B0-----:R-:W-:Y:S01]  /*36140*/  IMAD.MOV.U32 R9, RZ, RZ, R2 ;  /* 0x000000ffff097224 */ /* 0x001fe200078e0002 */
[----:B------:R0:W-:Y:S01]  /*36150*/  STL [R1+0x4d4], R2 ;  /* 0x0004d40201007387 */ /* 0x0001e20000100800 */
[----:B------:R-:W-:-:S03]  /*36160*/  PRMT R4, RZ, 0x7610, R4 ;  /* 0x00007610ff047816 */ /* 0x000fc60000000004 */
[----:B0-----:R-:W3:Y:S04]  /*36170*/  LDL.LU R2, [R1+0x4ec] ;  /* 0x0004ec0001027983 */ /* 0x001ee80000300800 */
[----:B--2---:R0:W-:Y:S01]  /*36180*/  STL [R1+0xd4], R3 ;  /* 0x0000d40301007387 */ /* 0x0041e20000100800 */
[----:B----4-:R-:W-:-:S03]  /*36190*/  IMAD.X R8, R6, 0x1, R8, P3 ;  /* 0x0000000106087824 */ /* 0x010fc600018e0608 */
[----:B0-----:R-:W2:Y:S02]  /*361a0*/  LDL.LU R3, [R1+0x4f4] ;  /* 0x0004f40001037983 */ /* 0x001ea40000300800 */
[-C--:B------:R-:W-:Y:S02]  /*361b0*/  @!P1 LOP3.LUT R9, R9, R8.reuse, RZ, 0x3c, !PT ;  /* 0x0000000809099212 */ /* 0x080fe400078e3cff */
        /* <DEDUP_REMOVED lines=34> */
[----:B------:R-:W-:Y:S01]  /*363e0*/  STL [R1+0x4ec], R2 ;  /* 0x0004ec0201007387 */ /* 0x000fe20000100800 */
[----:B----4-:R-:W-:Y:S01]  /*363f0*/  PRMT R87, RZ, 0x7610, R87 ;  /* 0x00007610ff577816 */ /* 0x010fe20000000057 */
[C---:B------:R-:W-:Y:S01]  /*36400*/  IMAD.X R47, R6.reuse, 0x1, R47, P4 ;  /* 0x00000001062f7824 */ /* 0x040fe200020e062f */
[----:B---3--:R-:W-:Y:S01]  /*36410*/  PRMT R0, RZ, 0x7610, R0 ;  /* 0x00007610ff007816 */ /* 0x008fe20000000000 */
[----:B--2---:R0:W-:Y:S01]  /*36420*/  STL [R1+0xc8], R4 ;  /* 0x0000c80401007387 */ /* 0x0041e20000100800 */
[----:B------:R-:W-:-:S03]  /*36430*/  IMAD.X R8, R6, 0x1, R8, P3 ;  /* 0x0000000106087824 */ /* 0x000fc600018e0608 */
        /* <DEDUP_REMOVED lines=8> */
[----:B------:R0:W2:Y:S02]  /*364c0*/  @!P1 LDG.E.U8 R87, desc[UR18][R8.64] ;  /* 0x0000001208579981 */ /* 0x0000a4000c1e1100 */
[----:B0-----:R-:W-:Y:S02]  /*364d0*/  IMAD.MOV.U32 R8, RZ, RZ, R47 ;  /* 0x000000ffff087224 */ /* 0x001fe400078e002f */
[----:B------:R-:W-:-:S05]  /*364e0*/  IMAD.MOV.U32 R9, RZ, RZ, R3 ;  /* 0x000000ffff097224 */ /* 0x000fca00078e0003 */
[----:B------:R-:W-:-:S04]  /*364f0*/  @!P1 LOP3.LUT R9, R9, R8, RZ, 0x3c, !PT ;  /* 0x0000000809099212 */ /* 0x000fc800078e3cff */
[----:B------:R-:W-:-:S04]  /*36500*/  @!P1 LOP3.LUT R8, R9, R8, RZ, 0x3c, !PT ;  /* 0x0000000809089212 */ /* 0x000fc800078e3cff */
[----:B------:R-:W-:-:S05]  /*36510*/  @!P1 LOP3.LUT R9, R9, R8, RZ, 0x3c, !PT ;  /* 0x0000000809099212 */ /* 0x000fca00078e3cff */
[----:B------:R0:W3:Y:S01]  /*36520*/  @!P1 LDG.E.U8 R0, desc[UR18][R8.64] ;  /* 0x0000001208009981 */ /* 0x0000e2000c1e1100 */
[----:B------:R-:W-:Y:S02]  /*36530*/  IADD3 R42, P3, PT, R5, R42, RZ ;  /* 0x0000002a052a7210 */ /* 0x000fe40007f7e0ff */
[----:B------:R-:W-:-:S03]  /*36540*/  PRMT R17, RZ, 0x7610, R17 ;  /* 0x00007610ff117816 */ /* 0x000fc60000000011 */
[----:B------:R-:W-:Y:S01]  /*36550*/  STL [R1+0x4fc], R42 ;  /* 0x0004fc2a01007387 */ /* 0x000fe20000100800 */
[----:B------:R-:W-:Y:S02]  /*36560*/  IMAD.X R30, R6, 0x1, R30, P3 ;  /* 0x00000001061e7824 */ /* 0x000fe400018e061e */
[----:B0-----:R-:W-:Y:S02]  /*36570*/  @!P1 IMAD.MOV.U32 R8, RZ, RZ, R42 ;  /* 0x000000ffff089224 */ /* 0x001fe400078e002a */
[----:B------:R-:W-:-:S05]  /*36580*/  IMAD.MOV.U32 R9, RZ, RZ, R30 ;  /* 0x000000ffff097224 */ /* 0x000fca00078e001e */
[----:B------:R0:W4:Y:S04]  /*36590*/  @!P1 LDG.E.U8 R17, desc[UR18][R8.64] ;  /* 0x0000001208119981 */ /* 0x000128000c1e1100 */
[----:B--2---:R1:W-:Y:S04]  /*365a0*/  STL [R1+0xc4], R87 ;  /* 0x0000c45701007387 */ /* 0x0043e80000100800 */
[----:B-1----:R-:W2:Y:S04]  /*365b0*/  LDL.LU R87, [R1+0x1358] ;  /* 0x0013580001577983 */ /* 0x002ea80000300800 */
[----:B------:R1:W-:Y:S04]  /*365c0*/  STL [R1+0x4f0], R47 ;  /* 0x0004f02f01007387 */ /* 0x0003e80000100800 */
[----:B-1----:R-:W2:Y:S04]  /*365d0*/  LDL.LU R47, [R1+0x1354] ;  /* 0x00135400012f7983 */ /* 0x002ea80000300800 */
[----:B------:R-:W2:Y:S04]  /*365e0*/  LDL.LU R3, [R1+0x518] ;  /* 0x0005180001037983 */ /* 0x000ea80000300800 */
[----:B---3--:R1:W-:Y:S04]  /*365f0*/  STL [R1+0xc0], R0 ;  /* 0x0000c00001007387 */ /* 0x0083e80000100800 */
[----:B-1----:R-:W3:Y:S04]  /*36600*/  LDL.LU R0, [R1+0x1350] ;  /* 0x0013500001007983 */ /* 0x002ee80000300800 */
[----:B------:R1:W-:Y:S04]  /*36610*/  STL [R1+0x4f8], R30 ;  /* 0x0004f81e01007387 */ /* 0x0003e80000100800 */
[----:B-1----:R-:W3:Y:S04]  /*36620*/  LDL.LU R30, [R1+0x520] ;  /* 0x00052000011e7983 */ /* 0x002ee80000300800 */
[----:B------:R-:W3:Y:S01]  /*36630*/  LDL.LU R8, [R1+0x510] ;  /* 0x0005100001087983 */ /* 0x000ee20000300800 */
[----:B------:R-:W-:-:S02]  /*36640*/  IADD3 R4, P3, PT, R5, R4, RZ ;  /* 0x0000000405047210 */ /* 0x000fc40007f7e0ff */
[----:B------:R-:W-:-:S03]  /*36650*/  IADD3 R2, P4, PT, R5, R2, RZ ;  /* 0x0000000205027210 */ /* 0x000fc60007f9e0ff */
[----:B0-----:R-:W-:Y:S01]  /*36660*/  IMAD.MOV.U32 R9, RZ, RZ, R4 ;  /* 0x000000ffff097224 */ /* 0x001fe200078e0004 */
[----:B------:R-:W-:Y:S04]  /*36670*/  STL [R1+0x514], R4 ;  /* 0x0005140401007387 */ /* 0x000fe80000100800 */
[----:B----4-:R0:W-:Y:S04]  /*36680*/  STL [R1+0xbc], R17 ;  /* 0x0000bc1101007387 */ /* 0x0101e80000100800 */
[----:B0-----:R-:W4:Y:S04]  /*36690*/  LDL.LU R17, [R1+0x52c] ;  /* 0x00052c0001117983 */ /* 0x001f280000300800 */
[----:B------:R-:W4:Y:S04]  /*366a0*/  LDL.LU R4, [R1+0x534] ;  /* 0x0005340001047983 */ /* 0x000f280000300800 */
[----:B------:R-:W4:Y:S04]  /*366b0*/  LDL.LU R42, [R1+0x53c] ;  /* 0x00053c00012a7983 */ /* 0x000f280000300800 */
[----:B------:R-:W-:Y:S01]  /*366c0*/  STL [R1+0x51c], R2 ;  /* 0x00051c0201007387 */ /* 0x000fe20000100800 */
[----:B--2---:R-:W-:Y:S01]  /*366d0*/  PRMT R47, RZ, 0x7610, R47 ;  /* 0x00007610ff2f7816 */ /* 0x004fe2000000002f */
[----:B------:R-:W-:-:S02]  /*366e0*/  IMAD.X R3, R6, 0x1, R3, P4 ;  /* 0x0000000106037824 */ /* 0x000fc400020e0603 */
[----:B---3--:R-:W-:-:S05]  /*366f0*/  IMAD.X R8, R6, 0x1, R8, P3 ;  /* 0x0000000106087824 */ /* 0x008fca00018e0608 */
        /* <DEDUP_REMOVED lines=29> */
[----:B----4-:R-:W-:-:S02]  /*368d0*/  IADD3 R17, P3, PT, R5, R17, RZ ;  /* 0x0000001105117210 */ /* 0x010fc40007f7e0ff */
[----:B------:R-:W-:-:S03]  /*368e0*/  IADD3 R4, P4, PT, R5, R4, RZ ;  /* 0x0000000405047210 */ /* 0x000fc60007f9e0ff */
[----:B0-----:R-:W-:Y:S01]  /*368f0*/  IMAD.MOV.U32 R9, RZ, RZ, R17 ;  /* 0x000000ffff097224 */ /* 0x001fe200078e0011 */
[----:B------:R0:W-:Y:S04]  /*36900*/  STL [R1+0x52c], R17 ;  /* 0x00052c1101007387 */ /* 0x0001e80000100800 */
[----:B0-----:R-:W4:Y:S04]  /*36910*/  LDL.LU R17, [R1+0x554] ;  /* 0x0005540001117983 */ /* 0x001f280000300800 */
[----:B------:R0:W-:Y:S04]  /*36920*/  STL [R1+0xb0], R44 ;  /* 0x0000b02c01007387 */ /* 0x0001e80000100800 */
[----:B0-----:R-:W4:Y:S04]  /*36930*/  LDL.LU R44, [R1+0x55c] ;  /* 0x00055c00012c7983 */ /* 0x001f280000300800 */
        /* <DEDUP_REMOVED lines=37> */
[----:B------:R-:W-:Y:S04]  /*36b90*/  STL [R1+0x554], R17 ;  /* 0x0005541101007387 */ /* 0x000fe80000100800 */
[----:B------:R0:W-:Y:S04]  /*36ba0*/  STL [R1+0xa4], R33 ;  /* 0x0000a42101007387 */ /* 0x0001e80000100800 */
        /* <DEDUP_REMOVED lines=34> */
[----:B-1----:R-:W2:Y:S04]  /*36dd0*/  LDL.LU R30, [R1+0x578] ;  /* 0x00057800011e7983 */ /* 0x002ea80000300800 */
[----:B------:R-:W2:Y:S01]  /*36de0*/  LDL.LU R9, [R1+0x568] ;  /* 0x0005680001097983 */ /* 0x000ea20000300800 */
[----:B----4-:R-:W-:-:S02]  /*36df0*/  IADD3 R33, P3, PT, R5, R33, RZ ;  /* 0x0000002105217210 */ /* 0x010fc40007f7e0ff */
[----:B------:R-:W-:Y:S01]  /*36e00*/  PRMT R47, RZ, 0x7610, R47 ;  /* 0x00007610ff2f7816 */ /* 0x000fe2000000002f */
[----:B------:R-:W4:Y:S02]  /*36e10*/  LDL.LU R46, [R1+0x594] ;  /* 0x00059400012e7983 */ /* 0x000f240000300800 */
[----:B0-----:R-:W-:Y:S02]  /*36e20*/  @!P1 IMAD.MOV.U32 R8, RZ, RZ, R33 ;  /* 0x000000ffff089224 */ /* 0x001fe400078e0021 */
[----:B--2---:R-:W-:-:S05]  /*36e30*/  IMAD.X R9, R6, 0x1, R9, P3 ;  /* 0x0000000106097824 */ /* 0x004fca00018e0609 */
[----:B------:R0:W2:Y:S01]  /*36e40*/  @!P1 LDG.E.U8 R47, desc[UR18][R8.64] ;  /* 0x00000012082f9981 */ /* 0x0000a2000c1e1100 */
[C---:B------:R-:W-:Y:S02]  /*36e50*/  IADD3 R42, P4, PT, R5.reuse, R42, RZ ;  /* 0x0000002a052a7210 */ /* 0x040fe40007f9e0ff */
[----:B------:R-:W-:Y:S01]  /*36e60*/  IADD3 R17, P3, PT, R5, R17, RZ ;  /* 0x0000001105117210 */ /* 0x000fe20007f7e0ff */
[----:B------:R-:W-:Y:S02]  /*36e70*/  STL [R1+0x56c], R33 ;  /* 0x00056c2101007387 */ /* 0x000fe40000100800 */
[----:B------:R-:W-:Y:S02]  /*36e80*/  IMAD.X R44, R6, 0x1, R44, P4 ;  /* 0x00000001062c7824 */ /* 0x000fe400020e062c */
[----:B------:R1:W-:Y:S04]  /*36e90*/  STL [R1+0x98], R43 ;  /* 0x0000982b01007387 */ /* 0x0003e80000100800 */
[----:B-1----:R-:W3:Y:S04]  /*36ea0*/  LDL.LU R43, [R1+0x59c] ;  /* 0x00059c00012b7983 */ /* 0x002ee80000300800 */
[----:B------:R-:W-:Y:S04]  /*36eb0*/  STL [R1+0x574], R42 ;  /* 0x0005742a01007387 */ /* 0x000fe80000100800 */
[----:B------:R1:W-:Y:S04]  /*36ec0*/  STL [R1+0x568], R9 ;  /* 0x0005680901007387 */ /* 0x0003e80000100800 */
[----:B------:R-:W-:Y:S04]  /*36ed0*/  STL [R1+0x57c], R17 ;  /* 0x00057c1101007387 */ /* 0x000fe80000100800 */
[----:B------:R-:W3:Y:S04]  /*36ee0*/  LDL.LU R33, [R1+0x5a4] ;  /* 0x0005a40001217983 */ /* 0x000ee80000300800 */
[----:B------:R-:W-:Y:S01]  /*36ef0*/  STL [R1+0x570], R44 ;  /* 0x0005702c01007387 */ /* 0x000fe20000100800 */
[----:B------:R-:W-:Y:S01]  /*36f00*/  PRMT R41, RZ, 0x7610, R41 ;  /* 0x00007610ff297816 */ /* 0x000fe20000000029 */
[----:B0-----:R-:W-:-:S02]  /*36f10*/  @!P1 IMAD.MOV.U32 R8, RZ, RZ, R42 ;  /* 0x000000ffff089224 */ /* 0x001fc400078e002a */
[----:B-1----:R-:W-:-:S05]  /*36f20*/  @!P1 IMAD.MOV.U32 R9, RZ, RZ, R44 ;  /* 0x000000ffff099224 */ /* 0x002fca00078e002c */
[----:B------:R0:W3:Y:S04]  /*36f30*/  @!P1 LDG.E.U8 R41, desc[UR18][R8.64] ;  /* 0x0000001208299981 */ /* 0x0000e8000c1e1100 */
[----:B--2---:R1:W-:Y:S04]  /*36f40*/  STL [R1+0x94], R47 ;  /* 0x0000942f01007387 */ /* 0x0043e80000100800 */
[----:B-1----:R-:W2:Y:S04]  /*36f50*/  LDL.LU R47, [R1+0x590] ;  /* 0x00059000012f7983 */ /* 0x002ea80000300800 */
[----:B------:R-:W2:Y:S01]  /*36f60*/  LDL.LU R44, [R1+0x598] ;  /* 0x00059800012c7983 */ /* 0x000ea20000300800 */
[----:B------:R-:W-:Y:S01]  /*36f70*/  IMAD.X R30, R6, 0x1, R30, P3 ;  /* 0x00000001061e7824 */ /* 0x000fe200018e061e */
[----:B----4-:R-:W-:Y:S01]  /*36f80*/  IADD3 R46, P3, PT, R5, R46, RZ ;  /* 0x0000002e052e7210 */ /* 0x010fe20007f7e0ff */
[----:B0-----:R-:W-:Y:S01]  /*36f90*/  @!P1 IMAD.MOV.U32 R8, RZ, RZ, R17 ;  /* 0x000000ffff089224 */ /* 0x001fe200078e0011 */
[----:B------:R-:W-:Y:S01]  /*36fa0*/  PRMT R11, RZ, 0x7610, R11 ;  /* 0x00007610ff0b7816 */ /* 0x000fe2000000000b */
[----:B------:R-:W-:Y:S01]  /*36fb0*/  @!P1 IMAD.MOV.U32 R9, RZ, RZ, R30 ;  /* 0x000000ffff099224 */ /* 0x000fe200078e001e */
[----:B------:R-:W-:-:S02]  /*36fc0*/  PRMT R38, RZ, 0x7610, R38 ;  /* 0x00007610ff267816 */ /* 0x000fc40000000026 */
[----:B---3--:R-:W-:Y:S02]  /*36fd0*/  IADD3 R43, P4, PT, R5, R43, RZ ;  /* 0x0000002b052b7210 */ /* 0x008fe40007f9e0ff */
[----:B------:R0:W3:Y:S04]  /*36fe0*/  @!P1 LDG.E.U8 R11, desc[UR18][R8.64] ;  /* 0x00000012080b9981 */ /* 0x0000e8000c1e1100 */
[----:B------:R-:W-:Y:S04]  /*36ff0*/  STL [R1+0x578], R30 ;  /* 0x0005781e01007387 */ /* 0x000fe80000100800 */
[----:B------:R-:W4:Y:S01]  /*37000*/  LDL.LU R42, [R1+0x5a0] ;  /* 0x0005a000012a7983 */ /* 0x000f220000300800 */
[----:B0-----:R-:W-:-:S03]  /*37010*/  @!P1 IMAD.MOV.U32 R8, RZ, RZ, R46 ;  /* 0x000000ffff089224 */ /* 0x001fc600078e002e */
[----:B------:R-:W-:Y:S01]  /*37020*/  STL [R1+0x594], R46 ;  /* 0x0005942e01007387 */ /* 0x000fe20000100800 */
[----:B------:R-:W-:-:S03]  /*37030*/  PRMT R18, RZ, 0x7610, R18 ;  /* 0x00007610ff127816 */ /* 0x000fc60000000012 */
[----:B------:R0:W-:Y:S04]  /*37040*/  STL [R1+0x90], R41 ;  /* 0x0000902901007387 */ /* 0x0001e80000100800 */
[----:B0-----:R-:W4:Y:S04]  /*37050*/  LDL.LU R41, [R1+0x5a8] ;  /* 0x0005a80001297983 */ /* 0x001f280000300800 */
[----:B------:R-:W4:Y:S04]  /*37060*/  LDL.LU R17, [R1+0x5ac] ;  /* 0x0005ac0001117983 */ /* 0x000f280000300800 */
[----:B------:R-:W4:Y:S01]  /*37070*/  LDL.LU R30, [R1+0x5b4] ;  /* 0x0005b400011e7983 */ /* 0x000f220000300800 */
[----:B--2---:R-:W-:-:S04]  /*37080*/  IMAD.X R47, R6, 0x1, R47, P3 ;  /* 0x00000001062f7824 */ /* 0x004fc800018e062f */
[----:B------:R-:W-:Y:S02]  /*37090*/  @!P1 IMAD.MOV.U32 R9, RZ, RZ, R47 ;  /* 0x000000ffff099224 */ /* 0x000fe400078e002f */
[----:B------:R-:W-:-:S03]  /*370a0*/  IMAD.X R44, R6, 0x1, R44, P4 ;  /* 0x00000001062c7824 */ /* 0x000fc600020e062c */
[----:B------:R0:W2:Y:S02]  /*370b0*/  @!P1 LDG.E.U8 R38, desc[UR18][R8.64] ;  /* 0x0000001208269981 */ /* 0x0000a4000c1e1100 */
[----:B0-----:R-:W-:Y:S02]  /*370c0*/  @!P1 IMAD.MOV.U32 R8, RZ, RZ, R43 ;  /* 0x000000ffff089224 */ /* 0x001fe400078e002b */
[----:B------:R-:W-:-:S05]  /*370d0*/  @!P1 IMAD.MOV.U32 R9, RZ, RZ, R44 ;  /* 0x000000ffff099224 */ /* 0x000fca00078e002c */
[----:B------:R0:W2:Y:S01]  /*370e0*/  @!P1 LDG.E.U8 R18, desc[UR18][R8.64] ;  /* 0x0000001208129981 */ /* 0x0000a2000c1e1100 */
[----:B------:R-:W-:-:S03]  /*370f0*/  IADD3 R33, P3, PT, R5, R33, RZ ;  /* 0x0000002105217210 */ /* 0x000fc60007f7e0ff */
[----:B---3--:R1:W-:Y:S02]  /*37100*/  STL [R1+0x8c], R11 ;  /* 0x00008c0b01007387 */ /* 0x0083e40000100800 */
[----:B----4-:R-:W-:Y:S02]  /*37110*/  IMAD.X R42, R6, 0x1, R42, P3 ;  /* 0x00000001062a7824 */ /* 0x010fe400018e062a */
[----:B-1----:R-:W3:Y:S04]  /*37120*/  LDL.LU R11, [R1+0x5bc] ;  /* 0x0005bc00010b7983 */ /* 0x002ee80000300800 */
[----:B------:R-:W-:Y:S04]  /*37130*/  STL [R1+0x59c], R43 ;  /* 0x00059c2b01007387 */ /* 0x000fe80000100800 */
[----:B------:R-:W-:Y:S04]  /*37140*/  STL [R1+0x590], R47 ;  /* 0x0005902f01007387 */ /* 0x000fe80000100800 */
[----:B------:R-:W-:Y:S04]  /*37150*/  STL [R1+0x5a4], R33 ;  /* 0x0005a42101007387 */ /* 0x000fe80000100800 */
[----:B------:R-:W-:Y:S01]  /*37160*/  STL [R1+0x598], R44 ;  /* 0x0005982c01007387 */ /* 0x000fe20000100800 */
[----:B------:R-:W-:Y:S01]  /*37170*/  IADD3 R17, P3, PT, R5, R17, RZ ;  /* 0x0000001105117210 */ /* 0x000fe20007f7e0ff */
[----:B0-----:R-:W-:Y:S01]  /*37180*/  @!P1 IMAD.MOV.U32 R8, RZ, RZ, R33 ;  /* 0x000000ffff089224 */ /* 0x001fe200078e0021 */
[----:B------:R-:W-:Y:S01]  /*37190*/  PRMT R13, RZ, 0x7610, R13 ;  /* 0x00007610ff0d7816 */ /* 0x000fe2000000000d */
[----:B------:R-:W-:-:S02]  /*371a0*/  @!P1 IMAD.MOV.U32 R9, RZ, RZ, R42 ;  /* 0x000000ffff099224 */ /* 0x000fc400078e002a */
[----:B------:R-:W-:Y:S01]  /*371b0*/  IMAD.X R41, R6, 0x1, R41, P3 ;  /* 0x0000000106297824 */ /* 0x000fe200018e0629 */
[----:B------:R-:W-:Y:S02]  /*371c0*/  PRMT R40, RZ, 0x7610, R40 ;  /* 0x00007610ff287816 */ /* 0x000fe40000000028 */
[----:B------:R0:W4:Y:S02]  /*371d0*/  @!P1 LDG.E.U8 R13, desc[UR18][R8.64] ;  /* 0x00000012080d9981 */ /* 0x000124000c1e1100 */
[----:B0-----:R-:W-:Y:S02]  /*371e0*/  @!P1 IMAD.MOV.U32 R8, RZ, RZ, R17 ;  /* 0x000000ffff089224 */ /* 0x001fe400078e0011 */
[----:B------:R-:W-:-:S05]  /*371f0*/  @!P1 IMAD.MOV.U32 R9, RZ, RZ, R41 ;  /* 0x000000ffff099224 */ /* 0x000fca00078e0029 */
[----:B------:R0:W4:Y:S04]  /*37200*/  @!P1 LDG.E.U8 R40, desc[UR18][R8.64] ;  /* 0x0000001208289981 */ /* 0x000128000c1e1100 */
[----:B--2---:R1:W-:Y:S04]  /*37210*/  STL [R1+0x88], R38 ;  /* 0x0000882601007387 */ /* 0x0043e80000100800 */
[----:B-1----:R-:W2:Y:S04]  /*37220*/  LDL.LU R38, [R1+0x5b0] ;  /* 0x0005b00001267983 */ /* 0x002ea80000300800 */
[----:B------:R-:W-:Y:S04]  /*37230*/  STL [R1+0x5a0], R42 ;  /* 0x0005a02a01007387 */ /* 0x000fe80000100800 */
[----:B------:R1:W-:Y:S04]  /*37240*/  STL [R1+0x84], R18 ;  /* 0x0000841201007387 */ /* 0x0003e80000100800 */
[----:B-1----:R-:W2:Y:S01]  /*37250*/  LDL.LU R18, [R1+0x5b8] ;  /* 0x0005b80001127983 */ /* 0x002ea20000300800 */
[----:B------:R-:W-:-:S02]  /*37260*/  IADD3 R30, P4, PT, R5, R30, RZ ;  /* 0x0000001e051e7210 */ /* 0x000fc40007f9e0ff */
[----:B------:R-:W-:Y:S01]  /*37270*/  PRMT R23, RZ, 0x7610, R23 ;  /* 0x00007610ff177816 */ /* 0x000fe20000000017 */
[----:B------:R-:W2:Y:S01]  /*37280*/  LDL.LU R33, [R1+0x5d4] ;  /* 0x0005d40001217983 */ /* 0x000ea20000300800 */
[----:B---3--:R-:W-:Y:S01]  /*37290*/  IADD3 R11, P3, PT, R5, R11, RZ ;  /* 0x0000000b050b7210 */ /* 0x008fe20007f7e0ff */
[----:B0-----:R-:W-:Y:S02]  /*372a0*/  @!P1 IMAD.MOV.U32 R8, RZ, RZ, R30 ;  /* 0x000000ffff089224 */ /* 0x001fe400078e001e */
[----:B------:R-:W-:Y:S01]  /*372b0*/  STL [R1+0x5ac], R17 ;  /* 0x0005ac1101007387 */ /* 0x000fe20000100800 */
[----:B------:R-:W-:-:S03]  /*372c0*/  PRMT R10, RZ, 0x7610, R10 ;  /* 0x00007610ff0a7816 */ /* 0x000fc6000000000a */
[----:B----4-:R0:W-:Y:S04]  /*372d0*/  STL [R1+0x80], R13 ;  /* 0x0000800d01007387 */ /* 0x0101e80000100800 */
[----:B0-----:R-:W3:Y:S04]  /*372e0*/  LDL.LU R13, [R1+0x5dc] ;  /* 0x0005dc00010d7983 */ /* 0x001ee80000300800 */
[----:B------:R-:W-:Y:S04]  /*372f0*/  STL [R1+0x5b4], R30 ;  /* 0x0005b41e01007387 */ /* 0x000fe80000100800 */
[----:B------:R-:W-:Y:S04]  /*37300*/  STL [R1+0x5a8], R41 ;  /* 0x0005a82901007387 */ /* 0x000fe80000100800 */
[----:B------:R-:W-:Y:S04]  /*37310*/  STL [R1+0x5bc], R11 ;  /* 0x0005bc0b01007387 */ /* 0x000fe80000100800 */
[----:B------:R-:W4:Y:S01]  /*37320*/  LDL.LU R17, [R1+0x5e4] ;  /* 0x0005e40001117983 */ /* 0x000f220000300800 */
[----:B--2---:R-:W-:-:S04]  /*37330*/  IMAD.X R38, R6, 0x1, R38, P4 ;  /* 0x0000000106267824 */ /* 0x004fc800020e0626 */
[----:B------:R-:W-:-:S05]  /*37340*/  @!P1 IMAD.MOV.U32 R9, RZ, RZ, R38 ;  /* 0x000000ffff099224 */ /* 0x000fca00078e0026 */
[----:B------:R0:W2:Y:S04]  /*37350*/  @!P1 LDG.E.U8 R23, desc[UR18][R8.64] ;  /* 0x0000001208179981 */ /* 0x0000a8000c1e1100 */
[----:B------:R-:W-:Y:S01]  /*37360*/  STL [R1+0x5b0], R38 ;  /* 0x0005b02601007387 */ /* 0x000fe20000100800 */
[----:B------:R-:W-:Y:S02]  /*37370*/  IMAD.X R18, R6, 0x1, R18, P3 ;  /* 0x0000000106127824 */ /* 0x000fe400018e0612 */
[----:B0-----:R-:W-:Y:S02]  /*37380*/  @!P1 IMAD.MOV.U32 R8, RZ, RZ, R11 ;  /* 0x000000ffff089224 */ /* 0x001fe400078e000b */
[----:B------:R-:W-:Y:S01]  /*37390*/  @!P1 IMAD.MOV.U32 R9, RZ, RZ, R18 ;  /* 0x000000ffff099224 */ /* 0x000fe200078e0012 */
[----:B------:R0:W-:Y:S04]  /*373a0*/  STL [R1+0x7c], R40 ;  /* 0x00007c2801007387 */ /* 0x0001e80000100800 */
[----:B------:R1:W4:Y:S04]  /*373b0*/  @!P1 LDG.E.U8 R10, desc[UR18][R8.64] ;  /* 0x00000012080a9981 */ /* 0x000328000c1e1100 */
[----:B0-----:R-:W4:Y:S04]  /*373c0*/  LDL.LU R40, [R1+0x5d0] ;  /* 0x0005d00001287983 */ /* 0x001f280000300800 */
[----:B------:R-:W4:Y:S01]  /*373d0*/  LDL.LU R38, [R1+0x5d8] ;  /* 0x0005d80001267983 */ /* 0x000f220000300800 */
[----:B------:R-:W-:-:S03]  /*373e0*/  IADD3 R33, P3, PT, R5, R33, RZ ;  /* 0x0000002105217210 */ /* 0x000fc60007f7e0ff */
[----:B------:R-:W-:Y:S01]  /*373f0*/  STL [R1+0x5b8], R18 ;  /* 0x0005b81201007387 */ /* 0x000fe20000100800 */
[----:B------:R-:W-:Y:S01]  /*37400*/  PRMT R39, RZ, 0x7610, R39 ;  /* 0x00007610ff277816 */ /* 0x000fe20000000027 */
[----:B-1----:R-:W-:Y:S01]  /*37410*/  @!P1 IMAD.MOV.U32 R8, RZ, RZ, R33 ;  /* 0x000000ffff089224 */ /* 0x002fe200078e0021 */
[C---:B---3--:R-:W-:Y:S01]  /*37420*/  IADD3 R13, P4, PT, R5.reuse, R13, RZ ;  /* 0x0000000d050d7210 */ /* 0x048fe20007f9e0ff */
[----:B--2---:R0:W-:Y:S04]  /*37430*/  STL [R1+0x78], R23 ;  /* 0x0000781701007387 */ /* 0x0041e80000100800 */
[----:B0-----:R-:W2:Y:S04]  /*37440*/  LDL.LU R23, [R1+0x5e0] ;  /* 0x0005e00001177983 */ /* 0x001ea80000300800 */
[----:B------:R-:W3:Y:S04]  /*37450*/  LDL.LU R30, [R1+0x5e8] ;  /* 0x0005e800011e7983 */ /* 0x000ee80000300800 */
[----:B------:R-:W-:Y:S04]  /*37460*/  STL [R1+0x5d4], R33 ;  /* 0x0005d42101007387 */ /* 0x000fe80000100800 */
[----:B------:R-:W3:Y:S01]  /*37470*/  LDL.LU R11, [R1+0x5ec] ;  /* 0x0005ec00010b7983 */ /* 0x000ee20000300800 */
[----:B----4-:R-:W-:Y:S01]  /*37480*/  IMAD.X R40, R6, 0x1, R40, P3 ;  /* 0x0000000106287824 */ /* 0x010fe200018e0628 */
[----:B------:R-:W-:-:S02]  /*37490*/  IADD3 R17, P3, PT, R5, R17, RZ ;  /* 0x0000001105117210 */ /* 0x000fc40007f7e0ff */
[----:B------:R-:W4:Y:S04]  /*374a0*/  LDL.LU R18, [R1+0x5f4] ;  /* 0x0005f40001127983 */ /* 0x000f280000300800 */
[----:B------:R0:W-:Y:S01]  /*374b0*/  STL [R1+0x74], R10 ;  /* 0x0000740a01007387 */ /* 0x0001e20000100800 */
[----:B------:R-:W-:Y:S02]  /*374c0*/  @!P1 IMAD.MOV.U32 R9, RZ, RZ, R40 ;  /* 0x000000ffff099224 */ /* 0x000fe400078e0028 */
[----:B------:R-:W-:-:S03]  /*374d0*/  IMAD.X R38, R6, 0x1, R38, P4 ;  /* 0x0000000106267824 */ /* 0x000fc600020e0626 */
[----:B------:R1:W4:Y:S04]  /*374e0*/  @!P1 LDG.E.U8 R39, desc[UR18][R8.64] ;  /* 0x0000001208279981 */ /* 0x000328000c1e1100 */
[----:B0-----:R-:W4:Y:S04]  /*374f0*/  LDL.LU R10, [R1+0x5fc] ;  /* 0x0005fc00010a7983 */ /* 0x001f280000300800 */
[----:B------:R0:W-:Y:S04]  /*37500*/  STL [R1+0x5dc], R13 ;  /* 0x0005dc0d01007387 */ /* 0x0001e80000100800 */
[----:B------:R-:W-:Y:S04]  /*37510*/  STL [R1+0x5d0], R40 ;  /* 0x0005d02801007387 */ /* 0x000fe80000100800 */
[----:B------:R-:W-:Y:S04]  /*37520*/  STL [R1+0x5e4], R17 ;  /* 0x0005e41101007387 */ /* 0x000fe80000100800 */
[----:B------:R-:W4:Y:S01]  /*37530*/  LDL.LU R33, [R1+0x5f0] ;  /* 0x0005f00001217983 */ /* 0x000f220000300800 */
[----:B-1----:R-:W-:-:S03]  /*37540*/  @!P1 IMAD.MOV.U32 R8, RZ, RZ, R13 ;  /* 0x000000ffff089224 */ /* 0x002fc600078e000d */
[----:B------:R-:W-:Y:S04]  /*37550*/  STL [R1+0x5d8], R38 ;  /* 0x0005d82601007387 */ /* 0x000fe80000100800 */
[----:B0-----:R-:W4:Y:S01]  /*37560*/  LDL.LU R13, [R1+0x5f8] ;  /* 0x0005f800010d7983 */ /* 0x001f220000300800 */
[----:B------:R-:W-:Y:S01]  /*37570*/  PRMT R37, RZ, 0x7610, R37 ;  /* 0x00007610ff257816 */ /* 0x000fe20000000025 */
[----:B------:R-:W-:Y:S01]  /*37580*/  @!P1 IMAD.MOV.U32 R9, RZ, RZ, R38 ;  /* 0x000000ffff099224 */ /* 0x000fe200078e0026 */
[----:B------:R-:W-:-:S04]  /*37590*/  PRMT R36, RZ, 0x7610, R36 ;  /* 0x00007610ff247816 */ /* 0x000fc80000000024 */
[----:B------:R0:W4:Y:S01]  /*375a0*/  @!P1 LDG.E.U8 R37, desc[UR18][R8.64] ;  /* 0x0000001208259981 */ /* 0x000122000c1e1100 */
[----:B------:R-:W-:Y:S01]  /*375b0*/  PRMT R35, RZ, 0x7610, R35 ;  /* 0x00007610ff237816 */ /* 0x000fe20000000023 */
[----:B0-----:R-:W-:Y:S01]  /*375c0*/  @!P1 IMAD.MOV.U32 R8, RZ, RZ, R17 ;  /* 0x000000ffff089224 */ /* 0x001fe200078e0011 */
[----:B------:R-:W-:Y:S02]  /*375d0*/  PRMT R16, RZ, 0x7610, R16 ;  /* 0x00007610ff107816 */ /* 0x000fe40000000010 */
[----:B------:R-:W-:Y:S01]  /*375e0*/  PRMT R2, RZ, 0x7610, R2 ;  /* 0x00007610ff027816 */ /* 0x000fe20000000002 */
[----:B--2---:R-:W-:-:S04]  /*375f0*/  IMAD.X R23, R6, 0x1, R23, P3 ;  /* 0x0000000106177824 */ /* 0x004fc800018e0617 */
[----:B------:R-:W-:-:S05]  /*37600*/  @!P1 IMAD.MOV.U32 R9, RZ, RZ, R23 ;  /* 0x000000ffff099224 */ /* 0x000fca00078e0017 */
[----:B------:R0:W2:Y:S01]  /*37610*/  @!P1 LDG.E.U8 R36, desc[UR18][R8.64] ;  /* 0x0000001208249981 */ /* 0x0000a2000c1e1100 */
[C---:B---3--:R-:W-:Y:S02]  /*37620*/  IADD3 R11, P3, PT, R5.reuse, R11, RZ ;  /* 0x0000000b050b7210 */ /* 0x048fe40007f7e0ff */
[----:B----4-:R-:W-:-:S03]  /*37630*/  IADD3 R18, P4, PT, R5, R18, RZ ;  /* 0x0000001205127210 */ /* 0x010fc60007f9e0ff */
[----:B------:R-:W-:Y:S02]  /*37640*/  IMAD.X R30, R6, 0x1, R30, P3 ;  /* 0x00000001061e7824 */ /* 0x000fe400018e061e */
[----:B0-----:R-:W-:Y:S02]  /*37650*/  @!P1 IMAD.MOV.U32 R8, RZ, RZ, R11 ;  /* 0x000000ffff089224 */ /* 0x001fe400078e000b */
[----:B------:R-:W-:Y:S01]  /*37660*/  @!P1 IMAD.MOV.U32 R9, RZ, RZ, R30 ;  /* 0x000000ffff099224 */ /* 0x000fe200078e001e */
[----:B------:R0:W-:Y:S04]  /*37670*/  STL [R1+0x5e0], R23 ;  /* 0x0005e01701007387 */ /* 0x0001e80000100800 */
[----:B------:R1:W3:Y:S01]  /*37680*/  @!P1 LDG.E.U8 R35, desc[UR18][R8.64] ;  /* 0x0000001208239981 */ /* 0x0002e2000c1e1100 */
[----:B------:R-:W-:-:S03]  /*37690*/  IADD3 R10, P3, PT, R5, R10, RZ ;  /* 0x0000000a050a7210 */ /* 0x000fc60007f7e0ff */
[----:B0-----:R-:W4:Y:S01]  /*376a0*/  LDL.LU R23, [R1+0x614] ;  /* 0x0006140001177983 */ /* 0x001f220000300800 */
[----:B-1----:R-:W-:-:S03]  /*376b0*/  @!P1 IMAD.MOV.U32 R8, RZ, RZ, R18 ;  /* 0x000000ffff089224 */ /* 0x002fc600078e0012 */
[----:B------:R-:W2:Y:S01]  /*376c0*/  LDL.LU R17, [R1+0x61c] ;  /* 0x00061c0001117983 */ /* 0x000ea20000300800 */
[----:B------:R-:W-:-:S04]  /*376d0*/  IMAD.X R33, R6, 0x1, R33, P4 ;  /* 0x0000000106217824 */ /* 0x000fc800020e0621 */
[----:B------:R-:W-:Y:S01]  /*376e0*/  @!P1 IMAD.MOV.U32 R9, RZ, RZ, R33 ;  /* 0x000000ffff099224 */ /* 0x000fe200078e0021 */
[----:B------:R-:W-:Y:S01]  /*376f0*/  STL [R1+0x5ec], R11 ;  /* 0x0005ec0b01007387 */ /* 0x000fe20000100800 */
[----:B------:R-:W-:-:S03]  /*37700*/  IMAD.X R13, R6, 0x1, R13, P3 ;  /* 0x00000001060d7824 */ /* 0x000fc600018e060d */
[----:B------:R-:W-:Y:S04]  /*37710*/  STL [R1+0x5f4], R18 ;  /* 0x0005f41201007387 */ /* 0x000fe80000100800 */
[----:B------:R0:W3:Y:S04]  /*37720*/  @!P1 LDG.E.U8 R16, desc[UR18][R8.64] ;  /* 0x0000001208109981 */ /* 0x0000e8000c1e1100 */
[----:B------:R1:W-:Y:S04]  /*37730*/  STL [R1+0x5e8], R30 ;  /* 0x0005e81e01007387 */ /* 0x0003e80000100800 */
[----:B------:R-:W-:Y:S01]  /*37740*/  STL [R1+0x5fc], R10 ;  /* 0x0005fc0a01007387 */ /* 0x000fe20000100800 */
[----:B0-----:R-:W-:-:S02]  /*37750*/  @!P1 IMAD.MOV.U32 R8, RZ, RZ, R10 ;  /* 0x000000ffff089224 */ /* 0x001fc400078e000a */
[----:B------:R-:W-:Y:S01]  /*37760*/  @!P1 IMAD.MOV.U32 R9, RZ, RZ, R13 ;  /* 0x000000ffff099224 */ /* 0x000fe200078e000d */
[----:B-1----:R-:W3:Y:S04]  /*37770*/  LDL.LU R30, [R1+0x610] ;  /* 0x00061000011e7983 */ /* 0x002ee80000300800 */
[----:B------:R0:W-:Y:S04]  /*37780*/  STL [R1+0x5f0], R33 ;  /* 0x0005f02101007387 */ /* 0x0001e80000100800 */
[----:B------:R-:W3:Y:S04]  /*37790*/  LDL.LU R11, [R1+0x624] ;  /* 0x00062400010b7983 */ /* 0x000ee80000300800 */
[----:B------:R1:W3:Y:S04]  /*377a0*/  @!P1 LDG.E.U8 R2, desc[UR18][R8.64] ;  /* 0x0000001208029981 */ /* 0x0002e8000c1e1100 */
[----:B0-----:R-:W3:Y:S04]  /*377b0*/  LDL.LU R33, [R1+0x618] ;  /* 0x0006180001217983 */ /* 0x001ee80000300800 */
[----:B------:R-:W-:Y:S04]  /*377c0*/  STL [R1+0x5f8], R13 ;  /* 0x0005f80d01007387 */ /* 0x000fe80000100800 */
[----:B------:R-:W-:Y:S04]  /*377d0*/  STL [R1+0x70], R39 ;  /* 0x0000702701007387 */ /* 0x000fe80000100800 */
[----:B------:R-:W3:Y:S04]  /*377e0*/  LDL.LU R18, [R1+0x620] ;  /* 0x0006200001127983 */ /* 0x000ee80000300800 */
[----:B------:R-:W3:Y:S01]  /*377f0*/  LDL.LU R10, [R1+0x62c] ;  /* 0x00062c00010a7983 */ /* 0x000ee20000300800 */
[----:B------:R-:W-:-:S02]  /*37800*/  PRMT R34, RZ, 0x7610, R34 ;  /* 0x00007610ff227816 */ /* 0x000fc40000000022 */
[----:B------:R-:W-:Y:S02]  /*37810*/  PRMT R26, RZ, 0x7610, R26 ;  /* 0x00007610ff1a7816 */ /* 0x000fe4000000001a */
[----:B----4-:R-:W-:-:S05]  /*37820*/  IADD3 R23, P3, PT, R5, R23, RZ ;  /* 0x0000001705177210 */ /* 0x010fca0007f7e0ff */
[----:B------:R-:W-:Y:S01]  /*37830*/  STL [R1+0x614], R23 ;  /* 0x0006141701007387 */ /* 0x000fe20000100800 */
[----:B--2---:R-:W-:-:S03]  /*37840*/  IADD3 R17, P4, PT, R5, R17, RZ ;  /* 0x0000001105117210 */ /* 0x004fc60007f9e0ff */
[----:B------:R-:W-:Y:S01]  /*37850*/  STL [R1+0x6c], R37 ;  /* 0x00006c2501007387 */ /* 0x000fe20000100800 */
[----:B-1----:R-:W-:-:S03]  /*37860*/  @!P1 IMAD.MOV.U32 R8, RZ, RZ, R23 ;  /* 0x000000ffff089224 */ /* 0x002fc600078e0017 */
[----:B---3--:R0:W-:Y:S04]  /*37870*/  STL [R1+0x60], R16 ;  /* 0x0000601001007387 */ /* 0x0081e80000100800 */
[----:B0-----:R-:W2:Y:S01]  /*37880*/  LDL.LU R16, [R1+0x634] ;  /* 0x0006340001107983 */ /* 0x001ea20000300800 */
[----:B------:R-:W-:-:S03]  /*37890*/  IMAD.X R30, R6, 0x1, R30, P3 ;  /* 0x00000001061e7824 */ /* 0x000fc600018e061e */
[----:B------:R-:W3:Y:S01]  /*378a0*/  LDL.LU R13, [R1+0x63c] ;  /* 0x00063c00010d7983 */ /* 0x000ee20000300800 */
[----:B------:R-:W-:Y:S01]  /*378b0*/  @!P1 IMAD.MOV.U32 R9, RZ, RZ, R30 ;  /* 0x000000ffff099224 */ /* 0x000fe200078e001e */
[----:B------:R-:W-:-:S04]  /*378c0*/  IADD3 R11, P3, PT, R5, R11, RZ ;  /* 0x0000000b050b7210 */ /* 0x000fc80007f7e0ff */
[----:B------:R0:W4:Y:S04]  /*378d0*/  @!P1 LDG.E.U8 R34, desc[UR18][R8.64] ;  /* 0x0000001208229981 */ /* 0x000128000c1e1100 */
[----:B------:R-:W-:Y:S04]  /*378e0*/  STL [R1+0x12f0], R2 ;  /* 0x0012f00201007387 */ /* 0x000fe80000100800 */
[----:B------:R-:W-:Y:S01]  /*378f0*/  STL [R1+0x68], R36 ;  /* 0x0000682401007387 */ /* 0x000fe20000100800 */
[----:B------:R-:W-:-:S03]  /*37900*/  IMAD.X R33, R6, 0x1, R33, P4 ;  /* 0x0000000106217824 */ /* 0x000fc600020e0621 */
[----:B------:R-:W-:Y:S04]  /*37910*/  STL [R1+0x61c], R17 ;  /* 0x00061c1101007387 */ /* 0x000fe80000100800 */
[----:B------:R1:W-:Y:S04]  /*37920*/  STL [R1+0x610], R30 ;  /* 0x0006101e01007387 */ /* 0x0003e80000100800 */
[----:B------:R-:W-:Y:S01]  /*37930*/  STL [R1+0x624], R11 ;  /* 0x0006240b01007387 */ /* 0x000fe20000100800 */
[----:B0-----:R-:W-:-:S03]  /*37940*/  @!P1 IMAD.MOV.U32 R8, RZ, RZ, R17 ;  /* 0x000000ffff089224 */ /* 0x001fc600078e0011 */
[----:B------:R-:W3:Y:S01]  /*37950*/  LDL.LU R23, [R1+0x628] ;  /* 0x0006280001177983 */ /* 0x000ee20000300800 */
[----:B------:R-:W-:-:S03]  /*37960*/  @!P1 IMAD.MOV.U32 R9, RZ, RZ, R33 ;  /* 0x000000ffff099224 */ /* 0x000fc600078e0021 */
[----:B------:R-:W-:Y:S04]  /*37970*/  STL [R1+0x618], R33 ;  /* 0x0006182101007387 */ /* 0x000fe80000100800 */
[----:B-1----:R-:W4:Y:S04]  /*37980*/  LDL.LU R30, [R1+0x630] ;  /* 0x00063000011e7983 */ /* 0x002f280000300800 */
[----:B------:R0:W4:Y:S04]  /*37990*/  @!P1 LDG.E.U8 R26, desc[UR18][R8.64] ;  /* 0x00000012081a9981 */ /* 0x000128000c1e1100 */
[----:B------:R-:W-:Y:S04]  /*379a0*/  STL [R1+0x64], R35 ;  /* 0x0000642301007387 */ /* 0x000fe80000100800 */
[----:B------:R-:W4:Y:S01]  /*379b0*/  LDL.LU R17, [R1+0x638] ;  /* 0x0006380001117983 */ /* 0x000f220000300800 */
[----:B------:R-:W-:Y:S01]  /*379c0*/  IMAD.X R18, R6, 0x1, R18, P3 ;  /* 0x0000000106127824 */ /* 0x000fe200018e0612 */
[----:B------:R-:W-:Y:S01]  /*379d0*/  IADD3 R10, P3, PT, R5, R10, RZ ;  /* 0x0000000a050a7210 */ /* 0x000fe20007f7e0ff */
[----:B0-----:R-:W-:Y:S01]  /*379e0*/  @!P1 IMAD.MOV.U32 R8, RZ, RZ, R11 ;  /* 0x000000ffff089224 */ /* 0x001fe200078e000b */
[----:B------:R-:W-:Y:S01]  /*379f0*/  PRMT R32, RZ, 0x7610, R32 ;  /* 0x00007610ff207816 */ /* 0x000fe20000000020 */
[----:B------:R-:W-:Y:S01]  /*37a00*/  @!P1 IMAD.MOV.U32 R9, RZ, RZ, R18 ;  /* 0x000000ffff099224 */ /* 0x000fe200078e0012 */
[----:B------:R-:W-:-:S04]  /*37a10*/  PRMT R31, RZ, 0x7610, R31 ;  /* 0x00007610ff1f7816 */ /* 0x000fc8000000001f */
[----:B------:R0:W4:Y:S01]  /*37a20*/  @!P1 LDG.E.U8 R32, desc[UR18][R8.64] ;  /* 0x0000001208209981 */ /* 0x000122000c1e1100 */
[----:B------:R-:W-:-:S03]  /*37a30*/  PRMT R24, RZ, 0x7610, R24 ;  /* 0x00007610ff187816 */ /* 0x000fc60000000018 */
[----:B------:R-:W-:Y:S01]  /*37a40*/  STL [R1+0x620], R18 ;  /* 0x0006201201007387 */ /* 0x000fe20000100800 */
[----:B0-----:R-:W-:Y:S01]  /*37a50*/  @!P1 IMAD.MOV.U32 R8, RZ, RZ, R10 ;  /* 0x000000ffff089224 */ /* 0x001fe200078e000a */
[----:B------:R-:W-:Y:S02]  /*37a60*/  PRMT R3, RZ, 0x7610, R3 ;  /* 0x00007610ff037816 */ /* 0x000fe40000000003 */
[C---:B--2---:R-:W-:Y:S01]  /*37a70*/  IADD3 R16, P4, PT, R5.reuse, R16, RZ ;  /* 0x0000001005107210 */ /* 0x044fe20007f9e0ff */
[----:B---3--:R-:W-:Y:S01]  /*37a80*/  IMAD.X R23, R6, 0x1, R23, P3 ;  /* 0x0000000106177824 */ /* 0x008fe200018e0617 */
[----:B------:R-:W-:-:S03]  /*37a90*/  IADD3 R13, P3, PT, R5, R13, RZ ;  /* 0x0000000d050d7210 */ /* 0x000fc60007f7e0ff */
[----:B------:R-:W-:Y:S02]  /*37aa0*/  @!P1 IMAD.MOV.U32 R9, RZ, RZ, R23 ;  /* 0x000000ffff099224 */ /* 0x000fe400078e0017 */
[----:B----4-:R-:W-:-:S03]  /*37ab0*/  IMAD.X R30, R6, 0x1, R30, P4 ;  /* 0x00000001061e7824 */ /* 0x010fc600020e061e */
[----:B------:R0:W2:Y:S04]  /*37ac0*/  @!P1 LDG.E.U8 R31, desc[UR18][R8.64] ;  /* 0x00000012081f9981 */ /* 0x0000a8000c1e1100 */
[----:B------:R1:W-:Y:S01]  /*37ad0*/  STL [R1+0x54], R26 ;  /* 0x0000541a01007387 */ /* 0x0003e20000100800 */
[----:B0-----:R-:W-:Y:S02]  /*37ae0*/  @!P1 IMAD.MOV.U32 R8, RZ, RZ, R16 ;  /* 0x000000ffff089224 */ /* 0x001fe400078e0010 */
[----:B------:R-:W-:Y:S01]  /*37af0*/  @!P1 IMAD.MOV.U32 R9, RZ, RZ, R30 ;  /* 0x000000ffff099224 */ /* 0x000fe200078e001e */
[----:B-1----:R-:W3:Y:S01]  /*37b00*/  LDL.LU R26, [R1+0x650] ;  /* 0x00065000011a7983 */ /* 0x002ee20000300800 */
[----:B------:R-:W-:-:S03]  /*37b10*/  IMAD.X R17, R6, 0x1, R17, P3 ;  /* 0x0000000106117824 */ /* 0x000fc600018e0611 */
[----:B------:R-:W4:Y:S04]  /*37b20*/  LDL.LU R11, [R1+0x654] ;  /* 0x00065400010b7983 */ /* 0x000f280000300800 */
[----:B------:R-:W-:Y:S04]  /*37b30*/  STL [R1+0x62c], R10 ;  /* 0x00062c0a01007387 */ /* 0x000fe80000100800 */
[----:B------:R-:W2:Y:S04]  /*37b40*/  LDL.LU R18, [R1+0x65c] ;  /* 0x00065c0001127983 */ /* 0x000ea80000300800 */
[----:B------:R-:W-:Y:S04]  /*37b50*/  STL [R1+0x634], R16 ;  /* 0x0006341001007387 */ /* 0x000fe80000100800 */
[----:B------:R0:W2:Y:S04]  /*37b60*/  @!P1 LDG.E.U8 R24, desc[UR18][R8.64] ;  /* 0x0000001208189981 */ /* 0x0000a8000c1e1100 */
[----:B------:R1:W-:Y:S04]  /*37b70*/  STL [R1+0x628], R23 ;  /* 0x0006281701007387 */ /* 0x0003e80000100800 */
[----:B------:R-:W-:Y:S01]  /*37b80*/  STL [R1+0x63c], R13 ;  /* 0x00063c0d01007387 */ /* 0x000fe20000100800 */
[----:B0-----:R-:W-:-:S02]  /*37b90*/  @!P1 IMAD.MOV.U32 R8, RZ, RZ, R13 ;  /* 0x000000ffff089224 */ /* 0x001fc400078e000d */
[----:B------:R-:W-:Y:S01]  /*37ba0*/  @!P1 IMAD.MOV.U32 R9, RZ, RZ, R17 ;  /* 0x000000ffff099224 */ /* 0x000fe200078e0011 */
[----:B-1----:R-:W2:Y:S04]  /*37bb0*/  LDL.LU R23, [R1+0x658] ;  /* 0x0006580001177983 */ /* 0x002ea80000300800 */
[----:B------:R-:W-:Y:S04]  /*37bc0*/  STL [R1+0x630], R30 ;  /* 0x0006301e01007387 */ /* 0x000fe80000100800 */
[----:B------:R-:W2:Y:S04]  /*37bd0*/  LDL.LU R10, [R1+0x664] ;  /* 0x00066400010a7983 */ /* 0x000ea80000300800 */
[----:B------:R0:W2:Y:S04]  /*37be0*/  @!P1 LDG.E.U8 R3, desc[UR18][R8.64] ;  /* 0x0000001208039981 */ /* 0x0000a8000c1e1100 */
[----:B------:R-:W-:Y:S04]  /*37bf0*/  STL [R1+0x58], R34 ;  /* 0x0000582201007387 */ /* 0x000fe80000100800 */
[----:B------:R-:W2:Y:S04]  /*37c00*/  LDL.LU R16, [R1+0x660] ;  /* 0x0006600001107983 */ /* 0x000ea80000300800 */
[----:B------:R1:W-:Y:S01]  /*37c10*/  STL [R1+0x638], R17 ;  /* 0x0006381101007387 */ /* 0x0003e20000100800 */
[----:B------:R-:W-:-:S03]  /*37c20*/  PRMT R29, RZ, 0x7610, R29 ;  /* 0x00007610ff1d7816 */ /* 0x000fc6000000001d */
[----:B-1----:R-:W2:Y:S04]  /*37c30*/  LDL.LU R17, [R1+0x668] ;  /* 0x0006680001117983 */ /* 0x002ea80000300800 */
[----:B------:R-:W2:Y:S01]  /*37c40*/  LDL.LU R13, [R1+0x66c] ;  /* 0x00066c00010d7983 */ /* 0x000ea20000300800 */
[----:B------:R-:W-:Y:S02]  /*37c50*/  PRMT R12, RZ, 0x7610, R12 ;  /* 0x00007610ff0c7816 */ /* 0x000fe4000000000c */
[----:B----4-:R-:W-:-:S05]  /*37c60*/  IADD3 R11, P3, PT, R5, R11, RZ ;  /* 0x0000000b050b7210 */ /* 0x010fca0007f7e0ff */
[C---:B---3--:R-:W-:Y:S01]  /*37c70*/  IMAD.X R26, R6.reuse, 0x1, R26, P3 ;  /* 0x00000001061a7824 */ /* 0x048fe200018e061a */
[----:B------:R-:W-:Y:S01]  /*37c80*/  STL [R1+0x654], R11 ;  /* 0x0006540b01007387 */ /* 0x000fe20000100800 */
[----:B--2---:R-:W-:Y:S01]  /*37c90*/  IADD3 R18, P4, PT, R5, R18, RZ ;  /* 0x0000001205127210 */ /* 0x004fe20007f9e0ff */
[----:B0-----:R-:W-:Y:S02]  /*37ca0*/  @!P1 IMAD.MOV.U32 R8, RZ, RZ, R11 ;  /* 0x000000ffff089224 */ /* 0x001fe400078e000b */
[----:B------:R-:W-:Y:S01]  /*37cb0*/  @!P1 IMAD.MOV.U32 R9, RZ, RZ, R26 ;  /* 0x000000ffff099224 */ /* 0x000fe200078e001a */
[----:B------:R0:W-:Y:S04]  /*37cc0*/  STL [R1+0x48], R24 ;  /* 0x0000481801007387 */ /* 0x0001e80000100800 */
[----:B------:R1:W2:Y:S04]  /*37cd0*/  @!P1 LDG.E.U8 R29, desc[UR18][R8.64] ;  /* 0x00000012081d9981 */ /* 0x0002a8000c1e1100 */
[----:B0-----:R-:W3:Y:S01]  /*37ce0*/  LDL.LU R24, [R1+0x674] ;  /* 0x0006740001187983 */ /* 0x001ee20000300800 */
[----:B------:R-:W-:-:S02]  /*37cf0*/  IMAD.X R23, R6, 0x1, R23, P4 ;  /* 0x0000000106177824 */ /* 0x000fc400020e0617 */
[----:B-1----:R-:W-:Y:S01]  /*37d00*/  @!P1 IMAD.MOV.U32 R8, RZ, RZ, R18 ;  /* 0x000000ffff089224 */ /* 0x002fe200078e0012 */
[----:B------:R-:W-:Y:S01]  /*37d10*/  IADD3 R10, P3, PT, R5, R10, RZ ;  /* 0x0000000a050a7210 */ /* 0x000fe20007f7e0ff */
[----:B------:R-:W-:Y:S01]  /*37d20*/  STL [R1+0x12f4], R3 ;  /* 0x0012f40301007387 */ /* 0x000fe20000100800 */
[----:B------:R-:W-:-:S03]  /*37d30*/  @!P1 IMAD.MOV.U32 R9, RZ, RZ, R23 ;  /* 0x000000ffff099224 */ /* 0x000fc600078e0017 */
[----:B------:R-:W-:Y:S04]  /*37d40*/  STL [R1+0x50], R32 ;  /* 0x0000502001007387 */ /* 0x000fe80000100800 */
[----:B------:R-:W-:Y:S04]  /*37d50*/  STL [R1+0x65c], R18 ;  /* 0x00065c1201007387 */ /* 0x000fe80000100800 */
[----:B------:R0:W-:Y:S04]  /*37d60*/  STL [R1+0x650], R26 ;  /* 0x0006501a01007387 */ /* 0x0001e80000100800 */
[----:B------:R-:W-:Y:S04]  /*37d70*/  STL [R1+0x664], R10 ;  /* 0x0006640a01007387 */ /* 0x000fe80000100800 */
[----:B------:R1:W4:Y:S04]  /*37d80*/  @!P1 LDG.E.U8 R12, desc[UR18][R8.64] ;  /* 0x00000012080c9981 */ /* 0x000328000c1e1100 */
[----:B0-----:R-:W2:Y:S04]  /*37d90*/  LDL.LU R26, [R1+0x670] ;  /* 0x00067000011a7983 */ /* 0x001ea80000300800 */
[----:B------:R-:W-:Y:S04]  /*37da0*/  STL [R1+0x658], R23 ;  /* 0x0006581701007387 */ /* 0x000fe80000100800 */
[----:B------:R-:W2:Y:S04]  /*37db0*/  LDL.LU R11, [R1+0x67c] ;  /* 0x00067c00010b7983 */ /* 0x000ea80000300800 */
[----:B------:R-:W-:Y:S04]  /*37dc0*/  STL [R1+0x4c], R31 ;  /* 0x00004c1f01007387 */ /* 0x000fe80000100800 */
[----:B------:R-:W2:Y:S01]  /*37dd0*/  LDL.LU R18, [R1+0x678] ;  /* 0x0006780001127983 */ /* 0x000ea20000300800 */
[----:B------:R-:W-:Y:S01]  /*37de0*/  IMAD.X R16, R6, 0x1, R16, P3 ;  /* 0x0000000106107824 */ /* 0x000fe200018e0610 */
[----:B------:R-:W-:Y:S01]  /*37df0*/  IADD3 R13, P3, PT, R5, R13, RZ ;  /* 0x0000000d050d7210 */ /* 0x000fe20007f7e0ff */
[----:B-1----:R-:W-:Y:S01]  /*37e00*/  @!P1 IMAD.MOV.U32 R8, RZ, RZ, R10 ;  /* 0x000000ffff089224 */ /* 0x002fe200078e000a */
[----:B------:R-:W-:Y:S01]  /*37e10*/  PRMT R28, RZ, 0x7610, R28 ;  /* 0x00007610ff1c7816 */ /* 0x000fe2000000001c */
[----:B------:R-:W-:-:S02]  /*37e20*/  @!P1 IMAD.MOV.U32 R9, RZ, RZ, R16 ;  /* 0x000000ffff099224 */ /* 0x000fc400078e0010 */
[----:B------:R-:W-:Y:S01]  /*37e30*/  IMAD.X R17, R6, 0x1, R17, P3 ;  /* 0x0000000106117824 */ /* 0x000fe200018e0611 */
[----:B------:R-:W-:Y:S02]  /*37e40*/  PRMT R27, RZ, 0x7610, R27 ;  /* 0x00007610ff1b7816 */ /* 0x000fe4000000001b */
[----:B------:R0:W2:Y:S01]  /*37e50*/  @!P1 LDG.E.U8 R28, desc[UR18][R8.64] ;  /* 0x00000012081c9981 */ /* 0x0000a2000c1e1100 */
[----:B------:R-:W-:-:S03]  /*37e60*/  PRMT R19, RZ, 0x7610, R19 ;  /* 0x00007610ff137816 */ /* 0x000fc60000000013 */
[----:B------:R-:W-:Y:S01]  /*37e70*/  STL [R1+0x660], R16 ;  /* 0x0006601001007387 */ /* 0x000fe20000100800 */
[----:B0-----:R-:W-:Y:S02]  /*37e80*/  @!P1 IMAD.MOV.U32 R8, RZ, RZ, R13 ;  /* 0x000000ffff089224 */ /* 0x001fe400078e000d */
[----:B------:R-:W-:-:S05]  /*37e90*/  @!P1 IMAD.MOV.U32 R9, RZ, RZ, R17 ;  /* 0x000000ffff099224 */ /* 0x000fca00078e0011 */
[----:B------:R0:W2:Y:S01]  /*37ea0*/  @!P1 LDG.E.U8 R27, desc[UR18][R8.64] ;  /* 0x00000012081b9981 */ /* 0x0000a2000c1e1100 */
[----:B------:R-:W-:Y:S02]  /*37eb0*/  PRMT R4, RZ, 0x7610, R4 ;  /* 0x00007610ff047816 */ /* 0x000fe40000000004 */
[----:B---3--:R-:W-:-:S05]  /*37ec0*/  IADD3 R24, P4, PT, R5, R24, RZ ;  /* 0x0000001805187210 */ /* 0x008fca0007f9e0ff */
[----:B0-----:R-:W-:Y:S01]  /*37ed0*/  @!P1 IMAD.MOV.U32 R8, RZ, RZ, R24 ;  /* 0x000000ffff089224 */ /* 0x001fe200078e0018 */
[----:B----4-:R0:W-:Y:S01]  /*37ee0*/  STL [R1+0x3c], R12 ;  /* 0x00003c0c01007387 */ /* 0x0101e20000100800 */
[----:B--2---:R-:W-:-:S04]  /*37ef0*/  IMAD.X R26, R6, 0x1, R26, P4 ;  /* 0x00000001061a7824 */ /* 0x004fc800020e061a */
[----:B------:R-:W-:Y:S01]  /*37f00*/  @!P1 IMAD.MOV.U32 R9, RZ, RZ, R26 ;  /* 0x000000ffff099224 */ /* 0x000fe200078e001a */
[----:B0-----:R-:W2:Y:S01]  /*37f10*/  LDL.LU R12, [R1+0x690] ;  /* 0x00069000010c7983 */ /* 0x001ea20000300800 */
[----:B------:R-:W-:-:S03]  /*37f20*/  IADD3 R11, P3, PT, R5, R11, RZ ;  /* 0x0000000b050b7210 */ /* 0x000fc60007f7e0ff */
[----:B------:R-:W3:Y:S04]  /*37f30*/  LDL.LU R10, [R1+0x694] ;  /* 0x00069400010a7983 */ /* 0x000ee80000300800 */
[----:B------:R-:W4:Y:S01]  /*37f40*/  LDL.LU R23, [R1+0x698] ;  /* 0x0006980001177983 */ /* 0x000f220000300800 */
[----:B------:R-:W-:-:S03]  /*37f50*/  IMAD.X R18, R6, 0x1, R18, P3 ;  /* 0x0000000106127824 */ /* 0x000fc600018e0612 */
[----:B------:R-:W-:Y:S04]  /*37f60*/  STL [R1+0x66c], R13 ;  /* 0x00066c0d01007387 */ /* 0x000fe80000100800 */
[----:B------:R-:W4:Y:S04]  /*37f70*/  LDL.LU R16, [R1+0x69c] ;  /* 0x00069c0001107983 */ /* 0x000f280000300800 */
[----:B------:R-:W-:Y:S04]  /*37f80*/  STL [R1+0x674], R24 ;  /* 0x0006741801007387 */ /* 0x000fe80000100800 */
[----:B------:R0:W4:Y:S04]  /*37f90*/  @!P1 LDG.E.U8 R19, desc[UR18][R8.64] ;  /* 0x0000001208139981 */ /* 0x000128000c1e1100 */
[----:B------:R1:W-:Y:S04]  /*37fa0*/  STL [R1+0x668], R17 ;  /* 0x0006681101007387 */ /* 0x0003e80000100800 */
[----:B------:R1:W-:Y:S01]  /*37fb0*/  STL [R1+0x67c], R11 ;  /* 0x00067c0b01007387 */ /* 0x0003e20000100800 */
[----:B0-----:R-:W-:-:S02]  /*37fc0*/  @!P1 IMAD.MOV.U32 R8, RZ, RZ, R11 ;  /* 0x000000ffff089224 */ /* 0x001fc400078e000b */
[----:B------:R-:W-:Y:S01]  /*37fd0*/  @!P1 IMAD.MOV.U32 R9, RZ, RZ, R18 ;  /* 0x000000ffff099224 */ /* 0x000fe200078e0012 */
[----:B-1----:R-:W4:Y:S04]  /*37fe0*/  LDL.LU R17, [R1+0x6a0] ;  /* 0x0006a00001117983 */ /* 0x002f280000300800 */
[----:B------:R-:W-:Y:S04]  /*37ff0*/  STL [R1+0x670], R26 ;  /* 0x0006701a01007387 */ /* 0x000fe80000100800 */
[----:B------:R-:W4:Y:S04]  /*38000*/  LDL.LU R13, [R1+0x6a4] ;  /* 0x0006a400010d7983 */ /* 0x000f280000300800 */
[----:B------:R0:W4:Y:S04]  /*38010*/  @!P1 LDG.E.U8 R4, desc[UR18][R8.64] ;  /* 0x0000001208049981 */ /* 0x000128000c1e1100 */
[----:B------:R-:W-:Y:S04]  /*38020*/  STL [R1+0x40], R29 ;  /* 0x0000401d01007387 */ /* 0x000fe80000100800 */
[----:B------:R1:W-:Y:S04]  /*38030*/  STL [R1+0x678], R18 ;  /* 0x0006781201007387 */ /* 0x0003e80000100800 */
[----:B------:R-:W4:Y:S04]  /*38040*/  LDL.LU R24, [R1+0x6a8] ;  /* 0x0006a80001187983 */ /* 0x000f280000300800 */
[----:B------:R-:W4:Y:S01]  /*38050*/  LDL.LU R11, [R1+0x6ac] ;  /* 0x0006ac00010b7983 */ /* 0x000f220000300800 */
[----:B------:R-:W-:-:S02]  /*38060*/  PRMT R25, RZ, 0x7610, R25 ;  /* 0x00007610ff197816 */ /* 0x000fc40000000019 */
[----:B------:R-:W-:Y:S02]  /*38070*/  PRMT R21, RZ, 0x7610, R21 ;  /* 0x00007610ff157816 */ /* 0x000fe40000000015 */
[----:B---3--:R-:W-:-:S05]  /*38080*/  IADD3 R10, P3, PT, R5, R10, RZ ;  /* 0x0000000a050a7210 */ /* 0x008fca0007f7e0ff */
[----:B------:R3:W-:Y:S01]  /*38090*/  STL [R1+0x694], R10 ;  /* 0x0006940a01007387 */ /* 0x0007e20000100800 */
[----:B--2---:R-:W-:-:S03]  /*380a0*/  IMAD.X R12, R6, 0x1, R12, P3 ;  /* 0x00000001060c7824 */ /* 0x004fc600018e060c */
[----:B-1----:R-:W2:Y:S01]  /*380b0*/  LDL.LU R18, [R1+0x6b0] ;  /* 0x0006b00001127983 */ /* 0x002ea20000300800 */
[----:B----4-:R-:W-:Y:S01]  /*380c0*/  IADD3 R16, P4, PT, R5, R16, RZ ;  /* 0x0000001005107210 */ /* 0x010fe20007f9e0ff */
[----:B0-----:R-:W-:Y:S02]  /*380d0*/  @!P1 IMAD.MOV.U32 R8, RZ, RZ, R10 ;  /* 0x000000ffff089224 */ /* 0x001fe400078e000a */
[----:B------:R-:W-:Y:S02]  /*380e0*/  @!P1 IMAD.MOV.U32 R9, RZ, RZ, R12 ;  /* 0x000000ffff099224 */ /* 0x000fe400078e000c */
[----:B------:R-:W-:-:S03]  /*380f0*/  IMAD.X R23, R6, 0x1, R23, P4 ;  /* 0x0000000106177824 */ /* 0x000fc600020e0617 */
[----:B------:R0:W4:Y:S01]  /*38100*/  @!P1 LDG.E.U8 R25, desc[UR18][R8.64] ;  /* 0x0000001208199981 */ /* 0x000122000c1e1100 */
[----:B------:R-:W-:-:S03]  /*38110*/  IADD3 R13, P3, PT, R5, R13, RZ ;  /* 0x0000000d050d7210 */ /* 0x000fc60007f7e0ff */
[----:B------:R-:W-:Y:S04]  /*38120*/  STL [R1+0x12f8], R4 ;  /* 0x0012f80401007387 */ /* 0x000fe80000100800 */
[----:B------:R-:W-:Y:S04]  /*38130*/  STL [R1+0x38], R28 ;  /* 0x0000381c01007387 */ /* 0x000fe80000100800 */
[----:B------:R-:W-:Y:S04]  /*38140*/  STL [R1+0x69c], R16 ;  /* 0x00069c1001007387 */ /* 0x000fe80000100800 */
[----:B------:R-:W-:Y:S04]  /*38150*/  STL [R1+0x690], R12 ;  /* 0x0006900c01007387 */ /* 0x000fe80000100800 */
[----:B------:R-:W-:Y:S04]  /*38160*/  STL [R1+0x6a4], R13 ;  /* 0x0006a40d01007387 */ /* 0x000fe80000100800 */
[----:B---3--:R-:W3:Y:S01]  /*38170*/  LDL.LU R10, [R1+0x6b4] ;  /* 0x0006b400010a7983 */ /* 0x008ee20000300800 */
[----:B0-----:R-:W-:-:S02]  /*38180*/  @!P1 IMAD.MOV.U32 R8, RZ, RZ, R16 ;  /* 0x000000ffff089224 */ /* 0x001fc400078e0010 */
[----:B------:R-:W-:-:S05]  /*38190*/  @!P1 IMAD.MOV.U32 R9, RZ, RZ, R23 ;  /* 0x000000ffff099224 */ /* 0x000fca00078e0017 */
[----:B------:R0:W4:Y:S01]  /*381a0*/  @!P1 LDG.E.U8 R21, desc[UR18][R8.64] ;  /* 0x0000001208159981 */ /* 0x000122000c1e1100 */
[C---:B------:R-:W-:Y:S01]  /*381b0*/  IMAD.X R17, R6.reuse, 0x1, R17, P3 ;  /* 0x0000000106117824 */ /* 0x040fe200018e0611 */
[----:B------:R-:W-:Y:S02]  /*381c0*/  PRMT R15, RZ, 0x7610, R15 ;  /* 0x00007610ff0f7816 */ /* 0x000fe4000000000f */
[----:B------:R-:W-:Y:S01]  /*381d0*/  IADD3 R11, P3, PT, R5, R11, RZ ;  /* 0x0000000b050b7210 */ /* 0x000fe20007f7e0ff */
[----:B------:R-:W-:Y:S01]  /*381e0*/  STL [R1+0x698], R23 ;  /* 0x0006981701007387 */ /* 0x000fe20000100800 */
[----:B0-----:R-:W-:Y:S02]  /*381f0*/  @!P1 IMAD.MOV.U32 R8, RZ, RZ, R13 ;  /* 0x000000ffff089224 */ /* 0x001fe400078e000d */
[----:B------:R-:W-:Y:S01]  /*38200*/  @!P1 IMAD.MOV.U32 R9, RZ, RZ, R17 ;  /* 0x000000ffff099224 */ /* 0x000fe200078e0011 */
[----:B------:R0:W-:Y:S01]  /*38210*/  STL [R1+0x30], R19 ;  /* 0x0000301301007387 */ /* 0x0001e20000100800 */
[----:B------:R-:W-:Y:S01]  /*38220*/  IMAD.X R24, R6, 0x1, R24, P3 ;  /* 0x0000000106187824 */ /* 0x000fe200018e0618 */
[----:B------:R-:W-:-:S02]  /*38230*/  PRMT R20, RZ, 0x7610, R20 ;  /* 0x00007610ff147816 */ /* 0x000fc40000000014 */
[----:B------:R1:W4:Y:S04]  /*38240*/  @!P1 LDG.E.U8 R15, desc[UR18][R8.64] ;  /* 0x00000012080f9981 */ /* 0x000328000c1e1100 */
[----:B0-----:R-:W4:Y:S04]  /*38250*/  LDL.LU R19, [R1+0x6b8] ;  /* 0x0006b80001137983 */ /* 0x001f280000300800 */
[----:B------:R-:W4:Y:S01]  /*38260*/  LDL.LU R12, [R1+0x6bc] ;  /* 0x0006bc00010c7983 */ /* 0x000f220000300800 */
[----:B-1----:R-:W-:Y:S02]  /*38270*/  @!P1 IMAD.MOV.U32 R8, RZ, RZ, R11 ;  /* 0x000000ffff089224 */ /* 0x002fe400078e000b */
[----:B------:R-:W-:Y:S01]  /*38280*/  @!P1 IMAD.MOV.U32 R9, RZ, RZ, R24 ;  /* 0x000000ffff099224 */ /* 0x000fe200078e0018 */
[----:B------:R-:W-:Y:S01]  /*38290*/  STL [R1+0x34], R27 ;  /* 0x0000341b01007387 */ /* 0x000fe20000100800 */
[----:B------:R-:W-:-:S03]  /*382a0*/  PRMT R3, RZ, 0x7610, R3 ;  /* 0x00007610ff037816 */ /* 0x000fc60000000003 */
[----:B------:R-:W4:Y:S04]  /*382b0*/  LDL.LU R16, [R1+0x6d4] ;  /* 0x0006d40001107983 */ /* 0x000f280000300800 */
[----:B------:R0:W4:Y:S04]  /*382c0*/  @!P1 LDG.E.U8 R20, desc[UR18][R8.64] ;  /* 0x0000001208149981 */ /* 0x000128000c1e1100 */
[----:B------:R1:W-:Y:S04]  /*382d0*/  STL [R1+0x6a0], R17 ;  /* 0x0006a01101007387 */ /* 0x0003e80000100800 */
[----:B------:R-:W4:Y:S04]  /*382e0*/  LDL.LU R23, [R1+0x6d0] ;  /* 0x0006d00001177983 */ /* 0x000f280000300800 */
[----:B-1----:R-:W4:Y:S04]  /*382f0*/  LDL.LU R17, [R1+0x6dc] ;  /* 0x0006dc0001117983 */ /* 0x002f280000300800 */
[----:B------:R-:W-:Y:S04]  /*38300*/  STL [R1+0x6ac], R11 ;  /* 0x0006ac0b01007387 */ /* 0x000fe80000100800 */
[----:B------:R-:W4:Y:S01]  /*38310*/  LDL.LU R13, [R1+0x6e4] ;  /* 0x0006e400010d7983 */ /* 0x000f220000300800 */
[----:B---3--:R-:W-:-:S05]  /*38320*/  IADD3 R10, P4, PT, R5, R10, RZ ;  /* 0x0000000a050a7210 */ /* 0x008fca0007f9e0ff */
[----:B--2---:R-:W-:Y:S02]  /*38330*/  IMAD.X R18, R6, 0x1, R18, P4 ;  /* 0x0000000106127824 */ /* 0x004fe400020e0612 */
[----:B0-----:R-:W-:Y:S02]  /*38340*/  @!P1 IMAD.MOV.U32 R8, RZ, RZ, R10 ;  /* 0x000000ffff089224 */ /* 0x001fe400078e000a */
[----:B------:R-:W-:Y:S01]  /*38350*/  @!P1 IMAD.MOV.U32 R9, RZ, RZ, R18 ;  /* 0x000000ffff099224 */ /* 0x000fe200078e0012 */
[----:B----4-:R0:W-:Y:S04]  /*38360*/  STL [R1+0x24], R21 ;  /* 0x0000241501007387 */ /* 0x0101e80000100800 */
[----:B------:R1:W2:Y:S04]  /*38370*/  @!P1 LDG.E.U8 R3, desc[UR18][R8.64] ;  /* 0x0000001208039981 */ /* 0x0002a8000c1e1100 */
[----:B0-----:R-:W3:Y:S04]  /*38380*/  LDL.LU R21, [R1+0x6d8] ;  /* 0x0006d80001157983 */ /* 0x001ee80000300800 */
[----:B------:R0:W-:Y:S01]  /*38390*/  STL [R1+0x20], R15 ;  /* 0x0000200f01007387 */ /* 0x0001e20000100800 */
[----:B------:R-:W-:-:S02]  /*383a0*/  PRMT R0, RZ, 0x7610, R0 ;  /* 0x00007610ff007816 */ /* 0x000fc40000000000 */
[----:B------:R-:W-:Y:S01]  /*383b0*/  IADD3 R12, P3, PT, R5, R12, RZ ;  /* 0x0000000c050c7210 */ /* 0x000fe20007f7e0ff */
[----:B0-----:R-:W4:Y:S04]  /*383c0*/  LDL.LU R15, [R1+0x6e0] ;  /* 0x0006e000010f7983 */ /* 0x001f280000300800 */
[----:B------:R-:W-:Y:S01]  /*383d0*/  STL [R1+0x6b4], R10 ;  /* 0x0006b40a01007387 */ /* 0x000fe20000100800 */
[----:B------:R-:W-:-:S03]  /*383e0*/  IMAD.X R19, R6, 0x1, R19, P3 ;  /* 0x0000000106137824 */ /* 0x000fc600018e0613 */
[----:B------:R-:W-:Y:S01]  /*383f0*/  STL [R1+0x6a8], R24 ;  /* 0x0006a81801007387 */ /* 0x000fe20000100800 */
[----:B------:R-:W-:-:S03]  /*38400*/  IADD3 R16, P3, PT, R5, R16, RZ ;  /* 0x0000001005107210 */ /* 0x000fc60007f7e0ff */
[----:B------:R-:W-:Y:S04]  /*38410*/  STL [R1+0x6bc], R12 ;  /* 0x0006bc0c01007387 */ /* 0x000fe80000100800 */
[----:B------:R-:W4:Y:S01]  /*38420*/  LDL.LU R11, [R1+0x6ec] ;  /* 0x0006ec00010b7983 */ /* 0x000f220000300800 */
[----:B-1----:R-:W-:-:S03]  /*38430*/  @!P1 IMAD.MOV.U32 R8, RZ, RZ, R12 ;  /* 0x000000ffff089224 */ /* 0x002fc600078e000c */
[----:B------:R-:W-:Y:S01]  /*38440*/  STL [R1+0x6b0], R18 ;  /* 0x0006b01201007387 */ /* 0x000fe20000100800 */
[----:B------:R-:W-:-:S03]  /*38450*/  @!P1 IMAD.MOV.U32 R9, RZ, RZ, R19 ;  /* 0x000000ffff099224 */ /* 0x000fc600078e0013 */
[----:B------:R-:W-:Y:S01]  /*38460*/  STL [R1+0x28], R25 ;  /* 0x0000281901007387 */ /* 0x000fe20000100800 */
[----:B------:R-:W-:-:S03]  /*38470*/  IMAD.X R23, R6, 0x1, R23, P3 ;  /* 0x0000000106177824 */ /* 0x000fc600018e0617 */
[----:B------:R0:W-:Y:S01]  /*38480*/  STL [R1+0x1c], R20 ;  /* 0x00001c1401007387 */ /* 0x0001e20000100800 */
[----:B------:R-:W-:Y:S02]  /*38490*/  IADD3 R17, P4, PT, R5, R17, RZ ;  /* 0x0000001105117210 */ /* 0x000fe40007f9e0ff */
[----:B------:R-:W-:Y:S01]  /*384a0*/  PRMT R22, RZ, 0x7610, R22 ;  /* 0x00007610ff167816 */ /* 0x000fe20000000016 */
[----:B------:R1:W4:Y:S04]  /*384b0*/  @!P1 LDG.E.U8 R0, desc[UR18][R8.64] ;  /* 0x0000001208009981 */ /* 0x000328000c1e1100 */
[----:B0-----:R-:W4:Y:S04]  /*384c0*/  LDL.LU R20, [R1+0x6e8] ;  /* 0x0006e80001147983 */ /* 0x001f280000300800 */
[----:B------:R0:W-:Y:S04]  /*384d0*/  STL [R1+0x6b8], R19 ;  /* 0x0006b81301007387 */ /* 0x0001e80000100800 */
[----:B------:R-:W4:Y:S01]  /*384e0*/  LDL.LU R18, [R1+0x6f4] ;  /* 0x0006f40001127983 */ /* 0x000f220000300800 */
[----:B-1----:R-:W-:-:S02]  /*384f0*/  @!P1 IMAD.MOV.U32 R8, RZ, RZ, R16 ;  /* 0x000000ffff089224 */ /* 0x002fc400078e0010 */
[----:B------:R-:W-:Y:S01]  /*38500*/  @!P1 IMAD.MOV.U32 R9, RZ, RZ, R23 ;  /* 0x000000ffff099224 */ /* 0x000fe200078e0017 */
[----:B------:R-:W4:Y:S01]  /*38510*/  LDL.LU R10, [R1+0x6fc] ;  /* 0x0006fc00010a7983 */ /* 0x000f220000300800 */
[----:B------:R-:W-:-:S03]  /*38520*/  PRMT R14, RZ, 0x7610, R14 ;  /* 0x00007610ff0e7816 */ /* 0x000fc6000000000e */
[----:B------:R1:W4:Y:S02]  /*38530*/  @!P1 LDG.E.U8 R22, desc[UR18][R8.64] ;  /* 0x0000001208169981 */ /* 0x000324000c1e1100 */
[----:B-1----:R-:W-:Y:S02]  /*38540*/  @!P1 IMAD.MOV.U32 R8, RZ, RZ, R17 ;  /* 0x000000ffff089224 */ /* 0x002fe400078e0011 */
[----:B--2---:R1:W-:Y:S04]  /*38550*/  STL [R1+0x12fc], R3 ;  /* 0x0012fc0301007387 */ /* 0x0043e80000100800 */
[----:B0-----:R-:W2:Y:S01]  /*38560*/  LDL.LU R19, [R1+0x6f0] ;  /* 0x0006f00001137983 */ /* 0x001ea20000300800 */
[----:B---3--:R-:W-:Y:S01]  /*38570*/  IMAD.X R21, R6, 0x1, R21, P4 ;  /* 0x0000000106157824 */ /* 0x008fe200020e0615 */
[----:B------:R-:W-:-:S02]  /*38580*/  IADD3 R13, P3, PT, R5, R13, RZ ;  /* 0x0000000d050d7210 */ /* 0x000fc40007f7e0ff */
[----:B------:R-:W3:Y:S01]  /*38590*/  LDL.LU R12, [R1+0x6f8] ;  /* 0x0006f800010c7983 */ /* 0x000ee20000300800 */
[----:B------:R-:W-:-:S05]  /*385a0*/  @!P1 IMAD.MOV.U32 R9, RZ, RZ, R21 ;  /* 0x000000ffff099224 */ /* 0x000fca00078e0015 */
[----:B------:R0:W3:Y:S01]  /*385b0*/  @!P1 LDG.E.U8 R14, desc[UR18][R8.64] ;  /* 0x00000012080e9981 */ /* 0x0000e2000c1e1100 */
[----:B-1----:R-:W-:Y:S01]  /*385c0*/  PRMT R3, RZ, 0x7610, R3 ;  /* 0x00007610ff037816 */ /* 0x002fe20000000003 */
[----:B----4-:R-:W-:Y:S02]  /*385d0*/  IMAD.X R15, R6, 0x1, R15, P3 ;  /* 0x00000001060f7824 */ /* 0x010fe400018e060f */
[----:B0-----:R-:W-:Y:S02]  /*385e0*/  @!P1 IMAD.MOV.U32 R8, RZ, RZ, R13 ;  /* 0x000000ffff089224 */ /* 0x001fe400078e000d */
[----:B------:R-:W-:Y:S01]  /*385f0*/  @!P1 IMAD.MOV.U32 R9, RZ, RZ, R15 ;  /* 0x000000ffff099224 */ /* 0x000fe200078e000f */
[----:B------:R-:W-:-:S04]  /*38600*/  PRMT R4, RZ, 0x7610, R4 ;  /* 0x00007610ff047816 */ /* 0x000fc80000000004 */
[----:B------:R0:W4:Y:S01]  /*38610*/  @!P1 LDG.E.U8 R3, desc[UR18][R8.64] ;  /* 0x0000001208039981 */ /* 0x000122000c1e1100 */
[----:B------:R-:W-:-:S03]  /*38620*/  IADD3 R11, P3, PT, R5, R11, RZ ;  /* 0x0000000b050b7210 */ /* 0x000fc60007f7e0ff */
[----:B------:R1:W-:Y:S02]  /*38630*/  STL [R1+0x6d4], R16 ;  /* 0x0006d41001007387 */ /* 0x0003e40000100800 */
[----:B0-----:R-:W-:Y:S01]  /*38640*/  @!P1 IMAD.MOV.U32 R8, RZ, RZ, R11 ;  /* 0x000000ffff089224 */ /* 0x001fe200078e000b */
[----:B------:R-:W-:Y:S01]  /*38650*/  PRMT R2, RZ, 0x7610, R2 ;  /* 0x00007610ff027816 */ /* 0x000fe20000000002 */
[----:B------:R-:W-:-:S04]  /*38660*/  IMAD.X R20, R6, 0x1, R20, P3 ;  /* 0x0000000106147824 */ /* 0x000fc800018e0614 */
[----:B------:R-:W-:Y:S01]  /*38670*/  @!P1 IMAD.MOV.U32 R9, RZ, RZ, R20 ;  /* 0x000000ffff099224 */ /* 0x000fe200078e0014 */
[----:B------:R-:W-:Y:S01]  /*38680*/  IADD3 R18, P4, PT, R5, R18, RZ ;  /* 0x0000001205127210 */ /* 0x000fe20007f9e0ff */
[----:B------:R-:W-:Y:S04]  /*38690*/  STL [R1+0x1300], R0 ;  /* 0x0013000001007387 */ /* 0x000fe80000100800 */
[----:B------:R0:W4:Y:S04]  /*386a0*/  @!P1 LDG.E.U8 R4, desc[UR18][R8.64] ;  /* 0x0000001208049981 */ /* 0x000128000c1e1100 */
[----:B------:R-:W-:Y:S04]  /*386b0*/  STL [R1+0x6dc], R17 ;  /* 0x0006dc1101007387 */ /* 0x000fe80000100800 */
[----:B------:R-:W-:Y:S01]  /*386c0*/  STL [R1+0x6d0], R23 ;  /* 0x0006d01701007387 */ /* 0x000fe20000100800 */
[----:B0-----:R-:W-:-:S03]  /*386d0*/  @!P1 IMAD.MOV.U32 R8, RZ, RZ, R18 ;  /* 0x000000ffff089224 */ /* 0x001fc600078e0012 */
[----:B------:R-:W-:Y:S04]  /*386e0*/  STL [R1+0x6e4], R13 ;  /* 0x0006e40d01007387 */ /* 0x000fe80000100800 */
[----:B-1----:R-:W4:Y:S04]  /*386f0*/  LDL.LU R16, [R1+0x714] ;  /* 0x0007140001107983 */ /* 0x002f280000300800 */
[----:B------:R-:W-:Y:S04]  /*38700*/  STL [R1+0x6d8], R21 ;  /* 0x0006d81501007387 */ /* 0x000fe80000100800 */
[----:B------:R-:W-:Y:S01]  /*38710*/  STL [R1+0x6e0], R15 ;  /* 0x0006e00f01007387 */ /* 0x000fe20000100800 */
[----:B--2---:R-:W-:-:S04]  /*38720*/  IMAD.X R19, R6, 0x1, R19, P4 ;  /* 0x0000000106137824 */ /* 0x004fc800020e0613 */
[----:B------:R-:W-:-:S05]  /*38730*/  @!P1 IMAD.MOV.U32 R9, RZ, RZ, R19 ;  /* 0x000000ffff099224 */ /* 0x000fca00078e0013 */
[----:B------:R0:W2:Y:S04]  /*38740*/  @!P1 LDG.E.U8 R2, desc[UR18][R8.64] ;  /* 0x0000001208029981 */ /* 0x0000a8000c1e1100 */
[----:B---3--:R1:W-:Y:S04]  /*38750*/  STL [R1+0xc], R14 ;  /* 0x00000c0e01007387 */ /* 0x0083e80000100800 */
[----:B-1----:R-:W3:Y:S04]  /*38760*/  LDL.LU R14, [R1+0x71c] ;  /* 0x00071c00010e7983 */ /* 0x002ee80000300800 */
[----:B------:R-:W3:Y:S04]  /*38770*/  LDL.LU R17, [R1+0x710] ;  /* 0x0007100001117983 */ /* 0x000ee80000300800 */
[----:B------:R-:W3:Y:S01]  /*38780*/  LDL.LU R15, [R1+0x718] ;  /* 0x00071800010f7983 */ /* 0x000ee20000300800 */
[----:B------:R-:W-:-:S03]  /*38790*/  IADD3 R10, P3, PT, R5, R10, RZ ;  /* 0x0000000a050a7210 */ /* 0x000fc60007f7e0ff */
[----:B------:R1:W-:Y:S04]  /*387a0*/  STL [R1+0x6ec], R11 ;  /* 0x0006ec0b01007387 */ /* 0x0003e80000100800 */
[----:B------:R-:W3:Y:S04]  /*387b0*/  LDL.LU R13, [R1+0x720] ;  /* 0x00072000010d7983 */ /* 0x000ee80000300800 */
[----:B------:R-:W3:Y:S04]  /*387c0*/  LDL.LU R0, [R1+0x724] ;  /* 0x0007240001007983 */ /* 0x000ee80000300800 */
[----:B----4-:R4:W-:Y:S01]  /*387d0*/  STL [R1+0x1304], R3 ;  /* 0x0013040301007387 */ /* 0x0109e20000100800 */
[----:B------:R-:W-:-:S03]  /*387e0*/  IMAD.X R12, R6, 0x1, R12, P3 ;  /* 0x00000001060c7824 */ /* 0x000fc600018e060c */
[----:B------:R-:W-:Y:S04]  /*387f0*/  STL [R1+0x6f4], R18 ;  /* 0x0006f41201007387 */ /* 0x000fe80000100800 */
[----:B------:R-:W-:Y:S04]  /*38800*/  STL [R1+0x6e8], R20 ;  /* 0x0006e81401007387 */ /* 0x000fe80000100800 */
[----:B------:R-:W-:Y:S04]  /*38810*/  STL [R1+0x6fc], R10 ;  /* 0x0006fc0a01007387 */ /* 0x000fe80000100800 */
[----:B-1----:R-:W3:Y:S04]  /*38820*/  LDL.LU R11, [R1+0x72c] ;  /* 0x00072c00010b7983 */ /* 0x002ee80000300800 */
[----:B------:R-:W-:Y:S04]  /*38830*/  STL [R1+0x6f0], R19 ;  /* 0x0006f01301007387 */ /* 0x000fe80000100800 */
[----:B------:R-:W-:Y:S01]  /*38840*/  STL [R1+0x1308], R4 ;  /* 0x0013080401007387 */ /* 0x000fe20000100800 */
[----:B------:R-:W-:-:S03]  /*38850*/  PRMT R92, RZ, 0x7610, R92 ;  /* 0x00007610ff5c7816 */ /* 0x000fc6000000005c */
[----:B------:R-:W-:Y:S01]  /*38860*/  STL [R1+0x10], R22 ;  /* 0x0000101601007387 */ /* 0x000fe20000100800 */
[----:B0-----:R-:W-:-:S03]  /*38870*/  @!P1 IMAD.MOV.U32 R9, RZ, RZ, R12 ;  /* 0x000000ffff099224 */ /* 0x001fc600078e000c */
[----:B----4-:R-:W4:Y:S01]  /*38880*/  LDL.LU R3, [R1+0x734] ;  /* 0x0007340001037983 */ /* 0x010f220000300800 */
[----:B------:R-:W-:-:S03]  /*38890*/  @!P1 IMAD.MOV.U32 R8, RZ, RZ, R10 ;  /* 0x000000ffff089224 */ /* 0x000fc600078e000a */
[----:B------:R0:W-:Y:S01]  /*388a0*/  STL [R1+0x6f8], R12 ;  /* 0x0006f80c01007387 */ /* 0x0001e20000100800 */
[----:B------:R-:W-:-:S03]  /*388b0*/  IADD3 R16, P3, PT, R5, R16, RZ ;  /* 0x0000001005107210 */ /* 0x000fc60007f7e0ff */
[----:B------:R1:W4:Y:S01]  /*388c0*/  @!P1 LDG.E.U8 R92, desc[UR18][R8.64] ;  /* 0x00000012085c9981 */ /* 0x000322000c1e1100 */
[----:B------:R-:W-:Y:S02]  /*388d0*/  PRMT R90, RZ, 0x7610, R90 ;  /* 0x00007610ff5a7816 */ /* 0x000fe4000000005a */
[----:B------:R-:W-:Y:S01]  /*388e0*/  PRMT R88, RZ, 0x7610, R88 ;  /* 0x00007610ff587816 */ /* 0x000fe20000000058 */
[----:B-1----:R-:W-:Y:S01]  /*388f0*/  @!P1 IMAD.MOV.U32 R8, RZ, RZ, R16 ;  /* 0x000000ffff089224 */ /* 0x002fe200078e0010 */
[----:B--2---:R1:W-:Y:S04]  /*38900*/  STL [R1+0x130c], R2 ;  /* 0x00130c0201007387 */ /* 0x0043e80000100800 */
[----:B0-----:R-:W2:Y:S04]  /*38910*/  LDL.LU R12, [R1+0x728] ;  /* 0x00072800010c7983 */ /* 0x001ea80000300800 */
[----:B------:R-:W2:Y:S01]  /*38920*/  LDL.LU R10, [R1+0x730] ;  /* 0x00073000010a7983 */ /* 0x000ea20000300800 */
[----:B---3--:R-:W-:Y:S01]  /*38930*/  IADD3 R14, P4, PT, R5, R14, RZ ;  /* 0x0000000e050e7210 */ /* 0x008fe20007f9e0ff */
[----:B------:R-:W-:-:S04]  /*38940*/  IMAD.X R17, R6, 0x1, R17, P3 ;  /* 0x0000000106117824 */ /* 0x000fc800018e0611 */
[----:B------:R-:W-:Y:S02]  /*38950*/  @!P1 IMAD.MOV.U32 R9, RZ, RZ, R17 ;  /* 0x000000ffff099224 */ /* 0x000fe400078e0011 */
[----:B------:R-:W-:Y:S01]  /*38960*/  IMAD.X R15, R6, 0x1, R15, P4 ;  /* 0x00000001060f7824 */ /* 0x000fe200020e060f */
[----:B------:R-:W-:Y:S04]  /*38970*/  STL [R1+0x714], R16 ;  /* 0x0007141001007387 */ /* 0x000fe80000100800 */
[----:B------:R0:W3:Y:S04]  /*38980*/  @!P1 LDG.E.U8 R90, desc[UR18][R8.64] ;  /* 0x00000012085a9981 */ /* 0x0000e8000c1e1100 */
[----:B------:R-:W3:Y:S04]  /*38990*/  LDL.LU R4, [R1+0x738] ;  /* 0x0007380001047983 */ /* 0x000ee80000300800 */
[----:B-1----:R-:W3:Y:S01]  /*389a0*/  LDL.LU R2, [R1+0x73c] ;  /* 0x00073c0001027983 */ /* 0x002ee20000300800 */
[----:B0-----:R-:W-:-:S02]  /*389b0*/  @!P1 IMAD.MOV.U32 R8, RZ, RZ, R14 ;  /* 0x000000ffff089224 */ /* 0x001fc400078e000e */
[----:B------:R-:W-:-:S05]  /*389c0*/  @!P1 IMAD.MOV.U32 R9, RZ, RZ, R15 ;  /* 0x000000ffff099224 */ /* 0x000fca00078e000f */
[----:B------:R0:W3:Y:S01]  /*389d0*/  @!P1 LDG.E.U8 R88, desc[UR18][R8.64] ;  /* 0x0000001208589981 */ /* 0x0000e2000c1e1100 */
[----:B------:R-:W-:Y:S02]  /*389e0*/  IADD3 R0, P3, PT, R5, R0, RZ ;  /* 0x0000000005007210 */ /* 0x000fe40007f7e0ff */
[----:B------:R-:W-:-:S03]  /*389f0*/  PRMT R86, RZ, 0x7610, R86 ;  /* 0x00007610ff567816 */ /* 0x000fc60000000056 */
[----:B------:R-:W-:Y:S01]  /*38a00*/  IMAD.X R13, R6, 0x1, R13, P3 ;  /* 0x00000001060d7824 */ /* 0x000fe200018e060d */
[----:B------:R-:W-:Y:S01]  /*38a10*/  IADD3 R11, P3, PT, R5, R11, RZ ;  /* 0x0000000b050b7210 */ /* 0x000fe20007f7e0ff */
[----:B0-----:R-:W-:Y:S02]  /*38a20*/  @!P1 IMAD.MOV.U32 R8, RZ, RZ, R0 ;  /* 0x000000ffff089224 */ /* 0x001fe400078e0000 */
[----:B------:R-:W-:Y:S01]  /*38a30*/  @!P1 IMAD.MOV.U32 R9, RZ, RZ, R13 ;  /* 0x000000ffff099224 */ /* 0x000fe200078e000d */
[----:B------:R-:W-:-:S04]  /*38a40*/  PRMT R84, RZ, 0x7610, R84 ;  /* 0x00007610ff547816 */ /* 0x000fc80000000054 */
[----:B------:R0:W3:Y:S01]  /*38a50*/  @!P1 LDG.E.U8 R86, desc[UR18][R8.64] ;  /* 0x0000001208569981 */ /* 0x0000e2000c1e1100 */
[----:B----4-:R-:W-:Y:S01]  /*38a60*/  IADD3 R3, P4, PT, R5, R3, RZ ;  /* 0x0000000305037210 */ /* 0x010fe20007f9e0ff */
[----:B0-----:R-:W-:Y:S01]  /*38a70*/  @!P1 IMAD.MOV.U32 R8, RZ, RZ, R11 ;  /* 0x000000ffff089224 */ /* 0x001fe200078e000b */
[----:B------:R-:W-:Y:S01]  /*38a80*/  PRMT R82, RZ, 0x7610, R82 ;  /* 0x00007610ff527816 */ /* 0x000fe20000000052 */
[----:B------:R-:W-:Y:S04]  /*38a90*/  STL [R1+0x1310], R92 ;  /* 0x0013105c01007387 */ /* 0x000fe80000100800 */
[----:B------:R-:W-:Y:S04]  /*38aa0*/  STL [R1+0x71c], R14 ;  /* 0x00071c0e01007387 */ /* 0x000fe80000100800 */
[----:B------:R0:W-:Y:S04]  /*38ab0*/  STL [R1+0x710], R17 ;  /* 0x0007101101007387 */ /* 0x0001e80000100800 */
[----:B------:R-:W-:Y:S04]  /*38ac0*/  STL [R1+0x724], R0 ;  /* 0x0007240001007387 */ /* 0x000fe80000100800 */
[----:B0-----:R-:W4:Y:S04]  /*38ad0*/  LDL.LU R17, [R1+0x754] ;  /* 0x0007540001117983 */ /* 0x001f280000300800 */
[----:B------:R0:W-:Y:S01]  /*38ae0*/  STL [R1+0x718], R15 ;  /* 0x0007180f01007387 */ /* 0x0001e20000100800 */
[----:B------:R-:W-:Y:S01]  /*38af0*/  PRMT R80, RZ, 0x7610, R80 ;  /* 0x00007610ff507816 */ /* 0x000fe20000000050 */
[----:B--2---:R-:W-:-:S04]  /*38b00*/  IMAD.X R12, R6, 0x1, R12, P3 ;  /* 0x00000001060c7824 */ /* 0x004fc800018e060c */
[----:B------:R-:W-:Y:S02]  /*38b10*/  @!P1 IMAD.MOV.U32 R9, RZ, RZ, R12 ;  /* 0x000000ffff099224 */ /* 0x000fe400078e000c */
[----:B------:R-:W-:-:S03]  /*38b20*/  IMAD.X R10, R6, 0x1, R10, P4 ;  /* 0x00000001060a7824 */ /* 0x000fc600020e060a */
[----:B------:R1:W2:Y:S02]  /*38b30*/  @!P1 LDG.E.U8 R84, desc[UR18][R8.64] ;  /* 0x0000001208549981 */ /* 0x0002a4000c1e1100 */
[----:B-1----:R-:W-:Y:S02]  /*38b40*/  @!P1 IMAD.MOV.U32 R8, RZ, RZ, R3 ;  /* 0x000000ffff089224 */ /* 0x002fe400078e0003 */
[----:B------:R-:W-:Y:S01]  /*38b50*/  @!P1 IMAD.MOV.U32 R9, RZ, RZ, R10 ;  /* 0x000000ffff099224 */ /* 0x000fe200078e000a */
[----:B---3--:R-:W-:Y:S04]  /*38b60*/  STL [R1+0x1314], R90 ;  /* 0x0013145a01007387 */ /* 0x008fe80000100800 */
[----:B------:R1:W-:Y:S01]  /*38b70*/  STL [R1+0x720], R13 ;  /* 0x0007200d01007387 */ /* 0x0003e20000100800 */
[----:B------:R-:W-:-:S03]  /*38b80*/  IADD3 R2, P3, PT, R5, R2, RZ ;  /* 0x0000000205027210 */ /* 0x000fc60007f7e0ff */
[----:B------:R3:W2:Y:S02]  /*38b90*/  @!P1 LDG.E.U8 R82, desc[UR18][R8.64] ;  /* 0x0000001208529981 */ /* 0x0006a4000c1e1100 */
[----:B------:R-:W-:Y:S02]  /*38ba0*/  IMAD.X R4, R6, 0x1, R4, P3 ;  /* 0x0000000106047824 */ /* 0x000fe400018e0604 */
[----:B------:R-:W-:Y:S04]  /*38bb0*/  STL [R1+0x1318], R88 ;  /* 0x0013185801007387 */ /* 0x000fe80000100800 */
[----:B------:R-:W2:Y:S01]  /*38bc0*/  LDL.LU R19, [R1+0x750] ;  /* 0x0007500001137983 */ /* 0x000ea20000300800 */
[----:B---3--:R-:W-:-:S03]  /*38bd0*/  @!P1 IMAD.MOV.U32 R8, RZ, RZ, R2 ;  /* 0x000000ffff089224 */ /* 0x008fc600078e0002 */
[----:B0-----:R-:W3:Y:S01]  /*38be0*/  LDL.LU R15, [R1+0x758] ;  /* 0x00075800010f7983 */ /* 0x001ee20000300800 */
[----:B------:R-:W-:-:S03]  /*38bf0*/  @!P1 IMAD.MOV.U32 R9, RZ, RZ, R4 ;  /* 0x000000ffff099224 */ /* 0x000fc600078e0004 */
[----:B------:R-:W-:Y:S04]  /*38c00*/  STL [R1+0x72c], R11 ;  /* 0x00072c0b01007387 */ /* 0x000fe80000100800 */
[----:B-1----:R-:W3:Y:S04]  /*38c10*/  LDL.LU R13, [R1+0x75c] ;  /* 0x00075c00010d7983 */ /* 0x002ee80000300800 */
[----:B------:R-:W3:Y:S04]  /*38c20*/  LDL.LU R16, [R1+0x760] ;  /* 0x0007600001107983 */ /* 0x000ee80000300800 */
[----:B------:R-:W3:Y:S04]  /*38c30*/  LDL.LU R0, [R1+0x764] ;  /* 0x0007640001007983 */ /* 0x000ee80000300800 */
[----:B------:R0:W3:Y:S04]  /*38c40*/  @!P1 LDG.E.U8 R80, desc[UR18][R8.64] ;  /* 0x0000001208509981 */ /* 0x0000e8000c1e1100 */
[----:B------:R-:W-:Y:S04]  /*38c50*/  STL [R1+0x131c], R86 ;  /* 0x00131c5601007387 */ /* 0x000fe80000100800 */
[----:B------:R-:W-:Y:S04]  /*38c60*/  STL [R1+0x734], R3 ;  /* 0x0007340301007387 */ /* 0x000fe80000100800 */
[----:B------:R1:W-:Y:S04]  /*38c70*/  STL [R1+0x728], R12 ;  /* 0x0007280c01007387 */ /* 0x0003e80000100800 */
[----:B------:R-:W-:Y:S04]  /*38c80*/  STL [R1+0x73c], R2 ;  /* 0x00073c0201007387 */ /* 0x000fe80000100800 */
[----:B-1----:R-:W3:Y:S04]  /*38c90*/  LDL.LU R12, [R1+0x76c] ;  /* 0x00076c00010c7983 */ /* 0x002ee80000300800 */
[----:B------:R-:W-:Y:S01]  /*38ca0*/  STL [R1+0x730], R10 ;  /* 0x0007300a01007387 */ /* 0x000fe20000100800 */
[----:B----4-:R-:W-:-:S02]  /*38cb0*/  IADD3 R17, P3, PT, R5, R17, RZ ;  /* 0x0000001105117210 */ /* 0x010fc40007f7e0ff */
[----:B------:R-:W-:-:S03]  /*38cc0*/  PRMT R78, RZ, 0x7610, R78 ;  /* 0x00007610ff4e7816 */ /* 0x000fc6000000004e */
[----:B0-----:R-:W-:Y:S01]  /*38cd0*/  @!P1 IMAD.MOV.U32 R8, RZ, RZ, R17 ;  /* 0x000000ffff089224 */ /* 0x001fe200078e0011 */
[----:B--2---:R-:W-:Y:S04]  /*38ce0*/  STL [R1+0x1320], R84 ;  /* 0x0013205401007387 */ /* 0x004fe80000100800 */
[----:B------:R-:W2:Y:S04]  /*38cf0*/  LDL.LU R18, [R1+0x768] ;  /* 0x0007680001127983 */ /* 0x000ea80000300800 */
[----:B------:R0:W-:Y:S04]  /*38d00*/  STL [R1+0x738], R4 ;  /* 0x0007380401007387 */ /* 0x0001e80000100800 */
[----:B------:R-:W4:Y:S04]  /*38d10*/  LDL.LU R11, [R1+0x774] ;  /* 0x00077400010b7983 */ /* 0x000f280000300800 */
[----:B------:R-:W4:Y:S04]  /*38d20*/  LDL.LU R3, [R1+0x77c] ;  /* 0x00077c0001037983 */ /* 0x000f280000300800 */
[----:B------:R-:W-:Y:S04]  /*38d30*/  STL [R1+0x1324], R82 ;  /* 0x0013245201007387 */ /* 0x000fe80000100800 */
[----:B------:R-:W4:Y:S04]  /*38d40*/  LDL.LU R14, [R1+0x770] ;  /* 0x00077000010e7983 */ /* 0x000f280000300800 */
[----:B0-----:R-:W4:Y:S01]  /*38d50*/  LDL.LU R4, [R1+0x778] ;  /* 0x0007780001047983 */ /* 0x001f220000300800 */
[----:B------:R-:W-:-:S03]  /*38d60*/  IMAD.X R19, R6, 0x1, R19, P3 ;  /* 0x0000000106137824 */ /* 0x000fc600018e0613 */
[----:B------:R0:W-:Y:S04]  /*38d70*/  STL [R1+0x754], R17 ;  /* 0x0007541101007387 */ /* 0x0001e80000100800 */
[----:B------:R-:W4:Y:S01]  /*38d80*/  LDL.LU R2, [R1+0x794] ;  /* 0x0007940001027983 */ /* 0x000f220000300800 */
[----:B------:R-:W-:-:S03]  /*38d90*/  @!P1 IMAD.MOV.U32 R9, RZ, RZ, R19 ;  /* 0x000000ffff099224 */ /* 0x000fc600078e0013 */
[----:B------:R-:W4:Y:S01]  /*38da0*/  LDL.LU R10, [R1+0x79c] ;  /* 0x00079c00010a7983 */ /* 0x000f220000300800 */
[----:B---3--:R-:W-:-:S03]  /*38db0*/  IADD3 R13, P4, PT, R5, R13, RZ ;  /* 0x0000000d050d7210 */ /* 0x008fc60007f9e0ff */
[----:B------:R1:W3:Y:S02]  /*38dc0*/  @!P1 LDG.E.U8 R78, desc[UR18][R8.64] ;  /* 0x00000012084e9981 */ /* 0x0002e4000c1e1100 */
[C---:B------:R-:W-:Y:S01]  /*38dd0*/  IMAD.X R15, R6.reuse, 0x1, R15, P4 ;  /* 0x00000001060f7824 */ /* 0x040fe200020e060f */
[----:B------:R-:W-:Y:S01]  /*38de0*/  IADD3 R0, P3, PT, R5, R0, RZ ;  /* 0x0000000005007210 */ /* 0x000fe20007f7e0ff */
[----:B------:R-:W-:Y:S04]  /*38df0*/  STL [R1+0x1328], R80 ;  /* 0x0013285001007387 */ /* 0x000fe80000100800 */
[----:B------:R-:W-:Y:S01]  /*38e00*/  IMAD.X R16, R6, 0x1, R16, P3 ;  /* 0x0000000106107824 */ /* 0x000fe200018e0610 */
[----:B------:R0:W-:Y:S04]  /*38e10*/  STL [R1+0x75c], R13 ;  /* 0x00075c0d01007387 */ /* 0x0001e80000100800 */
[----:B------:R-:W-:Y:S01]  /*38e20*/  STL [R1+0x750], R19 ;  /* 0x0007501301007387 */ /* 0x000fe20000100800 */
[----:B-1----:R-:W-:-:S03]  /*38e30*/  @!P1 IMAD.MOV.U32 R8, RZ, RZ, R13 ;  /* 0x000000ffff089224 */ /* 0x002fc600078e000d */
[----:B------:R-:W-:Y:S04]  /*38e40*/  STL [R1+0x764], R0 ;  /* 0x0007640001007387 */ /* 0x000fe80000100800 */
[----:B------:R1:W-:Y:S04]  /*38e50*/  STL [R1+0x758], R15 ;  /* 0x0007580f01007387 */ /* 0x0003e80000100800 */
[----:B0-----:R-:W3:Y:S04]  /*38e60*/  LDL.LU R17, [R1+0x790] ;  /* 0x0007900001117983 */ /* 0x001ee80000300800 */
[----:B------:R0:W-:Y:S04]  /*38e70*/  STL [R1+0x760], R16 ;  /* 0x0007601001007387 */ /* 0x0001e80000100800 */
[----:B------:R-:W3:Y:S01]  /*38e80*/  LDL.LU R13, [R1+0x798] ;  /* 0x00079800010d7983 */ /* 0x000ee20000300800 */
[----:B------:R-:W-:-:S03]  /*38e90*/  @!P1 IMAD.MOV.U32 R9, RZ, RZ, R15 ;  /* 0x000000ffff099224 */ /* 0x000fc600078e000f */
[----:B-1----:R-:W3:Y:S01]  /*38ea0*/  LDL.LU R15, [R1+0x7a4] ;  /* 0x0007a400010f7983 */ /* 0x002ee20000300800 */
[----:B------:R-:W-:Y:S02]  /*38eb0*/  PRMT R76, RZ, 0x7610, R76 ;  /* 0x00007610ff4c7816 */ /* 0x000fe4000000004c */
[----:B------:R-:W-:Y:S02]  /*38ec0*/  IADD3 R12, P3, PT, R5, R12, RZ ;  /* 0x0000000c050c7210 */ /* 0x000fe40007f7e0ff */
[----:B------:R-:W-:Y:S02]  /*38ed0*/  PRMT R74, RZ, 0x7610, R74 ;  /* 0x00007610ff4a7816 */ /* 0x000fe4000000004a */
[----:B------:R1:W3:Y:S01]  /*38ee0*/  @!P1 LDG.E.U8 R76, desc[UR18][R8.64] ;  /* 0x00000012084c9981 */ /* 0x0002e2000c1e1100 */
[----:B------:R-:W-:Y:S01]  /*38ef0*/  PRMT R72, RZ, 0x7610, R72 ;  /* 0x00007610ff487816 */ /* 0x000fe20000000048 */
[----:B-1----:R-:W-:Y:S02]  /*38f00*/  @!P1 IMAD.MOV.U32 R8, RZ, RZ, R0 ;  /* 0x000000ffff089224 */ /* 0x002fe400078e0000 */
[----:B------:R-:W-:-:S02]  /*38f10*/  @!P1 IMAD.MOV.U32 R9, RZ, RZ, R16 ;  /* 0x000000ffff099224 */ /* 0x000fc400078e0010 */
[----:B0-----:R-:W3:Y:S04]  /*38f20*/  LDL.LU R16, [R1+0x7a0] ;  /* 0x0007a00001107983 */ /* 0x001ee80000300800 */
[----:B------:R0:W3:Y:S04]  /*38f30*/  @!P1 LDG.E.U8 R74, desc[UR18][R8.64] ;  /* 0x00000012084a9981 */ /* 0x0000e8000c1e1100 */
[----:B------:R-:W3:Y:S01]  /*38f40*/  LDL.LU R0, [R1+0x7ac] ;  /* 0x0007ac0001007983 */ /* 0x000ee20000300800 */
[----:B------:R-:W-:-:S03]  /*38f50*/  PRMT R70, RZ, 0x7610, R70 ;  /* 0x00007610ff467816 */ /* 0x000fc60000000046 */
[----:B------:R1:W-:Y:S01]  /*38f60*/  STL [R1+0x76c], R12 ;  /* 0x00076c0c01007387 */ /* 0x0003e20000100800 */
[----:B0-----:R-:W-:Y:S01]  /*38f70*/  @!P1 IMAD.MOV.U32 R8, RZ, RZ, R12 ;  /* 0x000000ffff089224 */ /* 0x001fe200078e000c */
[----:B------:R-:W-:Y:S02]  /*38f80*/  PRMT R68, RZ, 0x7610, R68 ;  /* 0x00007610ff447816 */ /* 0x000fe40000000044 */
[----:B------:R-:W-:Y:S01]  /*38f90*/  PRMT R66, RZ, 0x7610, R66 ;  /* 0x00007610ff427816 */ /* 0x000fe20000000042 */
[----:B--2---:R-:W-:-:S04]  /*38fa0*/  IMAD.X R18, R6, 0x1, R18, P3 ;  /* 0x0000000106127824 */ /* 0x004fc800018e0612 */
[----:B------:R-:W-:Y:S01]  /*38fb0*/  @!P1 IMAD.MOV.U32 R9, RZ, RZ, R18 ;  /* 0x000000ffff099224 */ /* 0x000fe200078e0012 */
[----:B----4-:R-:W-:-:S04]  /*38fc0*/  IADD3 R11, P4, PT, R5, R11, RZ ;  /* 0x0000000b050b7210 */ /* 0x010fc80007f9e0ff */
[----:B------:R0:W2:Y:S01]  /*38fd0*/  @!P1 LDG.E.U8 R72, desc[UR18][R8.64] ;  /* 0x0000001208489981 */ /* 0x0000a2000c1e1100 */
[----:B------:R-:W-:-:S03]  /*38fe0*/  IADD3 R3, P3, PT, R5, R3, RZ ;  /* 0x0000000305037210 */ /* 0x000fc60007f7e0ff */
[----:B------:R-:W-:Y:S04]  /*38ff0*/  STL [R1+0x774], R11 ;  /* 0x0007740b01007387 */ /* 0x000fe80000100800 */
[----:B------:R-:W-:Y:S01]  /*39000*/  STL [R1+0x768], R18 ;  /* 0x0007681201007387 */ /* 0x000fe20000100800 */
[----:B0-----:R-:W-:-:S03]  /*39010*/  @!P1 IMAD.MOV.U32 R8, RZ, RZ, R11 ;  /* 0x000000ffff089224 */ /* 0x001fc600078e000b */
[----:B------:R-:W-:Y:S01]  /*39020*/  STL [R1+0x77c], R3 ;  /* 0x00077c0301007387 */ /* 0x000fe20000100800 */
[----:B------:R-:W-:-:S03]  /*39030*/  IMAD.X R14, R6, 0x1, R14, P4 ;  /* 0x00000001060e7824 */ /* 0x000fc600020e060e */
[----:B-1----:R-:W4:Y:S01]  /*39040*/  LDL.LU R12, [R1+0x7a8] ;  /* 0x0007a800010c7983 */ /* 0x002f220000300800 */
[----:B------:R-:W-:-:S03]  /*39050*/  @!P1 IMAD.MOV.U32 R9, RZ, RZ, R14 ;  /* 0x000000ffff099224 */ /* 0x000fc600078e000e */
[----:B------:R0:W-:Y:S01]  /*39060*/  STL [R1+0x770], R14 ;  /* 0x0007700e01007387 */ /* 0x0001e20000100800 */
[----:B------:R-:W-:-:S03]  /*39070*/  IMAD.X R4, R6, 0x1, R4, P3 ;  /* 0x0000000106047824 */ /* 0x000fc600018e0604 */
[----:B------:R1:W2:Y:S01]  /*39080*/  @!P1 LDG.E.U8 R70, desc[UR18][R8.64] ;  /* 0x0000001208469981 */ /* 0x0002a2000c1e1100 */
[----:B------:R-:W-:-:S03]  /*39090*/  IADD3 R2, P4, PT, R5, R2, RZ ;  /* 0x0000000205027210 */ /* 0x000fc60007f9e0ff */
[----:B0-----:R-:W2:Y:S04]  /*390a0*/  LDL.LU R14, [R1+0x7b0] ;  /* 0x0007b000010e7983 */ /* 0x001ea80000300800 */
[----:B------:R-:W2:Y:S01]  /*390b0*/  LDL.LU R11, [R1+0x7b4] ;  /* 0x0007b400010b7983 */ /* 0x000ea20000300800 */
[----:B-1----:R-:W-:Y:S01]  /*390c0*/  @!P1 IMAD.MOV.U32 R9, RZ, RZ, R4 ;  /* 0x000000ffff099224 */ /* 0x002fe200078e0004 */
[----:B------:R-:W-:Y:S02]  /*390d0*/  IADD3 R10, P3, PT, R5, R10, RZ ;  /* 0x0000000a050a7210 */ /* 0x000fe40007f7e0ff */
[----:B------:R0:W-:Y:S01]  /*390e0*/  STL [R1+0x778], R4 ;  /* 0x0007780401007387 */ /* 0x0001e20000100800 */
[----:B------:R-:W-:-:S05]  /*390f0*/  @!P1 IMAD.MOV.U32 R8, RZ, RZ, R3 ;  /* 0x000000ffff089224 */ /* 0x000fca00078e0003 */
[----:B------:R1:W2:Y:S04]  /*39100*/  @!P1 LDG.E.U8 R68, desc[UR18][R8.64] ;  /* 0x0000001208449981 */ /* 0x0002a8000c1e1100 */
[----:B0-----:R-:W2:Y:S04]  /*39110*/  LDL.LU R4, [R1+0x7b8] ;  /* 0x0007b80001047983 */ /* 0x001ea80000300800 */
[----:B------:R0:W-:Y:S04]  /*39120*/  STL [R1+0x794], R2 ;  /* 0x0007940201007387 */ /* 0x0001e80000100800 */
[----:B------:R-:W2:Y:S01]  /*39130*/  LDL.LU R3, [R1+0x7bc] ;  /* 0x0007bc0001037983 */ /* 0x000ea20000300800 */
[----:B-1----:R-:W-:-:S03]  /*39140*/  @!P1 IMAD.MOV.U32 R8, RZ, RZ, R2 ;  /* 0x000000ffff089224 */ /* 0x002fc600078e0002 */
[----:B------:R1:W-:Y:S01]  /*39150*/  STL [R1+0x79c], R10 ;  /* 0x00079c0a01007387 */ /* 0x0003e20000100800 */
[----:B---3--:R-:W-:-:S04]  /*39160*/  IMAD.X R17, R6, 0x1, R17, P4 ;  /* 0x0000000106117824 */ /* 0x008fc800020e0611 */
[----:B------:R-:W-:Y:S02]  /*39170*/  @!P1 IMAD.MOV.U32 R9, RZ, RZ, R17 ;  /* 0x000000ffff099224 */ /* 0x000fe400078e0011 */
[----:B------:R-:W-:Y:S01]  /*39180*/  IMAD.X R13, R6, 0x1, R13, P3 ;  /* 0x00000001060d7824 */ /* 0x000fe200018e060d */
[----:B------:R-:W-:Y:S01]  /*39190*/  STL [R1+0x790], R17 ;  /* 0x0007901101007387 */ /* 0x000fe20000100800 */
[----:B------:R-:W-:-:S03]  /*391a0*/  IADD3 R15, P3, PT, R5, R15, RZ ;  /* 0x0000000f050f7210 */ /* 0x000fc60007f7e0ff */
[----:B------:R3:W-:Y:S04]  /*391b0*/  STL [R1+0x798], R13 ;  /* 0x0007980d01007387 */ /* 0x0007e80000100800 */
[----:B0-----:R-:W2:Y:S04]  /*391c0*/  LDL.LU R2, [R1+0x7d4] ;  /* 0x0007d40001027983 */ /* 0x001ea80000300800 */
[----:B------:R0:W2:Y:S04]  /*391d0*/  @!P1 LDG.E.U8 R66, desc[UR18][R8.64] ;  /* 0x0000001208429981 */ /* 0x0000a8000c1e1100 */
[----:B------:R3:W-:Y:S01]  /*391e0*/  STL [R1+0x7a4], R15 ;  /* 0x0007a40f01007387 */ /* 0x0007e20000100800 */
[----:B0-----:R-:W-:-:S03]  /*391f0*/  @!P1 IMAD.MOV.U32 R8, RZ, RZ, R10 ;  /* 0x000000ffff089224 */ /* 0x001fc600078e000a */
[----:B-1----:R-:W2:Y:S01]  /*39200*/  LDL.LU R10, [R1+0x7d0] ;  /* 0x0007d000010a7983 */ /* 0x002ea20000300800 */
[----:B------:R-:W-:Y:S01]  /*39210*/  PRMT R64, RZ, 0x7610, R64 ;  /* 0x00007610ff407816 */ /* 0x000fe20000000040 */
[----:B------:R-:W-:Y:S02]  /*39220*/  @!P1 IMAD.MOV.U32 R9, RZ, RZ, R13 ;  /* 0x000000ffff099224 */ /* 0x000fe400078e000d */
[----:B------:R-:W-:Y:S01]  /*39230*/  IMAD.X R16, R6, 0x1, R16, P3 ;  /* 0x0000000106107824 */ /* 0x000fe200018e0610 */
[----:B------:R-:W-:Y:S01]  /*39240*/  PRMT R62, RZ, 0x7610, R62 ;  /* 0x00007610ff3e7816 */ /* 0x000fe2000000003e */
[----:B---3--:R-:W3:Y:S01]  /*39250*/  LDL.LU R13, [R1+0x7dc] ;  /* 0x0007dc00010d7983 */ /* 0x008ee20000300800 */
[----:B------:R-:W-:-:S03]  /*39260*/  IADD3 R0, P3, PT, R5, R0, RZ ;  /* 0x0000000005007210 */ /* 0x000fc60007f7e0ff */
[----:B------:R0:W3:Y:S01]  /*39270*/  @!P1 LDG.E.U8 R64, desc[UR18][R8.64] ;  /* 0x0000001208409981 */ /* 0x0000e2000c1e1100 */
[----:B------:R-:W-:-:S03]  /*39280*/  PRMT R60, RZ, 0x7610, R60 ;  /* 0x00007610ff3c7816 */ /* 0x000fc6000000003c */
[----:B------:R-:W-:Y:S01]  /*39290*/  STL [R1+0x7a0], R16 ;  /* 0x0007a01001007387 */ /* 0x000fe20000100800 */
[----:B0-----:R-:W-:Y:S02]  /*392a0*/  @!P1 IMAD.MOV.U32 R8, RZ, RZ, R15 ;  /* 0x000000ffff089224 */ /* 0x001fe400078e000f */
[----:B------:R-:W-:Y:S01]  /*392b0*/  @!P1 IMAD.MOV.U32 R9, RZ, RZ, R16 ;  /* 0x000000ffff099224 */ /* 0x000fe200078e0010 */
[----:B------:R-:W3:Y:S04]  /*392c0*/  LDL.LU R15, [R1+0x7d8] ;  /* 0x0007d800010f7983 */ /* 0x000ee80000300800 */
[----:B------:R0:W3:Y:S04]  /*392d0*/  @!P1 LDG.E.U8 R62, desc[UR18][R8.64] ;  /* 0x00000012083e9981 */ /* 0x0000e8000c1e1100 */
[----:B------:R-:W-:Y:S01]  /*392e0*/  STL [R1+0x7ac], R0 ;  /* 0x0007ac0001007387 */ /* 0x000fe20000100800 */
[----:B------:R-:W-:Y:S01]  /*392f0*/  PRMT R58, RZ, 0x7610, R58 ;  /* 0x00007610ff3a7816 */ /* 0x000fe2000000003a */
[----:B0-----:R-:W-:Y:S01]  /*39300*/  @!P1 IMAD.MOV.U32 R8, RZ, RZ, R0 ;  /* 0x000000ffff089224 */ /* 0x001fe200078e0000 */
[----:B------:R-:W-:Y:S01]  /*39310*/  PRMT R56, RZ, 0x7610, R56 ;  /* 0x00007610ff387816 */ /* 0x000fe20000000038 */
[----:B----4-:R-:W-:-:S04]  /*39320*/  IMAD.X R12, R6, 0x1, R12, P3 ;  /* 0x00000001060c7824 */ /* 0x010fc800018e060c */
[----:B------:R-:W-:Y:S01]  /*39330*/  @!P1 IMAD.MOV.U32 R9, RZ, RZ, R12 ;  /* 0x000000ffff099224 */ /* 0x000fe200078e000c */
[----:B------:R0:W-:Y:S04]  /*39340*/  STL [R1+0x7a8], R12 ;  /* 0x0007a80c01007387 */ /* 0x0001e80000100800 */
[----:B------:R1:W4:Y:S04]  /*39350*/  @!P1 LDG.E.U8 R60, desc[UR18][R8.64] ;  /* 0x00000012083c9981 */ /* 0x000328000c1e1100 */
        /* <DEDUP_REMOVED lines=8> */
[----:B------:R1:W4:Y:S04]  /*393e0*/  @!P1 LDG.E.U8 R58, desc[UR18][R8.64] ;  /* 0x00000012083a9981 */ /* 0x000328000c1e1100 */
[----:B0-----:R-:W4:Y:S01]  /*393f0*/  LDL.LU R14, [R1+0x7e8] ;  /* 0x0007e800010e7983 */ /* 0x001f220000300800 */
[----:B------:R-:W-:-:S03]  /*39400*/  IADD3 R3, P3, PT, R5, R3, RZ ;  /* 0x0000000305037210 */ /* 0x000fc60007f7e0ff */
[----:B------:R-:W4:Y:S02]  /*39410*/  LDL.LU R11, [R1+0x7ec] ;  /* 0x0007ec00010b7983 */ /* 0x000f240000300800 */
[----:B------:R-:W-:Y:S02]  /*39420*/  IMAD.X R4, R6, 0x1, R4, P3 ;  /* 0x0000000106047824 */ /* 0x000fe400018e0604 */
[----:B------:R-:W-:Y:S01]  /*39430*/  STL [R1+0x7bc], R3 ;  /* 0x0007bc0301007387 */ /* 0x000fe20000100800 */
[----:B-1----:R-:W-:Y:S02]  /*39440*/  @!P1 IMAD.MOV.U32 R8, RZ, RZ, R3 ;  /* 0x000000ffff089224 */ /* 0x002fe400078e0003 */
[----:B------:R-:W-:Y:S01]  /*39450*/  @!P1 IMAD.MOV.U32 R9, RZ, RZ, R4 ;  /* 0x000000ffff099224 */ /* 0x000fe200078e0004 */
[----:B------:R0:W-:Y:S04]  /*39460*/  STL [R1+0x7b8], R4 ;  /* 0x0007b80401007387 */ /* 0x0001e80000100800 */
[----:B------:R1:W4:Y:S04]  /*39470*/  @!P1 LDG.E.U8 R56, desc[UR18][R8.64] ;  /* 0x0000001208389981 */ /* 0x000328000c1e1100 */
[----:B0-----:R-:W4:Y:S04]  /*39480*/  LDL.LU R4, [R1+0x7f0] ;  /* 0x0007f00001047983 */ /* 0x001f280000300800 */
[----:B------:R-:W4:Y:S01]  /*39490*/  LDL.LU R3, [R1+0x7f4] ;  /* 0x0007f40001037983 */ /* 0x000f220000300800 */
[----:B------:R-:W-:-:S05]  /*394a0*/  IADD3 R2, P3, PT, R5, R2, RZ ;  /* 0x0000000205027210 */ /* 0x000fca0007f7e0ff */
[----:B------:R-:W-:Y:S01]  /*394b0*/  STL [R1+0x7d4], R2 ;  /* 0x0007d40201007387 */ /* 0x000fe20000100800 */
[----:B-1----:R-:W-:Y:S02]  /*394c0*/  @!P1 IMAD.MOV.U32 R8, RZ, RZ, R2 ;  /* 0x000000ffff089224 */ /* 0x002fe400078e0002 */
[----:B------:R-:W-:-:S04]  /*394d0*/  IMAD.X R10, R6, 0x1, R10, P3 ;  /* 0x00000001060a7824 */ /* 0x000fc800018e060a */
[----:B------:R-:W-:Y:S01]  /*394e0*/  @!P1 IMAD.MOV.U32 R9, RZ, RZ, R10 ;  /* 0x000000ffff099224 */ /* 0x000fe200078e000a */
[----:B------:R0:W-:Y:S04]  /*394f0*/  STL [R1+0x7d0], R10 ;  /* 0x0007d00a01007387 */ /* 0x0001e80000100800 */
[----:B0-----:R-:W4:Y:S04]  /*39500*/  LDL.LU R10, [R1+0x7f8] ;  /* 0x0007f800010a7983 */ /* 0x001f280000300800 */
[----:B------:R-:W4:Y:S01]  /*39510*/  LDL.LU R2, [R1+0x7fc] ;  /* 0x0007fc0001027983 */ /* 0x000f220000300800 */
[----:B---3--:R-:W-:-:S02]  /*39520*/  IADD3 R13, P3, PT, R5, R13, RZ ;  /* 0x0000000d050d7210 */ /* 0x008fc40007f7e0ff */
[----:B------:R-:W-:-:S03]  /*39530*/  PRMT R54, RZ, 0x7610, R54 ;  /* 0x00007610ff367816 */ /* 0x000fc60000000036 */
[----:B------:R-:W-:Y:S01]  /*39540*/  IMAD.X R15, R6, 0x1, R15, P3 ;  /* 0x00000001060f7824 */ /* 0x000fe200018e060f */
[----:B------:R-:W-:Y:S01]  /*39550*/  PRMT R52, RZ, 0x7610, R52 ;  /* 0x00007610ff347816 */ /* 0x000fe20000000034 */
[----:B------:R0:W-:Y:S04]  /*39560*/  STL [R1+0x7dc], R13 ;  /* 0x0007dc0d01007387 */ /* 0x0001e80000100800 */
[----:B------:R1:W3:Y:S04]  /*39570*/  @!P1 LDG.E.U8 R54, desc[UR18][R8.64] ;  /* 0x0000001208369981 */ /* 0x0002e8000c1e1100 */
[----:B------:R-:W-:Y:S04]  /*39580*/  STL [R1+0x7d8], R15 ;  /* 0x0007d80f01007387 */ /* 0x000fe80000100800 */
[----:B------:R-:W3:Y:S01]  /*39590*/  LDL.LU R16, [R1+0x810] ;  /* 0x0008100001107983 */ /* 0x000ee20000300800 */
[----:B-1----:R-:W-:-:S02]  /*395a0*/  @!P1 IMAD.MOV.U32 R8, RZ, RZ, R13 ;  /* 0x000000ffff089224 */ /* 0x002fc400078e000d */
[----:B------:R-:W-:Y:S01]  /*395b0*/  @!P1 IMAD.MOV.U32 R9, RZ, RZ, R15 ;  /* 0x000000ffff099224 */ /* 0x000fe200078e000f */
[----:B0-----:R-:W3:Y:S01]  /*395c0*/  LDL.LU R13, [R1+0x814] ;  /* 0x00081400010d7983 */ /* 0x001ee20000300800 */
[----:B------:R-:W-:-:S03]  /*395d0*/  PRMT R50, RZ, 0x7610, R50 ;  /* 0x00007610ff327816 */ /* 0x000fc60000000032 */
[----:B------:R0:W3:Y:S01]  /*395e0*/  @!P1 LDG.E.U8 R52, desc[UR18][R8.64] ;  /* 0x0000001208349981 */ /* 0x0000e2000c1e1100 */
[----:B------:R-:W-:Y:S02]  /*395f0*/  PRMT R48, RZ, 0x7610, R48 ;  /* 0x00007610ff307816 */ /* 0x000fe40000000030 */
        /* <DEDUP_REMOVED lines=8> */
[----:B------:R-:W-:-:S03]  /*39680*/  IADD3 R11, P3, PT, R5, R11, RZ ;  /* 0x0000000b050b7210 */ /* 0x000fc60007f7e0ff */
[----:B------:R-:W2:Y:S02]  /*39690*/  LDL.LU R0, [R1+0x81c] ;  /* 0x00081c0001007983 */ /* 0x000ea40000300800 */
[----:B------:R-:W-:Y:S02]  /*396a0*/  IMAD.X R14, R6, 0x1, R14, P3 ;  /* 0x00000001060e7824 */ /* 0x000fe400018e060e */
[----:B------:R-:W-:Y:S01]  /*396b0*/  STL [R1+0x7ec], R11 ;  /* 0x0007ec0b01007387 */ /* 0x000fe20000100800 */
[----:B-1----:R-:W-:Y:S02]  /*396c0*/  @!P1 IMAD.MOV.U32 R8, RZ, RZ, R11 ;  /* 0x000000ffff089224 */ /* 0x002fe400078e000b */
[----:B------:R-:W-:Y:S01]  /*396d0*/  @!P1 IMAD.MOV.U32 R9, RZ, RZ, R14 ;  /* 0x000000ffff099224 */ /* 0x000fe200078e000e */
[----:B------:R0:W-:Y:S04]  /*396e0*/  STL [R1+0x7e8], R14 ;  /* 0x0007e80e01007387 */ /* 0x0001e80000100800 */
[----:B------:R-:W4:Y:S04]  /*396f0*/  LDL.LU R15, [R1+0x820] ;  /* 0x00082000010f7983 */ /* 0x000f280000300800 */
[----:B------:R1:W4:Y:S01]  /*39700*/  @!P1 LDG.E.U8 R48, desc[UR18][R8.64] ;  /* 0x0000001208309981 */ /* 0x000322000c1e1100 */
[----:B------:R-:W-:-:S03]  /*39710*/  IADD3 R3, P3, PT, R5, R3, RZ ;  /* 0x0000000305037210 */ /* 0x000fc60007f7e0ff */
[----:B0-----:R-:W4:Y:S02]  /*39720*/  LDL.LU R14, [R1+0x824] ;  /* 0x00082400010e7983 */ /* 0x001f240000300800 */
[----:B------:R-:W-:Y:S02]  /*39730*/  IMAD.X R4, R6, 0x1, R4, P3 ;  /* 0x0000000106047824 */ /* 0x000fe400018e0604 */
[----:B------:R-:W-:Y:S01]  /*39740*/  STL [R1+0x7f4], R3 ;  /* 0x0007f40301007387 */ /* 0x000fe20000100800 */
[----:B-1----:R-:W-:Y:S02]  /*39750*/  @!P1 IMAD.MOV.U32 R8, RZ, RZ, R3 ;  /* 0x000000ffff089224 */ /* 0x002fe400078e0003 */
[----:B------:R-:W-:Y:S01]  /*39760*/  @!P1 IMAD.MOV.U32 R9, RZ, RZ, R4 ;  /* 0x000000ffff099224 */ /* 0x000fe200078e0004 */
[----:B------:R0:W-:Y:S04]  /*39770*/  STL [R1+0x7f0], R4 ;  /* 0x0007f00401007387 */ /* 0x0001e80000100800 */
[----:B0-----:R-:W4:Y:S04]  /*39780*/  LDL.LU R4, [R1+0x828] ;  /* 0x0008280001047983 */ /* 0x001f280000300800 */
[----:B------:R-:W4:Y:S01]  /*39790*/  LDL.LU R3, [R1+0x82c] ;  /* 0x00082c0001037983 */ /* 0x000f220000300800 */
[----:B------:R-:W-:-:S05]  /*397a0*/  IADD3 R2, P3, PT, R5, R2, RZ ;  /* 0x0000000205027210 */ /* 0x000fca0007f7e0ff */
[----:B------:R-:W-:Y:S01]  /*397b0*/  IMAD.X R10, R6, 0x1, R10, P3 ;  /* 0x00000001060a7824 */ /* 0x000fe200018e060a */
[----:B------:R-:W-:Y:S03]  /*397c0*/  STL [R1+0x7fc], R2 ;  /* 0x0007fc0201007387 */ /* 0x000fe60000100800 */
[----:B------:R-:W-:Y:S01]  /*397d0*/  @!P1 IMAD.MOV.U32 R11, RZ, RZ, R10 ;  /* 0x000000ffff0b9224 */ /* 0x000fe200078e000a */
[----:B------:R0:W-:Y:S04]  /*397e0*/  STL [R1+0x7f8], R10 ;  /* 0x0007f80a01007387 */ /* 0x0001e80000100800 */
[----:B------:R-:W4:Y:S01]  /*397f0*/  LDL.LU R20, [R1+0x830] ;  /* 0x0008300001147983 */ /* 0x000f220000300800 */
[----:B0-----:R-:W-:-:S03]  /*39800*/  @!P1 IMAD.MOV.U32 R10, RZ, RZ, R2 ;  /* 0x000000ffff0a9224 */ /* 0x001fc600078e0002 */
[----:B------:R-:W4:Y:S01]  /*39810*/  LDL.LU R2, [R1+0x834] ;  /* 0x0008340001027983 */ /* 0x000f220000300800 */
[----:B------:R-:W-:Y:S02]  /*39820*/  PRMT R7, RZ, 0x7610, R7 ;  /* 0x00007610ff077816 */ /* 0x000fe40000000007 */
[----:B---3--:R-:W-:-:S04]  /*39830*/  IADD3 R13, P3, PT, R5, R13, RZ ;  /* 0x0000000d050d7210 */ /* 0x008fc80007f7e0ff */
[----:B------:R0:W3:Y:S01]  /*39840*/  @!P1 LDG.E.U8 R7, desc[UR18][R8.64] ;  /* 0x0000001208079981 */ /* 0x0000e2000c1e1100 */
[----:B------:R-:W-:-:S03]  /*39850*/  IMAD.X R16, R6, 0x1, R16, P3 ;  /* 0x0000000106107824 */ /* 0x000fc600018e0610 */
[----:B------:R-:W-:Y:S01]  /*39860*/  STL [R1+0x814], R13 ;  /* 0x0008140d01007387 */ /* 0x000fe20000100800 */
[----:B0-----:R-:W-:-:S03]  /*39870*/  PRMT R8, RZ, 0x7610, R8 ;  /* 0x00007610ff087816 */ /* 0x001fc60000000008 */
[----:B------:R0:W-:Y:S01]  /*39880*/  STL [R1+0x810], R16 ;  /* 0x0008101001007387 */ /* 0x0001e20000100800 */
[----:B------:R-:W-:-:S03]  /*39890*/  PRMT R9, RZ, 0x7610, R9 ;  /* 0x00007610ff097816 */ /* 0x000fc60000000009 */
[----:B------:R-:W3:Y:S04]  /*398a0*/  LDL.LU R17, [R1+0x838] ;  /* 0x0008380001117983 */ /* 0x000ee80000300800 */
[----:B------:R1:W3:Y:S02]  /*398b0*/  @!P1 LDG.E.U8 R8, desc[UR18][R10.64] ;  /* 0x000000120a089981 */ /* 0x0002e4000c1e1100 */
[----:B-1----:R-:W-:Y:S02]  /*398c0*/  @!P1 IMAD.MOV.U32 R11, RZ, RZ, R16 ;  /* 0x000000ffff0b9224 */ /* 0x002fe400078e0010 */
[----:B------:R-:W-:Y:S01]  /*398d0*/  @!P1 IMAD.MOV.U32 R10, RZ, RZ, R13 ;  /* 0x000000ffff0a9224 */ /* 0x000fe200078e000d */
[----:B0-----:R-:W3:Y:S04]  /*398e0*/  LDL.LU R16, [R1+0x83c] ;  /* 0x00083c0001107983 */ /* 0x001ee80000300800 */
[----:B------:R0:W3:Y:S02]  /*398f0*/  @!P1 LDG.E.U8 R9, desc[UR18][R10.64] ;  /* 0x000000120a099981 */ /* 0x0000e4000c1e1100 */
[----:B0-----:R-:W-:-:S02]  /*39900*/  PRMT R10, RZ, 0x7610, R10 ;  /* 0x00007610ff0a7816 */ /* 0x001fc4000000000a */
[----:B------:R-:W-:Y:S02]  /*39910*/  PRMT R11, RZ, 0x7610, R11 ;  /* 0x00007610ff0b7816 */ /* 0x000fe4000000000b */
[----:B--2---:R-:W-:-:S05]  /*39920*/  IADD3 R0, P3, PT, R5, R0, RZ ;  /* 0x0000000005007210 */ /* 0x004fca0007f7e0ff */
[----:B----4-:R-:W-:Y:S01]  /*39930*/  IMAD.X R12, R6, 0x1, R12, P3 ;  /* 0x00000001060c7824 */ /* 0x010fe200018e060c */
[----:B------:R-:W-:Y:S03]  /*39940*/  STL [R1+0x81c], R0 ;  /* 0x00081c0001007387 */ /* 0x000fe60000100800 */
[----:B------:R-:W-:Y:S01]  /*39950*/  @!P1 IMAD.MOV.U32 R13, RZ, RZ, R12 ;  /* 0x000000ffff0d9224 */ /* 0x000fe200078e000c */
[----:B------:R0:W-:Y:S04]  /*39960*/  STL [R1+0x818], R12 ;  /* 0x0008180c01007387 */ /* 0x0001e80000100800 */
[----:B------:R-:W2:Y:S01]  /*39970*/  LDL.LU R21, [R1+0x850] ;  /* 0x0008500001157983 */ /* 0x000ea20000300800 */
[----:B------:R-:W-:Y:S01]  /*39980*/  IADD3 R14, P3, PT, R5, R14, RZ ;  /* 0x0000000e050e7210 */ /* 0x000fe20007f7e0ff */
[----:B0-----:R-:W-:-:S02]  /*39990*/  @!P1 IMAD.MOV.U32 R12, RZ, RZ, R0 ;  /* 0x000000ffff0c9224 */ /* 0x001fc400078e0000 */
[----:B------:R-:W4:Y:S02]  /*399a0*/  LDL.LU R0, [R1+0x854] ;  /* 0x0008540001007983 */ /* 0x000f240000300800 */
[----:B------:R-:W-:Y:S02]  /*399b0*/  IMAD.X R15, R6, 0x1, R15, P3 ;  /* 0x00000001060f7824 */ /* 0x000fe400018e060f */
[----:B------:R-:W-:Y:S04]  /*399c0*/  STL [R1+0x824], R14 ;  /* 0x0008240e01007387 */ /* 0x000fe80000100800 */
[----:B------:R0:W-:Y:S04]  /*399d0*/  STL [R1+0x820], R15 ;  /* 0x0008200f01007387 */ /* 0x0001e80000100800 */
[----:B------:R-:W2:Y:S04]  /*399e0*/  LDL.LU R19, [R1+0x858] ;  /* 0x0008580001137983 */ /* 0x000ea80000300800 */
[----:B------:R1:W2:Y:S01]  /*399f0*/  @!P1 LDG.E.U8 R10, desc[UR18][R12.64] ;  /* 0x000000120c0a9981 */ /* 0x0002a2000c1e1100 */
[----:B------:R-:W-:-:S03]  /*39a00*/  IADD3 R3, P3, PT, R5, R3, RZ ;  /* 0x0000000305037210 */ /* 0x000fc60007f7e0ff */
[----:B------:R-:W2:Y:S02]  /*39a10*/  LDL.LU R18, [R1+0x85c] ;  /* 0x00085c0001127983 */ /* 0x000ea40000300800 */
[----:B------:R-:W-:Y:S02]  /*39a20*/  IMAD.X R4, R6, 0x1, R4, P3 ;  /* 0x0000000106047824 */ /* 0x000fe400018e0604 */
[----:B-1----:R-:W-:Y:S02]  /*39a30*/  @!P1 IMAD.MOV.U32 R12, RZ, RZ, R14 ;  /* 0x000000ffff0c9224 */ /* 0x002fe400078e000e */
[----:B------:R-:W-:Y:S01]  /*39a40*/  @!P1 IMAD.MOV.U32 R13, RZ, RZ, R15 ;  /* 0x000000ffff0d9224 */ /* 0x000fe200078e000f */
[----:B------:R-:W-:Y:S01]  /*39a50*/  STL [R1+0x82c], R3 ;  /* 0x00082c0301007387 */ /* 0x000fe20000100800 */
[----:B0-----:R-:W-:Y:S02]  /*39a60*/  @!P1 IMAD.MOV.U32 R15, RZ, RZ, R4 ;  /* 0x000000ffff0f9224 */ /* 0x001fe400078e0004 */
[----:B------:R-:W-:Y:S01]  /*39a70*/  @!P1 IMAD.MOV.U32 R14, RZ, RZ, R3 ;  /* 0x000000ffff0e9224 */ /* 0x000fe200078e0003 */
[----:B------:R0:W-:Y:S04]  /*39a80*/  STL [R1+0x828], R4 ;  /* 0x0008280401007387 */ /* 0x0001e80000100800 */
[----:B------:R1:W2:Y:S04]  /*39a90*/  @!P1 LDG.E.U8 R11, desc[UR18][R12.64] ;  /* 0x000000120c0b9981 */ /* 0x0002a8000c1e1100 */
[----:B0-----:R-:W2:Y:S04]  /*39aa0*/  LDL.LU R4, [R1+0x860] ;  /* 0x0008600001047983 */ /* 0x001ea80000300800 */
[----:B------:R-:W2:Y:S01]  /*39ab0*/  LDL.LU R3, [R1+0x864] ;  /* 0x0008640001037983 */ /* 0x000ea20000300800 */
[----:B-1----:R-:W-:-:S06]  /*39ac0*/  PRMT R12, RZ, 0x7610, R12 ;  /* 0x00007610ff0c7816 */ /* 0x002fcc000000000c */
[----:B------:R0:W2:Y:S01]  /*39ad0*/  @!P1 LDG.E.U8 R12, desc[UR18][R14.64] ;  /* 0x000000120e0c9981 */ /* 0x0000a2000c1e1100 */
[----:B------:R-:W-:-:S05]  /*39ae0*/  IADD3 R2, P3, PT, R5, R2, RZ ;  /* 0x0000000205027210 */ /* 0x000fca0007f7e0ff */
[----:B------:R-:W-:Y:S01]  /*39af0*/  IMAD.X R20, R6, 0x1, R20, P3 ;  /* 0x0000000106147824 */ /* 0x000fe200018e0614 */
[----:B------:R-:W-:Y:S01]  /*39b00*/  STL [R1+0x834], R2 ;  /* 0x0008340201007387 */ /* 0x000fe20000100800 */
[----:B0-----:R-:W-:-:S03]  /*39b10*/  @!P1 IMAD.MOV.U32 R14, RZ, RZ, R2 ;  /* 0x000000ffff0e9224 */ /* 0x001fc600078e0002 */
[----:B------:R0:W-:Y:S01]  /*39b20*/  STL [R1+0x830], R20 ;  /* 0x0008301401007387 */ /* 0x0001e20000100800 */
[----:B------:R-:W-:-:S03]  /*39b30*/  @!P1 IMAD.MOV.U32 R15, RZ, RZ, R20 ;  /* 0x000000ffff0f9224 */ /* 0x000fc600078e0014 */
[----:B0-----:R-:W2:Y:S04]  /*39b40*/  LDL.LU R20, [R1+0x868] ;  /* 0x0008680001147983 */ /* 0x001ea80000300800 */
[----:B------:R-:W2:Y:S01]  /*39b50*/  LDL.LU R2, [R1+0x86c] ;  /* 0x00086c0001027983 */ /* 0x000ea20000300800 */
[----:B------:R-:W-:-:S06]  /*39b60*/  PRMT R13, RZ, 0x7610, R13 ;  /* 0x00007610ff0d7816 */ /* 0x000fcc000000000d */
[----:B------:R0:W2:Y:S01]  /*39b70*/  @!P1 LDG.E.U8 R13, desc[UR18][R14.64] ;  /* 0x000000120e0d9981 */ /* 0x0000a2000c1e1100 */
[----:B---3--:R-:W-:Y:S02]  /*39b80*/  IADD3 R16, P3, PT, R5, R16, RZ ;  /* 0x0000001005107210 */ /* 0x008fe40007f7e0ff */
[----:B0-----:R-:W-:-:S03]  /*39b90*/  PRMT R14, RZ, 0x7610, R14 ;  /* 0x00007610ff0e7816 */ /* 0x001fc6000000000e */
[----:B------:R-:W-:Y:S01]  /*39ba0*/  IMAD.X R17, R6, 0x1, R17, P3 ;  /* 0x0000000106117824 */ /* 0x000fe200018e0611 */
[----:B------:R0:W-:Y:S04]  /*39bb0*/  STL [R1+0x83c], R16 ;  /* 0x00083c1001007387 */ /* 0x0001e80000100800 */
[----:B------:R1:W-:Y:S01]  /*39bc0*/  STL [R1+0x838], R17 ;  /* 0x0008381101007387 */ /* 0x0003e20000100800 */
[----:B------:R-:W-:-:S03]  /*39bd0*/  PRMT R15, RZ, 0x7610, R15 ;  /* 0x00007610ff0f7816 */ /* 0x000fc6000000000f */
[----:B------:R-:W3:Y:S04]  /*39be0*/  LDL.LU R26, [R1+0x870] ;  /* 0x00087000011a7983 */ /* 0x000ee80000300800 */
[----:B------:R-:W3:Y:S04]  /*39bf0*/  LDL.LU R23, [R1+0x874] ;  /* 0x0008740001177983 */ /* 0x000ee80000300800 */
[----:B------:R0:W3:Y:S01]  /*39c00*/  @!P1 LDG.E.U8 R14, desc[UR18][R16.64] ;  /* 0x00000012100e9981 */ /* 0x0000e2000c1e1100 */
[----:B----4-:R-:W-:-:S05]  /*39c10*/  IADD3 R0, P3, PT, R5, R0, RZ ;  /* 0x0000000005007210 */ /* 0x010fca0007f7e0ff */
[----:B--2---:R-:W-:Y:S01]  /*39c20*/  IMAD.X R21, R6, 0x1, R21, P3 ;  /* 0x0000000106157824 */ /* 0x004fe200018e0615 */
[----:B------:R2:W-:Y:S01]  /*39c30*/  STL [R1+0x854], R0 ;  /* 0x0008540001007387 */ /* 0x0005e20000100800 */
[----:B0-----:R-:W-:Y:S02]  /*39c40*/  @!P1 IMAD.MOV.U32 R16, RZ, RZ, R0 ;  /* 0x000000ffff109224 */ /* 0x001fe400078e0000 */
[----:B-1----:R-:W-:Y:S01]  /*39c50*/  @!P1 IMAD.MOV.U32 R17, RZ, RZ, R21 ;  /* 0x000000ffff119224 */ /* 0x002fe200078e0015 */
[----:B------:R-:W-:Y:S04]  /*39c60*/  STL [R1+0x850], R21 ;  /* 0x0008501501007387 */ /* 0x000fe80000100800 */
[----:B------:R-:W4:Y:S04]  /*39c70*/  LDL.LU R22, [R1+0x878] ;  /* 0x0008780001167983 */ /* 0x000f280000300800 */
[----:B--2---:R-:W2:Y:S01]  /*39c80*/  LDL.LU R0, [R1+0x87c] ;  /* 0x00087c0001007983 */ /* 0x004ea20000300800 */
[----:B------:R-:W-:-:S03]  /*39c90*/  IADD3 R18, P3, PT, R5, R18, RZ ;  /* 0x0000001205127210 */ /* 0x000fc60007f7e0ff */
[----:B------:R0:W4:Y:S02]  /*39ca0*/  @!P1 LDG.E.U8 R15, desc[UR18][R16.64] ;  /* 0x00000012100f9981 */ /* 0x000124000c1e1100 */
[----:B------:R-:W-:Y:S02]  /*39cb0*/  IMAD.X R19, R6, 0x1, R19, P3 ;  /* 0x0000000106137824 */ /* 0x000fe400018e0613 */
[----:B------:R1:W-:Y:S04]  /*39cc0*/  STL [R1+0x85c], R18 ;  /* 0x00085c1201007387 */ /* 0x0003e80000100800 */
[----:B------:R1:W-:Y:S01]  /*39cd0*/  STL [R1+0x858], R19 ;  /* 0x0008581301007387 */ /* 0x0003e20000100800 */
[----:B0-----:R-:W-:-:S03]  /*39ce0*/  PRMT R16, RZ, 0x7610, R16 ;  /* 0x00007610ff107816 */ /* 0x001fc60000000010 */
[----:B------:R-:W4:Y:S04]  /*39cf0*/  LDL.LU R25, [R1+0x890] ;  /* 0x0008900001197983 */ /* 0x000f280000300800 */
[----:B------:R-:W4:Y:S04]  /*39d00*/  LDL.LU R24, [R1+0x894] ;  /* 0x0008940001187983 */ /* 0x000f280000300800 */
[----:B------:R1:W4:Y:S01]  /*39d10*/  @!P1 LDG.E.U8 R16, desc[UR18][R18.64] ;  /* 0x0000001212109981 */ /* 0x000322000c1e1100 */
[----:B------:R-:W-:-:S05]  /*39d20*/  IADD3 R3, P3, PT, R5, R3, RZ ;  /* 0x0000000305037210 */ /* 0x000fca0007f7e0ff */
[----:B------:R-:W-:Y:S01]  /*39d30*/  IMAD.X R4, R6, 0x1, R4, P3 ;  /* 0x0000000106047824 */ /* 0x000fe200018e0604 */
        /* <DEDUP_REMOVED lines=14> */
[----:B------:R-:W-:-:S06]  /*39e20*/  PRMT R17, RZ, 0x7610, R17 ;  /* 0x00007610ff117816 */ /* 0x000fcc0000000011 */
[----:B------:R0:W4:Y:S01]  /*39e30*/  @!P1 LDG.E.U8 R17, desc[UR18][R18.64] ;  /* 0x0000001212119981 */ /* 0x000122000c1e1100 */
[----:B---3--:R-:W-:-:S05]  /*39e40*/  IADD3 R23, P3, PT, R5, R23, RZ ;  /* 0x0000001705177210 */ /* 0x008fca0007f7e0ff */
[----:B------:R-:W-:Y:S01]  /*39e50*/  IMAD.X R26, R6, 0x1, R26, P3 ;  /* 0x00000001061a7824 */ /* 0x000fe200018e061a */
[----:B0-----:R-:W-:Y:S01]  /*39e60*/  PRMT R18, RZ, 0x7610, R18 ;  /* 0x00007610ff127816 */ /* 0x001fe20000000012 */
[----:B------:R-:W-:Y:S01]  /*39e70*/  STL [R1+0x874], R23 ;  /* 0x0008741701007387 */ /* 0x000fe20000100800 */
[----:B------:R-:W-:-:S03]  /*39e80*/  PRMT R19, RZ, 0x7610, R19 ;  /* 0x00007610ff137816 */ /* 0x000fc60000000013 */
[----:B------:R0:W-:Y:S04]  /*39e90*/  STL [R1+0x870], R26 ;  /* 0x0008701a01007387 */ /* 0x0001e80000100800 */
[----:B------:R1:W3:Y:S04]  /*39ea0*/  @!P1 LDG.E.U8 R18, desc[UR18][R20.64] ;  /* 0x0000001214129981 */ /* 0x0002e8000c1e1100 */
[----:B------:R-:W3:Y:S01]  /*39eb0*/  LDL.LU R27, [R1+0x8a8] ;  /* 0x0008a800011b7983 */ /* 0x000ee20000300800 */
        /* <DEDUP_REMOVED lines=16> */
[----:B------:R0:W-:Y:S04]  /*39fc0*/  STL [R1+0x894], R24 ;  /* 0x0008941801007387 */ /* 0x0001e80000100800 */
[----:B------:R1:W-:Y:S04]  /*39fd0*/  STL [R1+0x890], R25 ;  /* 0x0008901901007387 */ /* 0x0003e80000100800 */
[----:B------:R-:W2:Y:S04]  /*39fe0*/  LDL.LU R29, [R1+0x8b8] ;  /* 0x0008b800011d7983 */ /* 0x000ea80000300800 */
[----:B------:R0:W2:Y:S04]  /*39ff0*/  @!P1 LDG.E.U8 R20, desc[UR18][R22.64] ;  /* 0x0000001216149981 */ /* 0x0000a8000c1e1100 */
[----:B------:R-:W2:Y:S01]  /*3a000*/  LDL.LU R28, [R1+0x8bc] ;  /* 0x0008bc00011c7983 */ /* 0x000ea20000300800 */
[----:B------:R-:W-:Y:S01]  /*3a010*/  IADD3 R3, P3, PT, R5, R3, RZ ;  /* 0x0000000305037210 */ /* 0x000fe20007f7e0ff */
[----:B0-----:R-:W-:-:S02]  /*3a020*/  @!P1 IMAD.MOV.U32 R22, RZ, RZ, R24 ;  /* 0x000000ffff169224 */ /* 0x001fc400078e0018 */
[----:B------:R-:W-:Y:S02]  /*3a030*/  @!P1 IMAD.MOV.U32 R23, RZ, RZ, R25 ;  /* 0x000000ffff179224 */ /* 0x000fe400078e0019 */
[----:B------:R-:W-:Y:S01]  /*3a040*/  IMAD.X R4, R6, 0x1, R4, P3 ;  /* 0x0000000106047824 */ /* 0x000fe200018e0604 */
[----:B------:R-:W-:Y:S01]  /*3a050*/  STL [R1+0x89c], R3 ;  /* 0x00089c0301007387 */ /* 0x000fe20000100800 */
[----:B------:R-:W-:Y:S02]  /*3a060*/  @!P1 IMAD.MOV.U32 R24, RZ, RZ, R3 ;  /* 0x000000ffff189224 */ /* 0x000fe400078e0003 */
[----:B-1----:R-:W-:Y:S01]  /*3a070*/  @!P1 IMAD.MOV.U32 R25, RZ, RZ, R4 ;  /* 0x000000ffff199224 */ /* 0x002fe200078e0004 */
[----:B------:R0:W-:Y:S04]  /*3a080*/  STL [R1+0x898], R4 ;  /* 0x0008980401007387 */ /* 0x0001e80000100800 */
[----:B------:R1:W2:Y:S04]  /*3a090*/  @!P1 LDG.E.U8 R21, desc[UR18][R22.64] ;  /* 0x0000001216159981 */ /* 0x0002a8000c1e1100 */
[----:B0-----:R-:W2:Y:S04]  /*3a0a0*/  LDL.LU R4, [R1+0x8d0] ;  /* 0x0008d00001047983 */ /* 0x001ea80000300800 */
[----:B------:R-:W2:Y:S01]  /*3a0b0*/  LDL.LU R3, [R1+0x8d4] ;  /* 0x0008d40001037983 */ /* 0x000ea20000300800 */
[----:B-1----:R-:W-:-:S02]  /*3a0c0*/  PRMT R22, RZ, 0x7610, R22 ;  /* 0x00007610ff167816 */ /* 0x002fc40000000016 */
[----:B------:R-:W-:-:S04]  /*3a0d0*/  IADD3 R2, P3, PT, R5, R2, RZ ;  /* 0x0000000205027210 */ /* 0x000fc80007f7e0ff */
[----:B------:R0:W2:Y:S01]  /*3a0e0*/  @!P1 LDG.E.U8 R22, desc[UR18][R24.64] ;  /* 0x0000001218169981 */ /* 0x0000a2000c1e1100 */
[----:B------:R-:W-:-:S03]  /*3a0f0*/  IMAD.X R30, R6, 0x1, R30, P3 ;  /* 0x00000001061e7824 */ /* 0x000fc600018e061e */
[----:B------:R-:W-:Y:S04]  /*3a100*/  STL [R1+0x8a4], R2 ;  /* 0x0008a40201007387 */ /* 0x000fe80000100800 */
[----:B------:R1:W-:Y:S01]  /*3a110*/  STL [R1+0x8a0], R30 ;  /* 0x0008a01e01007387 */ /* 0x0003e20000100800 */
[----:B0-----:R-:W-:Y:S02]  /*3a120*/  @!P1 IMAD.MOV.U32 R25, RZ, RZ, R30 ;  /* 0x000000ffff199224 */ /* 0x001fe400078e001e */
[----:B------:R-:W-:Y:S01]  /*3a130*/  @!P1 IMAD.MOV.U32 R24, RZ, RZ, R2 ;  /* 0x000000ffff189224 */ /* 0x000fe200078e0002 */
[----:B-1----:R-:W2:Y:S04]  /*3a140*/  LDL.LU R30, [R1+0x8d8] ;  /* 0x0008d800011e7983 */ /* 0x002ea80000300800 */
[----:B------:R-:W2:Y:S01]  /*3a150*/  LDL.LU R2, [R1+0x8dc] ;  /* 0x0008dc0001027983 */ /* 0x000ea20000300800 */
[----:B------:R-:W-:-:S06]  /*3a160*/  PRMT R23, RZ, 0x7610, R23 ;  /* 0x00007610ff177816 */ /* 0x000fcc0000000017 */
[----:B------:R0:W2:Y:S01]  /*3a170*/  @!P1 LDG.E.U8 R23, desc[UR18][R24.64] ;  /* 0x0000001218179981 */ /* 0x0000a2000c1e1100 */
[----:B---3--:R-:W-:Y:S02]  /*3a180*/  IADD3 R26, P3, PT, R5, R26, RZ ;  /* 0x0000001a051a7210 */ /* 0x008fe40007f7e0ff */
[----:B0-----:R-:W-:-:S03]  /*3a190*/  PRMT R24, RZ, 0x7610, R24 ;  /* 0x00007610ff187816 */ /* 0x001fc60000000018 */
[----:B------:R-:W-:Y:S01]  /*3a1a0*/  IMAD.X R27, R6, 0x1, R27, P3 ;  /* 0x00000001061b7824 */ /* 0x000fe200018e061b */
[----:B------:R0:W-:Y:S01]  /*3a1b0*/  STL [R1+0x8ac], R26 ;  /* 0x0008ac1a01007387 */ /* 0x0001e20000100800 */
[----:B------:R-:W-:-:S03]  /*3a1c0*/  PRMT R25, RZ, 0x7610, R25 ;  /* 0x00007610ff197816 */ /* 0x000fc60000000019 */
[----:B------:R1:W-:Y:S04]  /*3a1d0*/  STL [R1+0x8a8], R27 ;  /* 0x0008a81b01007387 */ /* 0x0003e80000100800 */
[----:B------:R0:W3:Y:S04]  /*3a1e0*/  @!P1 LDG.E.U8 R24, desc[UR18][R26.64] ;  /* 0x000000121a189981 */ /* 0x0000e8000c1e1100 */
[----:B------:R-:W3:Y:S04]  /*3a1f0*/  LDL.LU R35, [R1+0x8e0] ;  /* 0x0008e00001237983 */ /* 0x000ee80000300800 */
[----:B------:R-:W3:Y:S01]  /*3a200*/  LDL.LU R33, [R1+0x8e4] ;  /* 0x0008e40001217983 */ /* 0x000ee20000300800 */
[----:B----4-:R-:W-:-:S05]  /*3a210*/  IADD3 R0, P3, PT, R5, R0, RZ ;  /* 0x0000000005007210 */ /* 0x010fca0007f7e0ff */
[----:B--2---:R-:W-:Y:S02]  /*3a220*/  IMAD.X R31, R6, 0x1, R31, P3 ;  /* 0x00000001061f7824 */ /* 0x004fe400018e061f */
[----:B0-----:R-:W-:Y:S02]  /*3a230*/  @!P1 IMAD.MOV.U32 R26, RZ, RZ, R0 ;  /* 0x000000ffff1a9224 */ /* 0x001fe400078e0000 */
[----:B-1----:R-:W-:Y:S01]  /*3a240*/  @!P1 IMAD.MOV.U32 R27, RZ, RZ, R31 ;  /* 0x000000ffff1b9224 */ /* 0x002fe200078e001f */
[----:B------:R0:W-:Y:S01]  /*3a250*/  STL [R1+0x8b4], R0 ;  /* 0x0008b40001007387 */ /* 0x0001e20000100800 */
[----:B------:R-:W-:-:S03]  /*3a260*/  IADD3 R28, P3, PT, R5, R28, RZ ;  /* 0x0000001c051c7210 */ /* 0x000fc60007f7e0ff */
[----:B------:R-:W-:Y:S02]  /*3a270*/  STL [R1+0x8b0], R31 ;  /* 0x0008b01f01007387 */ /* 0x000fe40000100800 */
[----:B------:R-:W-:Y:S02]  /*3a280*/  IMAD.X R29, R6, 0x1, R29, P3 ;  /* 0x00000001061d7824 */ /* 0x000fe400018e061d */
[----:B------:R1:W2:Y:S04]  /*3a290*/  @!P1 LDG.E.U8 R25, desc[UR18][R26.64] ;  /* 0x000000121a199981 */ /* 0x0002a8000c1e1100 */
[----:B------:R-:W4:Y:S04]  /*3a2a0*/  LDL.LU R32, [R1+0x8e8] ;  /* 0x0008e80001207983 */ /* 0x000f280000300800 */
[----:B0-----:R-:W2:Y:S01]  /*3a2b0*/  LDL.LU R0, [R1+0x8ec] ;  /* 0x0008ec0001007983 */ /* 0x001ea20000300800 */
[----:B-1----:R-:W-:-:S03]  /*3a2c0*/  PRMT R26, RZ, 0x7610, R26 ;  /* 0x00007610ff1a7816 */ /* 0x002fc6000000001a */
[----:B------:R-:W-:Y:S04]  /*3a2d0*/  STL [R1+0x8bc], R28 ;  /* 0x0008bc1c01007387 */ /* 0x000fe80000100800 */
[----:B------:R0:W-:Y:S04]  /*3a2e0*/  STL [R1+0x8b8], R29 ;  /* 0x0008b81d01007387 */ /* 0x0001e80000100800 */
[----:B------:R-:W4:Y:S04]  /*3a2f0*/  LDL.LU R34, [R1+0x8f0] ;  /* 0x0008f00001227983 */ /* 0x000f280000300800 */
[----:B------:R0:W4:Y:S01]  /*3a300*/  @!P1 LDG.E.U8 R26, desc[UR18][R28.64] ;  /* 0x000000121c1a9981 */ /* 0x000122000c1e1100 */
[----:B------:R-:W-:-:S05]  /*3a310*/  IADD3 R3, P3, PT, R5, R3, RZ ;  /* 0x0000000305037210 */ /* 0x000fca0007f7e0ff */
[----:B------:R-:W-:Y:S01]  /*3a320*/  IMAD.X R4, R6, 0x1, R4, P3 ;  /* 0x0000000106047824 */ /* 0x000fe200018e0604 */
[----:B------:R-:W-:Y:S03]  /*3a330*/  STL [R1+0x8d4], R3 ;  /* 0x0008d40301007387 */ /* 0x000fe60000100800 */
[----:B0-----:R-:W-:Y:S01]  /*3a340*/  @!P1 IMAD.MOV.U32 R29, RZ, RZ, R4 ;  /* 0x000000ffff1d9224 */ /* 0x001fe200078e0004 */
[----:B------:R0:W-:Y:S01]  /*3a350*/  STL [R1+0x8d0], R4 ;  /* 0x0008d00401007387 */ /* 0x0001e20000100800 */
[----:B------:R-:W-:-:S03]  /*3a360*/  @!P1 IMAD.MOV.U32 R28, RZ, RZ, R3 ;  /* 0x000000ffff1c9224 */ /* 0x000fc600078e0003 */
[----:B0-----:R-:W4:Y:S04]  /*3a370*/  LDL.LU R4, [R1+0x8f4] ;  /* 0x0008f40001047983 */ /* 0x001f280000300800 */
[----:B------:R-:W4:Y:S01]  /*3a380*/  LDL.LU R3, [R1+0x8f8] ;  /* 0x0008f80001037983 */ /* 0x000f220000300800 */
[----:B------:R-:W-:-:S05]  /*3a390*/  IADD3 R2, P3, PT, R5, R2, RZ ;  /* 0x0000000205027210 */ /* 0x000fca0007f7e0ff */
[----:B------:R-:W-:Y:S01]  /*3a3a0*/  IMAD.X R30, R6, 0x1, R30, P3 ;  /* 0x00000001061e7824 */ /* 0x000fe200018e061e */
[----:B------:R-:W-:Y:S03]  /*3a3b0*/  STL [R1+0x8dc], R2 ;  /* 0x0008dc0201007387 */ /* 0x000fe60000100800 */
[----:B------:R-:W-:Y:S01]  /*3a3c0*/  @!P1 IMAD.MOV.U32 R31, RZ, RZ, R30 ;  /* 0x000000ffff1f9224 */ /* 0x000fe200078e001e */
[----:B------:R0:W-:Y:S02]  /*3a3d0*/  STL [R1+0x8d8], R30 ;  /* 0x0008d81e01007387 */ /* 0x0001e40000100800 */
[----:B0-----:R-:W-:Y:S02]  /*3a3e0*/  @!P1 IMAD.MOV.U32 R30, RZ, RZ, R2 ;  /* 0x000000ffff1e9224 */ /* 0x001fe400078e0002 */
[----:B------:R-:W4:Y:S01]  /*3a3f0*/  LDL.LU R2, [R1+0x8fc] ;  /* 0x0008fc0001027983 */ /* 0x000f220000300800 */
[----:B------:R-:W-:-:S06]  /*3a400*/  PRMT R27, RZ, 0x7610, R27 ;  /* 0x00007610ff1b7816 */ /* 0x000fcc000000001b */
[----:B------:R0:W4:Y:S01]  /*3a410*/  @!P1 LDG.E.U8 R27, desc[UR18][R28.64] ;  /* 0x000000121c1b9981 */ /* 0x000122000c1e1100 */
[----:B---3--:R-:W-:Y:S02]  /*3a420*/  IADD3 R33, P3, PT, R5, R33, RZ ;  /* 0x0000002105217210 */ /* 0x008fe40007f7e0ff */
[----:B0-----:R-:W-:-:S03]  /*3a430*/  PRMT R28, RZ, 0x7610, R28 ;  /* 0x00007610ff1c7816 */ /* 0x001fc6000000001c */
[----:B------:R-:W-:Y:S01]  /*3a440*/  IMAD.X R35, R6, 0x1, R35, P3 ;  /* 0x0000000106237824 */ /* 0x000fe200018e0623 */
[----:B------:R0:W-:Y:S01]  /*3a450*/  STL [R1+0x8e4], R33 ;  /* 0x0008e42101007387 */ /* 0x0001e20000100800 */
[----:B------:R-:W-:-:S03]  /*3a460*/  PRMT R29, RZ, 0x7610, R29 ;  /* 0x00007610ff1d7816 */ /* 0x000fc6000000001d */
[----:B------:R1:W3:Y:S04]  /*3a470*/  @!P1 LDG.E.U8 R28, desc[UR18][R30.64] ;  /* 0x000000121e1c9981 */ /* 0x0002e8000c1e1100 */
[----:B------:R-:W-:Y:S04]  /*3a480*/  STL [R1+0x8e0], R35 ;  /* 0x0008e02301007387 */ /* 0x000fe80000100800 */
[----:B------:R-:W3:Y:S01]  /*3a490*/  LDL.LU R39, [R1+0x910] ;  /* 0x0009100001277983 */ /* 0x000ee20000300800 */
[----:B-1----:R-:W-:Y:S02]  /*3a4a0*/  @!P1 IMAD.MOV.U32 R30, RZ, RZ, R33 ;  /* 0x000000ffff1e9224 */ /* 0x002fe400078e0021 */
[----:B------:R-:W-:Y:S01]  /*3a4b0*/  @!P1 IMAD.MOV.U32 R31, RZ, RZ, R35 ;  /* 0x000000ffff1f9224 */ /* 0x000fe200078e0023 */
[----:B------:R-:W3:Y:S04]  /*3a4c0*/  LDL.LU R37, [R1+0x914] ;  /* 0x0009140001257983 */ /* 0x000ee80000300800 */
[----:B------:R1:W3:Y:S02]  /*3a4d0*/  @!P1 LDG.E.U8 R29, desc[UR18][R30.64] ;  /* 0x000000121e1d9981 */ /* 0x0002e4000c1e1100 */
[----:B-1----:R-:W-:-:S02]  /*3a4e0*/  PRMT R30, RZ, 0x7610, R30 ;  /* 0x00007610ff1e7816 */ /* 0x002fc4000000001e */
[----:B--2---:R-:W-:-:S05]  /*3a4f0*/  IADD3 R0, P3, PT, R5, R0, RZ ;  /* 0x0000000005007210 */ /* 0x004fca0007f7e0ff */
[----:B----4-:R-:W-:Y:S01]  /*3a500*/  IMAD.X R32, R6, 0x1, R32, P3 ;  /* 0x0000000106207824 */ /* 0x010fe200018e0620 */
[----:B------:R-:W-:Y:S03]  /*3a510*/  STL [R1+0x8ec], R0 ;  /* 0x0008ec0001007387 */ /* 0x000fe60000100800 */
[----:B0-----:R-:W-:Y:S01]  /*3a520*/  @!P1 IMAD.MOV.U32 R33, RZ, RZ, R32 ;  /* 0x000000ffff219224 */ /* 0x001fe200078e0020 */
[----:B------:R0:W-:Y:S04]  /*3a530*/  STL [R1+0x8e8], R32 ;  /* 0x0008e82001007387 */ /* 0x0001e80000100800 */
[----:B------:R-:W2:Y:S01]  /*3a540*/  LDL.LU R36, [R1+0x918] ;  /* 0x0009180001247983 */ /* 0x000ea20000300800 */
[----:B0-----:R-:W-:-:S03]  /*3a550*/  @!P1 IMAD.MOV.U32 R32, RZ, RZ, R0 ;  /* 0x000000ffff209224 */ /* 0x001fc600078e0000 */
[----:B------:R-:W4:Y:S04]  /*3a560*/  LDL.LU R0, [R1+0x91c] ;  /* 0x00091c0001007983 */ /* 0x000f280000300800 */
[----:B------:R0:W2:Y:S01]  /*3a570*/  @!P1 LDG.E.U8 R30, desc[UR18][R32.64] ;  /* 0x00000012201e9981 */ /* 0x0000a2000c1e1100 */
[----:B------:R-:W-:-:S05]  /*3a580*/  IADD3 R4, P3, PT, R5, R4, RZ ;  /* 0x0000000405047210 */ /* 0x000fca0007f7e0ff */
[----:B------:R-:W-:Y:S01]  /*3a590*/  IMAD.X R34, R6, 0x1, R34, P3 ;  /* 0x0000000106227824 */ /* 0x000fe200018e0622 */
[----:B------:R1:W-:Y:S01]  /*3a5a0*/  STL [R1+0x8f4], R4 ;  /* 0x0008f40401007387 */ /* 0x0003e20000100800 */
[----:B0-----:R-:W-:-:S03]  /*3a5b0*/  @!P1 IMAD.MOV.U32 R32, RZ, RZ, R4 ;  /* 0x000000ffff209224 */ /* 0x001fc600078e0004 */
[----:B------:R0:W-:Y:S04]  /*3a5c0*/  STL [R1+0x8f0], R34 ;  /* 0x0008f02201007387 */ /* 0x0001e80000100800 */
[----:B------:R-:W2:Y:S04]  /*3a5d0*/  LDL.LU R38, [R1+0x920] ;  /* 0x0009200001267983 */ /* 0x000ea80000300800 */
[----:B-1----:R-:W2:Y:S01]  /*3a5e0*/  LDL.LU R4, [R1+0x924] ;  /* 0x0009240001047983 */ /* 0x002ea20000300800 */
[----:B------:R-:W-:Y:S01]  /*3a5f0*/  @!P1 IMAD.MOV.U32 R33, RZ, RZ, R34 ;  /* 0x000000ffff219224 */ /* 0x000fe200078e0022 */
[----:B------:R-:W-:-:S05]  /*3a600*/  IADD3 R2, P3, PT, R5, R2, RZ ;  /* 0x0000000205027210 */ /* 0x000fca0007f7e0ff */
[----:B------:R-:W-:Y:S01]  /*3a610*/  IMAD.X R3, R6, 0x1, R3, P3 ;  /* 0x0000000106037824 */ /* 0x000fe200018e0603 */
[----:B------:R-:W-:Y:S01]  /*3a620*/  STL [R1+0x8fc], R2 ;  /* 0x0008fc0201007387 */ /* 0x000fe20000100800 */
[----:B0-----:R-:W-:Y:S02]  /*3a630*/  @!P1 IMAD.MOV.U32 R34, RZ, RZ, R2 ;  /* 0x000000ffff229224 */ /* 0x001fe400078e0002 */
[----:B------:R-:W-:Y:S01]  /*3a640*/  @!P1 IMAD.MOV.U32 R35, RZ, RZ, R3 ;  /* 0x000000ffff239224 */ /* 0x000fe200078e0003 */
[----:B------:R0:W-:Y:S04]  /*3a650*/  STL [R1+0x8f8], R3 ;  /* 0x0008f80301007387 */ /* 0x0001e80000100800 */
[----:B0-----:R-:W2:Y:S04]  /*3a660*/  LDL.LU R3, [R1+0x928] ;  /* 0x0009280001037983 */ /* 0x001ea80000300800 */
[----:B------:R-:W2:Y:S01]  /*3a670*/  LDL.LU R2, [R1+0x92c] ;  /* 0x00092c0001027983 */ /* 0x000ea20000300800 */
[----:B------:R-:W-:-:S06]  /*3a680*/  PRMT R31, RZ, 0x7610, R31 ;  /* 0x00007610ff1f7816 */ /* 0x000fcc000000001f */
[----:B------:R0:W2:Y:S01]  /*3a690*/  @!P1 LDG.E.U8 R31, desc[UR18][R32.64] ;  /* 0x00000012201f9981 */ /* 0x0000a2000c1e1100 */
[----:B---3--:R-:W-:Y:S02]  /*3a6a0*/  IADD3 R37, P3, PT, R5, R37, RZ ;  /* 0x0000002505257210 */ /* 0x008fe40007f7e0ff */
[----:B0-----:R-:W-:-:S03]  /*3a6b0*/  PRMT R32, RZ, 0x7610, R32 ;  /* 0x00007610ff207816 */ /* 0x001fc60000000020 */
[----:B------:R-:W-:Y:S01]  /*3a6c0*/  IMAD.X R39, R6, 0x1, R39, P3 ;  /* 0x0000000106277824 */ /* 0x000fe200018e0627 */
[----:B------:R-:W-:Y:S02]  /*3a6d0*/  PRMT R33, RZ, 0x7610, R33 ;  /* 0x00007610ff217816 */ /* 0x000fe40000000021 */
[----:B------:R0:W3:Y:S04]  /*3a6e0*/  @!P1 LDG.E.U8 R32, desc[UR18][R34.64] ;  /* 0x0000001222209981 */ /* 0x0000e8000c1e1100 */
[----:B------:R1:W-:Y:S01]  /*3a6f0*/  STL [R1+0x914], R37 ;  /* 0x0009142501007387 */ /* 0x0003e20000100800 */
[----:B0-----:R-:W-:Y:S02]  /*3a700*/  @!P1 IMAD.MOV.U32 R34, RZ, RZ, R37 ;  /* 0x000000ffff229224 */ /* 0x001fe400078e0025 */
[----:B------:R-:W-:Y:S01]  /*3a710*/  @!P1 IMAD.MOV.U32 R35, RZ, RZ, R39 ;  /* 0x000000ffff239224 */ /* 0x000fe200078e0027 */
[----:B------:R-:W-:Y:S04]  /*3a720*/  STL [R1+0x910], R39 ;  /* 0x0009102701007387 */ /* 0x000fe80000100800 */
[----:B------:R-:W3:Y:S04]  /*3a730*/  LDL.LU R41, [R1+0x930] ;  /* 0x0009300001297983 */ /* 0x000ee80000300800 */
[----:B------:R0:W3:Y:S02]  /*3a740*/  @!P1 LDG.E.U8 R33, desc[UR18][R34.64] ;  /* 0x0000001222219981 */ /* 0x0000e4000c1e1100 */
[----:B0-----:R-:W-:-:S02]  /*3a750*/  PRMT R34, RZ, 0x7610, R34 ;  /* 0x00007610ff227816 */ /* 0x001fc40000000022 */
[----:B----4-:R-:W-:-:S05]  /*3a760*/  IADD3 R0, P3, PT, R5, R0, RZ ;  /* 0x0000000005007210 */ /* 0x010fca0007f7e0ff */
[----:B--2---:R-:W-:Y:S01]  /*3a770*/  IMAD.X R36, R6, 0x1, R36, P3 ;  /* 0x0000000106247824 */ /* 0x004fe200018e0624 */
[----:B------:R-:W-:Y:S03]  /*3a780*/  STL [R1+0x91c], R0 ;  /* 0x00091c0001007387 */ /* 0x000fe60000100800 */
[----:B-1----:R-:W-:Y:S01]  /*3a790*/  @!P1 IMAD.MOV.U32 R37, RZ, RZ, R36 ;  /* 0x000000ffff259224 */ /* 0x002fe200078e0024 */
[----:B------:R0:W-:Y:S02]  /*3a7a0*/  STL [R1+0x918], R36 ;  /* 0x0009182401007387 */ /* 0x0001e40000100800 */
[----:B0-----:R-:W-:Y:S02]  /*3a7b0*/  @!P1 IMAD.MOV.U32 R36, RZ, RZ, R0 ;  /* 0x000000ffff249224 */ /* 0x001fe400078e0000 */
[----:B------:R-:W2:Y:S04]  /*3a7c0*/  LDL.LU R0, [R1+0x934] ;  /* 0x0009340001007983 */ /* 0x000ea80000300800 */
[----:B------:R-:W4:Y:S04]  /*3a7d0*/  LDL.LU R40, [R1+0x938] ;  /* 0x0009380001287983 */ /* 0x000f280000300800 */
[----:B------:R0:W4:Y:S01]  /*3a7e0*/  @!P1 LDG.E.U8 R34, desc[UR18][R36.64] ;  /* 0x0000001224229981 */ /* 0x000122000c1e1100 */
[----:B------:R-:W-:-:S05]  /*3a7f0*/  IADD3 R4, P3, PT, R5, R4, RZ ;  /* 0x0000000405047210 */ /* 0x000fca0007f7e0ff */
[----:B------:R-:W-:Y:S01]  /*3a800*/  IMAD.X R38, R6, 0x1, R38, P3 ;  /* 0x0000000106267824 */ /* 0x000fe200018e0626 */
[----:B------:R1:W-:Y:S01]  /*3a810*/  STL [R1+0x924], R4 ;  /* 0x0009240401007387 */ /* 0x0003e20000100800 */
[----:B0-----:R-:W-:-:S03]  /*3a820*/  @!P1 IMAD.MOV.U32 R36, RZ, RZ, R4 ;  /* 0x000000ffff249224 */ /* 0x001fc600078e0004 */
[----:B------:R0:W-:Y:S04]  /*3a830*/  STL [R1+0x920], R38 ;  /* 0x0009202601007387 */ /* 0x0001e80000100800 */
[----:B-1----:R-:W4:Y:S01]  /*3a840*/  LDL.LU R4, [R1+0x93c] ;  /* 0x00093c0001047983 */ /* 0x002f220000300800 */
[----:B------:R-:W-:Y:S01]  /*3a850*/  @!P1 IMAD.MOV.U32 R37, RZ, RZ, R38 ;  /* 0x000000ffff259224 */ /* 0x000fe200078e0026 */
[----:B------:R-:W-:-:S05]  /*3a860*/  IADD3 R2, P3, PT, R5, R2, RZ ;  /* 0x0000000205027210 */ /* 0x000fca0007f7e0ff */
[----:B------:R-:W-:Y:S01]  /*3a870*/  IMAD.X R3, R6, 0x1, R3, P3 ;  /* 0x0000000106037824 */ /* 0x000fe200018e0603 */
[----:B------:R-:W-:Y:S01]  /*3a880*/  STL [R1+0x92c], R2 ;  /* 0x00092c0201007387 */ /* 0x000fe20000100800 */
[----:B0-----:R-:W-:Y:S02]  /*3a890*/  @!P1 IMAD.MOV.U32 R38, RZ, RZ, R2 ;  /* 0x000000ffff269224 */ /* 0x001fe400078e0002 */
[----:B------:R-:W-:Y:S01]  /*3a8a0*/  @!P1 IMAD.MOV.U32 R39, RZ, RZ, R3 ;  /* 0x000000ffff279224 */ /* 0x000fe200078e0003 */
[----:B------:R0:W-:Y:S04]  /*3a8b0*/  STL [R1+0x928], R3 ;  /* 0x0009280301007387 */ /* 0x0001e80000100800 */
[----:B0-----:R-:W4:Y:S04]  /*3a8c0*/  LDL.LU R3, [R1+0x950] ;  /* 0x0009500001037983 */ /* 0x001f280000300800 */
[----:B------:R-:W4:Y:S01]  /*3a8d0*/  LDL.LU R2, [R1+0x954] ;  /* 0x0009540001027983 */ /* 0x000f220000300800 */
[----:B------:R-:W-:-:S06]  /*3a8e0*/  PRMT R35, RZ, 0x7610, R35 ;  /* 0x00007610ff237816 */ /* 0x000fcc0000000023 */
[----:B------:R0:W4:Y:S02]  /*3a8f0*/  @!P1 LDG.E.U8 R35, desc[UR18][R36.64] ;  /* 0x0000001224239981 */ /* 0x000124000c1e1100 */
[----:B0-----:R-:W-:Y:S02]  /*3a900*/  PRMT R36, RZ, 0x7610, R36 ;  /* 0x00007610ff247816 */ /* 0x001fe40000000024 */
[----:B------:R-:W-:-:S04]  /*3a910*/  PRMT R37, RZ, 0x7610, R37 ;  /* 0x00007610ff257816 */ /* 0x000fc80000000025 */
[----:B------:R0:W4:Y:S01]  /*3a920*/  @!P1 LDG.E.U8 R36, desc[UR18][R38.64] ;  /* 0x0000001226249981 */ /* 0x000122000c1e1100 */
[----:B--2---:R-:W-:-:S05]  /*3a930*/  IADD3 R0, P3, PT, R5, R0, RZ ;  /* 0x0000000005007210 */ /* 0x004fca0007f7e0ff */
[----:B---3--:R-:W-:Y:S01]  /*3a940*/  IMAD.X R41, R6, 0x1, R41, P3 ;  /* 0x0000000106297824 */ /* 0x008fe200018e0629 */
[----:B------:R1:W-:Y:S01]  /*3a950*/  STL [R1+0x934], R0 ;  /* 0x0009340001007387 */ /* 0x0003e20000100800 */
[----:B0-----:R-:W-:-:S03]  /*3a960*/  @!P1 IMAD.MOV.U32 R38, RZ, RZ, R0 ;  /* 0x000000ffff269224 */ /* 0x001fc600078e0000 */
[----:B------:R0:W-:Y:S04]  /*3a970*/  STL [R1+0x930], R41 ;  /* 0x0009302901007387 */ /* 0x0001e80000100800 */
[----:B------:R-:W2:Y:S01]  /*3a980*/  LDL.LU R42, [R1+0x958] ;  /* 0x00095800012a7983 */ /* 0x000ea20000300800 */
[----:B------:R-:W-:-:S03]  /*3a990*/  @!P1 IMAD.MOV.U32 R39, RZ, RZ, R41 ;  /* 0x000000ffff279224 */ /* 0x000fc600078e0029 */
[----:B-1----:R-:W3:Y:S04]  /*3a9a0*/  LDL.LU R0, [R1+0x95c] ;  /* 0x00095c0001007983 */ /* 0x002ee80000300800 */
[----:B------:R1:W2:Y:S01]  /*3a9b0*/  @!P1 LDG.E.U8 R37, desc[UR18][R38.64] ;  /* 0x0000001226259981 */ /* 0x0002a2000c1e1100 */
[----:B----4-:R-:W-:-:S05]  /*3a9c0*/  IADD3 R4, P3, PT, R5, R4, RZ ;  /* 0x0000000405047210 */ /* 0x010fca0007f7e0ff */
[----:B------:R-:W-:Y:S01]  /*3a9d0*/  IMAD.X R40, R6, 0x1, R40, P3 ;  /* 0x0000000106287824 */ /* 0x000fe200018e0628 */
[----:B------:R-:W-:Y:S03]  /*3a9e0*/  STL [R1+0x93c], R4 ;  /* 0x00093c0401007387 */ /* 0x000fe60000100800 */
[----:B0-----:R-:W-:Y:S01]  /*3a9f0*/  @!P1 IMAD.MOV.U32 R41, RZ, RZ, R40 ;  /* 0x000000ffff299224 */ /* 0x001fe200078e0028 */
[----:B------:R0:W-:Y:S04]  /*3aa00*/  STL [R1+0x938], R40 ;  /* 0x0009382801007387 */ /* 0x0001e80000100800 */
[----:B------:R-:W4:Y:S01]  /*3aa10*/  LDL.LU R44, [R1+0x960] ;  /* 0x00096000012c7983 */ /* 0x000f220000300800 */
[----:B-1----:R-:W-:Y:S01]  /*3aa20*/  PRMT R38, RZ, 0x7610, R38 ;  /* 0x00007610ff267816 */ /* 0x002fe20000000026 */
[----:B0-----:R-:W-:-:S02]  /*3aa30*/  @!P1 IMAD.MOV.U32 R40, RZ, RZ, R4 ;  /* 0x000000ffff289224 */ /* 0x001fc400078e0004 */
[----:B------:R-:W4:Y:S04]  /*3aa40*/  LDL.LU R4, [R1+0x964] ;  /* 0x0009640001047983 */ /* 0x000f280000300800 */
[----:B------:R0:W4:Y:S01]  /*3aa50*/  @!P1 LDG.E.U8 R38, desc[UR18][R40.64] ;  /* 0x0000001228269981 */ /* 0x000122000c1e1100 */
        /* <DEDUP_REMOVED lines=11> */
[----:B---3--:R-:W-:-:S05]  /*3ab10*/  IADD3 R0, P3, PT, R5, R0, RZ ;  /* 0x0000000005007210 */ /* 0x008fca0007f7e0ff */
[----:B--2---:R-:W-:Y:S01]  /*3ab20*/  IMAD.X R42, R6, 0x1, R42, P3 ;  /* 0x00000001062a7824 */ /* 0x004fe200018e062a */
[----:B------:R-:W-:Y:S03]  /*3ab30*/  STL [R1+0x95c], R0 ;  /* 0x00095c0001007387 */ /* 0x000fe60000100800 */
[----:B------:R-:W-:Y:S01]  /*3ab40*/  @!P1 IMAD.MOV.U32 R43, RZ, RZ, R42 ;  /* 0x000000ffff2b9224 */ /* 0x000fe200078e002a */
[----:B------:R0:W-:Y:S04]  /*3ab50*/  STL [R1+0x958], R42 ;  /* 0x0009582a01007387 */ /* 0x0001e80000100800 */
[----:B------:R-:W2:Y:S04]  /*3ab60*/  LDL.LU R80, [R1+0x970] ;  /* 0x0009700001507983 */ /* 0x000ea80000300800 */
[----:B------:R-:W3:Y:S01]  /*3ab70*/  LDL.LU R47, [R1+0x974] ;  /* 0x00097400012f7983 */ /* 0x000ee20000300800 */
[----:B0-----:R-:W-:-:S05]  /*3ab80*/  @!P1 IMAD.MOV.U32 R42, RZ, RZ, R0 ;  /* 0x000000ffff2a9224 */ /* 0x001fca00078e0000 */
[----:B------:R0:W2:Y:S01]  /*3ab90*/  @!P1 LDG.E.U8 R40, desc[UR18][R42.64] ;  /* 0x000000122a289981 */ /* 0x0000a2000c1e1100 */
[----:B----4-:R-:W-:-:S05]  /*3aba0*/  IADD3 R4, P3, PT, R5, R4, RZ ;  /* 0x0000000405047210 */ /* 0x010fca0007f7e0ff */
[----:B------:R-:W-:Y:S01]  /*3abb0*/  IMAD.X R44, R6, 0x1, R44, P3 ;  /* 0x00000001062c7824 */ /* 0x000fe200018e062c */
[----:B------:R1:W-:Y:S01]  /*3abc0*/  STL [R1+0x964], R4 ;  /* 0x0009640401007387 */ /* 0x0003e20000100800 */
[----:B0-----:R-:W-:-:S03]  /*3abd0*/  @!P1 IMAD.MOV.U32 R42, RZ, RZ, R4 ;  /* 0x000000ffff2a9224 */ /* 0x001fc600078e0004 */
[----:B------:R0:W-:Y:S04]  /*3abe0*/  STL [R1+0x960], R44 ;  /* 0x0009602c01007387 */ /* 0x0001e80000100800 */
[----:B------:R-:W4:Y:S04]  /*3abf0*/  LDL.LU R46, [R1+0x978] ;  /* 0x00097800012e7983 */ /* 0x000f280000300800 */
[----:B-1----:R-:W4:Y:S01]  /*3ac00*/  LDL.LU R4, [R1+0x97c] ;  /* 0x00097c0001047983 */ /* 0x002f220000300800 */
[----:B------:R-:W-:Y:S02]  /*3ac10*/  IMAD.MOV.U32 R0, RZ, RZ, R45 ;  /* 0x000000ffff007224 */ /* 0x000fe400078e002d */
        /* <DEDUP_REMOVED lines=14> */
[----:B---3--:R-:W-:-:S05]  /*3ad00*/  IADD3 R47, P3, PT, R5, R47, RZ ;  /* 0x0000002f052f7210 */ /* 0x008fca0007f7e0ff */
[----:B--2---:R-:W-:Y:S01]  /*3ad10*/  IMAD.X R80, R6, 0x1, R80, P3 ;  /* 0x0000000106507824 */ /* 0x004fe200018e0650 */
[----:B------:R1:W-:Y:S04]  /*3ad20*/  STL [R1+0x974], R47 ;  /* 0x0009742f01007387 */ /* 0x0003e80000100800 */
[----:B------:R2:W-:Y:S04]  /*3ad30*/  STL [R1+0x970], R80 ;  /* 0x0009705001007387 */ /* 0x0005e80000100800 */
[----:B------:R-:W3:Y:S01]  /*3ad40*/  LDL.LU R84, [R1+0x998] ;  /* 0x0009980001547983 */ /* 0x000ee20000300800 */
[----:B0-----:R-:W-:-:S03]  /*3ad50*/  @!P1 IMAD.MOV.U32 R44, RZ, RZ, R47 ;  /* 0x000000ffff2c9224 */ /* 0x001fc600078e002f */
[----:B------:R-:W3:Y:S01]  /*3ad60*/  LDL.LU R82, [R1+0x99c] ;  /* 0x00099c0001527983 */ /* 0x000ee20000300800 */
[----:B------:R-:W-:-:S05]  /*3ad70*/  @!P1 IMAD.MOV.U32 R45, RZ, RZ, R80 ;  /* 0x000000ffff2d9224 */ /* 0x000fca00078e0050 */
[----:B------:R0:W3:Y:S01]  /*3ad80*/  @!P1 LDG.E.U8 R43, desc[UR18][R44.64] ;  /* 0x000000122c2b9981 */ /* 0x0000e2000c1e1100 */
[----:B----4-:R-:W-:-:S05]  /*3ad90*/  IADD3 R4, P3, PT, R5, R4, RZ ;  /* 0x0000000405047210 */ /* 0x010fca0007f7e0ff */
[----:B------:R-:W-:Y:S01]  /*3ada0*/  IMAD.X R46, R6, 0x1, R46, P3 ;  /* 0x00000001062e7824 */ /* 0x000fe200018e062e */
[----:B------:R-:W-:Y:S03]  /*3adb0*/  STL [R1+0x97c], R4 ;  /* 0x00097c0401007387 */ /* 0x000fe60000100800 */
[----:B-1----:R-:W-:Y:S01]  /*3adc0*/  @!P1 IMAD.MOV.U32 R47, RZ, RZ, R46 ;  /* 0x000000ffff2f9224 */ /* 0x002fe200078e002e */
[----:B------:R1:W-:Y:S04]  /*3add0*/  STL [R1+0x978], R46 ;  /* 0x0009782e01007387 */ /* 0x0003e80000100800 */
[----:B--2---:R-:W2:Y:S01]  /*3ade0*/  LDL.LU R80, [R1+0x9a0] ;  /* 0x0009a00001507983 */ /* 0x004ea20000300800 */
[----:B0-----:R-:W-:Y:S01]  /*3adf0*/  PRMT R44, RZ, 0x7610, R44 ;  /* 0x00007610ff2c7816 */ /* 0x001fe2000000002c */
[----:B-1----:R-:W-:-:S02]  /*3ae00*/  @!P1 IMAD.MOV.U32 R46, RZ, RZ, R4 ;  /* 0x000000ffff2e9224 */ /* 0x002fc400078e0004 */
[----:B------:R-:W4:Y:S04]  /*3ae10*/  LDL.LU R4, [R1+0x9a4] ;  /* 0x0009a40001047983 */ /* 0x000f280000300800 */
[----:B------:R0:W2:Y:S01]  /*3ae20*/  @!P1 LDG.E.U8 R44, desc[UR18][R46.64] ;  /* 0x000000122e2c9981 */ /* 0x0000a2000c1e1100 */
        /* <DEDUP_REMOVED lines=8> */
[----:B------:R-:W-:-:S02]  /*3aeb0*/  PRMT R45, RZ, 0x7610, R45 ;  /* 0x00007610ff2d7816 */ /* 0x000fc4000000002d */
[----:B------:R-:W-:-:S04]  /*3aec0*/  PRMT R49, RZ, 0x7610, R49 ;  /* 0x00007610ff317816 */ /* 0x000fc80000000031 */
[----:B------:R0:W2:Y:S01]  /*3aed0*/  @!P1 LDG.E.U8 R45, desc[UR18][R46.64] ;  /* 0x000000122e2d9981 */ /* 0x0000a2000c1e1100 */
[----:B------:R-:W-:Y:S02]  /*3aee0*/  PRMT R51, RZ, 0x7610, R51 ;  /* 0x00007610ff337816 */ /* 0x000fe40000000033 */
[----:B---3--:R-:W-:-:S05]  /*3aef0*/  IADD3 R82, P3, PT, R5, R82, RZ ;  /* 0x0000005205527210 */ /* 0x008fca0007f7e0ff */
[----:B------:R-:W-:Y:S01]  /*3af00*/  IMAD.X R84, R6, 0x1, R84, P3 ;  /* 0x0000000106547824 */ /* 0x000fe200018e0654 */
[----:B------:R-:W-:Y:S01]  /*3af10*/  STL [R1+0x99c], R82 ;  /* 0x00099c5201007387 */ /* 0x000fe20000100800 */
[----:B0-----:R-:W-:Y:S02]  /*3af20*/  @!P1 IMAD.MOV.U32 R46, RZ, RZ, R82 ;  /* 0x000000ffff2e9224 */ /* 0x001fe400078e0052 */
[----:B------:R-:W-:Y:S01]  /*3af30*/  @!P1 IMAD.MOV.U32 R47, RZ, RZ, R84 ;  /* 0x000000ffff2f9224 */ /* 0x000fe200078e0054 */
[----:B------:R0:W-:Y:S04]  /*3af40*/  STL [R1+0x998], R84 ;  /* 0x0009985401007387 */ /* 0x0001e80000100800 */
[----:B------:R1:W3:Y:S04]  /*3af50*/  @!P1 LDG.E.U8 R49, desc[UR18][R46.64] ;  /* 0x000000122e319981 */ /* 0x0002e8000c1e1100 */
[----:B0-----:R-:W3:Y:S04]  /*3af60*/  LDL.LU R84, [R1+0x9b0] ;  /* 0x0009b00001547983 */ /* 0x001ee80000300800 */
[----:B------:R-:W3:Y:S01]  /*3af70*/  LDL.LU R82, [R1+0x9b4] ;  /* 0x0009b40001527983 */ /* 0x000ee20000300800 */
[----:B----4-:R-:W-:-:S05]  /*3af80*/  IADD3 R4, P3, PT, R5, R4, RZ ;  /* 0x0000000405047210 */ /* 0x010fca0007f7e0ff */
[----:B--2---:R-:W-:Y:S01]  /*3af90*/  IMAD.X R80, R6, 0x1, R80, P3 ;  /* 0x0000000106507824 */ /* 0x004fe200018e0650 */
[----:B------:R-:W-:Y:S01]  /*3afa0*/  STL [R1+0x9a4], R4 ;  /* 0x0009a40401007387 */ /* 0x000fe20000100800 */
[----:B-1----:R-:W-:Y:S02]  /*3afb0*/  @!P1 IMAD.MOV.U32 R46, RZ, RZ, R4 ;  /* 0x000000ffff2e9224 */ /* 0x002fe400078e0004 */
[----:B------:R-:W-:Y:S01]  /*3afc0*/  @!P1 IMAD.MOV.U32 R47, RZ, RZ, R80 ;  /* 0x000000ffff2f9224 */ /* 0x000fe200078e0050 */
[----:B------:R0:W-:Y:S04]  /*3afd0*/  STL [R1+0x9a0], R80 ;  /* 0x0009a05001007387 */ /* 0x0001e80000100800 */
[----:B------:R1:W2:Y:S04]  /*3afe0*/  @!P1 LDG.E.U8 R51, desc[UR18][R46.64] ;  /* 0x000000122e339981 */ /* 0x0002a8000c1e1100 */
[----:B0-----:R-:W4:Y:S04]  /*3aff0*/  LDL.LU R80, [R1+0x9b8] ;  /* 0x0009b80001507983 */ /* 0x001f280000300800 */
[----:B------:R-:W2:Y:S01]  /*3b000*/  LDL.LU R4, [R1+0x9bc] ;  /* 0x0009bc0001047983 */ /* 0x000ea20000300800 */
        /* <DEDUP_REMOVED lines=8> */
[----:B------:R-:W-:-:S02]  /*3b090*/  PRMT R53, RZ, 0x7610, R53 ;  /* 0x00007610ff357816 */ /* 0x000fc40000000035 */
[----:B------:R-:W-:-:S04]  /*3b0a0*/  PRMT R55, RZ, 0x7610, R55 ;  /* 0x00007610ff377816 */ /* 0x000fc80000000037 */
[----:B------:R0:W4:Y:S01]  /*3b0b0*/  @!P1 LDG.E.U8 R53, desc[UR18][R46.64] ;  /* 0x000000122e359981 */ /* 0x000122000c1e1100 */
        /* <DEDUP_REMOVED lines=10> */
[----:B--2---:R-:W-:-:S05]  /*3b160*/  IADD3 R4, P3, PT, R5, R4, RZ ;  /* 0x0000000405047210 */ /* 0x004fca0007f7e0ff */
[----:B----4-:R-:W-:Y:S01]  /*3b170*/  IMAD.X R80, R6, 0x1, R80, P3 ;  /* 0x0000000106507824 */ /* 0x010fe200018e0650 */
        /* <DEDUP_REMOVED lines=81> */
[----:B------:R-:W-:Y:S04]  /*3b690*/  STL [R1+0xa1c], R82 ;  /* 0x000a1c5201007387 */ /* 0x000fe80000100800 */
[----:B------:R1:W-:Y:S04]  /*3b6a0*/  STL [R1+0xa18], R84 ;  /* 0x000a185401007387 */ /* 0x0003e80000100800 */
[----:B------:R-:W3:Y:S04]  /*3b6b0*/  LDL.LU R88, [R1+0xa20] ;  /* 0x000a200001587983 */ /* 0x000ee80000300800 */
[----:B------:R-:W3:Y:S01]  /*3b6c0*/  LDL.LU R86, [R1+0xa24] ;  /* 0x000a240001567983 */ /* 0x000ee20000300800 */
[----:B0-----:R-:W-:-:S02]  /*3b6d0*/  @!P1 IMAD.MOV.U32 R46, RZ, RZ, R82 ;  /* 0x000000ffff2e9224 */ /* 0x001fc400078e0052 */
[----:B------:R-:W-:-:S05]  /*3b6e0*/  @!P1 IMAD.MOV.U32 R47, RZ, RZ, R84 ;  /* 0x000000ffff2f9224 */ /* 0x000fca00078e0054 */
[----:B------:R0:W3:Y:S01]  /*3b6f0*/  @!P1 LDG.E.U8 R73, desc[UR18][R46.64] ;  /* 0x000000122e499981 */ /* 0x0000e2000c1e1100 */
[----:B--2---:R-:W-:-:S05]  /*3b700*/  IADD3 R4, P3, PT, R5, R4, RZ ;  /* 0x0000000405047210 */ /* 0x004fca0007f7e0ff */
[----:B----4-:R-:W-:Y:S01]  /*3b710*/  IMAD.X R80, R6, 0x1, R80, P3 ;  /* 0x0000000106507824 */ /* 0x010fe200018e0650 */
[----:B------:R-:W-:Y:S04]  /*3b720*/  STL [R1+0xa54], R4 ;  /* 0x000a540401007387 */ /* 0x000fe80000100800 */
[----:B------:R2:W-:Y:S04]  /*3b730*/  STL [R1+0xa50], R80 ;  /* 0x000a505001007387 */ /* 0x0005e80000100800 */
[----:B-1----:R-:W4:Y:S04]  /*3b740*/  LDL.LU R84, [R1+0xa58] ;  /* 0x000a580001547983 */ /* 0x002f280000300800 */
[----:B------:R-:W4:Y:S01]  /*3b750*/  LDL.LU R82, [R1+0xa5c] ;  /* 0x000a5c0001527983 */ /* 0x000f220000300800 */
[----:B0-----:R-:W-:-:S02]  /*3b760*/  @!P1 IMAD.MOV.U32 R46, RZ, RZ, R4 ;  /* 0x000000ffff2e9224 */ /* 0x001fc400078e0004 */
[----:B------:R-:W-:Y:S02]  /*3b770*/  @!P1 IMAD.MOV.U32 R47, RZ, RZ, R80 ;  /* 0x000000ffff2f9224 */ /* 0x000fe400078e0050 */
[----:B--2---:R-:W2:Y:S04]  /*3b780*/  LDL.LU R80, [R1+0x9f0] ;  /* 0x0009f00001507983 */ /* 0x004ea80000300800 */
[----:B------:R-:W2:Y:S04]  /*3b790*/  LDL.LU R4, [R1+0x9f4] ;  /* 0x0009f40001047983 */ /* 0x000ea80000300800 */
        /* <DEDUP_REMOVED lines=13> */
[----:B------:R-:W-:Y:S02]  /*3b870*/  PRMT R83, RZ, 0x7610, R83 ;  /* 0x00007610ff537816 */ /* 0x000fe40000000053 */
[----:B------:R-:W-:Y:S02]  /*3b880*/  PRMT R85, RZ, 0x7610, R85 ;  /* 0x00007610ff557816 */ /* 0x000fe40000000055 */
[----:B---3--:R-:W-:-:S05]  /*3b890*/  IADD3 R86, P3, PT, R5, R86, RZ ;  /* 0x0000005605567210 */ /* 0x008fca0007f7e0ff */
[----:B------:R-:W-:Y:S02]  /*3b8a0*/  IMAD.X R88, R6, 0x1, R88, P3 ;  /* 0x0000000106587824 */ /* 0x000fe400018e0658 */
[----:B0-----:R-:W-:Y:S02]  /*3b8b0*/  @!P1 IMAD.MOV.U32 R46, RZ, RZ, R86 ;  /* 0x000000ffff2e9224 */ /* 0x001fe400078e0056 */
[----:B------:R-:W-:-:S05]  /*3b8c0*/  @!P1 IMAD.MOV.U32 R47, RZ, RZ, R88 ;  /* 0x000000ffff2f9224 */ /* 0x000fca00078e0058 */
[----:B------:R0:W3:Y:S04]  /*3b8d0*/  @!P1 LDG.E.U8 R79, desc[UR18][R46.64] ;  /* 0x000000122e4f9981 */ /* 0x0000e8000c1e1100 */
[----:B------:R-:W-:Y:S04]  /*3b8e0*/  STL [R1+0xa24], R86 ;  /* 0x000a245601007387 */ /* 0x000fe80000100800 */
[----:B------:R-:W-:Y:S01]  /*3b8f0*/  STL [R1+0xa20], R88 ;  /* 0x000a205801007387 */ /* 0x000fe20000100800 */
[----:B----4-:R-:W-:-:S05]  /*3b900*/  IADD3 R82, P3, PT, R5, R82, RZ ;  /* 0x0000005205527210 */ /* 0x010fca0007f7e0ff */
[C---:B------:R-:W-:Y:S01]  /*3b910*/  IMAD.X R84, R6.reuse, 0x1, R84, P3 ;  /* 0x0000000106547824 */ /* 0x040fe200018e0654 */
[----:B--2---:R-:W-:Y:S01]  /*3b920*/  IADD3 R4, P3, PT, R5, R4, RZ ;  /* 0x0000000405047210 */ /* 0x004fe20007f7e0ff */
[----:B0-----:R-:W-:Y:S02]  /*3b930*/  @!P1 IMAD.MOV.U32 R46, RZ, RZ, R82 ;  /* 0x000000ffff2e9224 */ /* 0x001fe400078e0052 */
[----:B------:R-:W-:Y:S02]  /*3b940*/  @!P1 IMAD.MOV.U32 R47, RZ, RZ, R84 ;  /* 0x000000ffff2f9224 */ /* 0x000fe400078e0054 */
[----:B------:R-:W-:Y:S01]  /*3b950*/  IMAD.X R80, R6, 0x1, R80, P3 ;  /* 0x0000000106507824 */ /* 0x000fe200018e0650 */
[----:B------:R-:W-:Y:S04]  /*3b960*/  STL [R1+0xa5c], R82 ;  /* 0x000a5c5201007387 */ /* 0x000fe80000100800 */
[----:B------:R0:W2:Y:S04]  /*3b970*/  @!P1 LDG.E.U8 R81, desc[UR18][R46.64] ;  /* 0x000000122e519981 */ /* 0x0000a8000c1e1100 */
[----:B------:R-:W-:Y:S01]  /*3b980*/  STL [R1+0xa58], R84 ;  /* 0x000a585401007387 */ /* 0x000fe20000100800 */
[----:B0-----:R-:W-:-:S02]  /*3b990*/  @!P1 IMAD.MOV.U32 R46, RZ, RZ, R4 ;  /* 0x000000ffff2e9224 */ /* 0x001fc400078e0004 */
[----:B------:R-:W-:Y:S01]  /*3b9a0*/  @!P1 IMAD.MOV.U32 R47, RZ, RZ, R80 ;  /* 0x000000ffff2f9224 */ /* 0x000fe200078e0050 */
[----:B------:R-:W-:Y:S04]  /*3b9b0*/  STL [R1+0x9f4], R4 ;  /* 0x0009f40401007387 */ /* 0x000fe80000100800 */
[----:B------:R0:W-:Y:S04]  /*3b9c0*/  STL [R1+0x9f0], R80 ;  /* 0x0009f05001007387 */ /* 0x0001e80000100800 */
[----:B------:R1:W4:Y:S01]  /*3b9d0*/  @!P1 LDG.E.U8 R83, desc[UR18][R46.64] ;  /* 0x000000122e539981 */ /* 0x000322000c1e1100 */
[----:B0-----:R-:W-:Y:S01]  /*3b9e0*/  IMAD.MOV.U32 R80, RZ, RZ, R0 ;  /* 0x000000ffff507224 */ /* 0x001fe200078e0000 */
[----:B------:R-:W-:-:S05]  /*3b9f0*/  IADD3 R2, P3, PT, R5, R2, RZ ;  /* 0x0000000205027210 */ /* 0x000fca0007f7e0ff */
[----:B------:R-:W-:Y:S01]  /*3ba00*/  IMAD.X R3, R6, 0x1, R3, P3 ;  /* 0x0000000106037824 */ /* 0x000fe200018e0603 */
[----:B------:R0:W-:Y:S01]  /*3ba10*/  STL [R1+0xa2c], R2 ;  /* 0x000a2c0201007387 */ /* 0x0001e20000100800 */
[----:B-1----:R-:W-:-:S03]  /*3ba20*/  @!P1 IMAD.MOV.U32 R46, RZ, RZ, R2 ;  /* 0x000000ffff2e9224 */ /* 0x002fc600078e0002 */
[----:B------:R1:W-:Y:S01]  /*3ba30*/  STL [R1+0xa28], R3 ;  /* 0x000a280301007387 */ /* 0x0003e20000100800 */
[----:B------:R-:W-:-:S03]  /*3ba40*/  @!P1 IMAD.MOV.U32 R47, RZ, RZ, R3 ;  /* 0x000000ffff2f9224 */ /* 0x000fc600078e0003 */
        /* <DEDUP_REMOVED lines=9> */
[----:B-1----:R-:W2:Y:S04]  /*3bae0*/  LDL.LU R3, [R1+0x10] ;  /* 0x0000100001037983 */ /* 0x002ea80000300800 */
[----:B------:R0:W2:Y:S04]  /*3baf0*/  @!P1 LDG.E.U8 R85, desc[UR18][R46.64] ;  /* 0x000000122e559981 */ /* 0x0000a8000c1e1100 */
[----:B------:R-:W2:Y:S04]  /*3bb00*/  LDL.LU R46, [R1+0x31c] ;  /* 0x00031c00012e7983 */ /* 0x000ea80000300800 */
[----:B------:R-:W0:Y:S01]  /*3bb10*/  LDL.LU R47, [R1+0x320] ;  /* 0x00032000012f7983 */ /* 0x000e220000300800 */
[----:B------:R-:W-:-:S02]  /*3bb20*/  PRMT R87, RZ, 0x7610, R87 ;  /* 0x00007610ff577816 */ /* 0x000fc40000000057 */
[----:B0-----:R-:W-:-:S05]  /*3bb30*/  IADD3 R47, P3, PT, R5, R47, RZ ;  /* 0x0000002f052f7210 */ /* 0x001fca0007f7e0ff */
[----:B--2---:R-:W-:Y:S01]  /*3bb40*/  IMAD.X R46, R6, 0x1, R46, P3 ;  /* 0x00000001062e7824 */ /* 0x004fe200018e062e */
[----:B------:R0:W-:Y:S04]  /*3bb50*/  STL [R1+0x320], R47 ;  /* 0x0003202f01007387 */ /* 0x0001e80000100800 */
[----:B------:R1:W-:Y:S01]  /*3bb60*/  STL [R1+0x31c], R46 ;  /* 0x00031c2e01007387 */ /* 0x0003e20000100800 */
[----:B0-----:R-:W-:-:S04]  /*3bb70*/  @!P1 LOP3.LUT R47, R47, R46, RZ, 0x3c, !PT ;  /* 0x0000002e2f2f9212 */ /* 0x001fc800078e3cff */
[----:B-1----:R-:W-:-:S04]  /*3bb80*/  @!P1 LOP3.LUT R46, R47, R46, RZ, 0x3c, !PT ;  /* 0x0000002e2f2e9212 */ /* 0x002fc800078e3cff */
[----:B------:R-:W-:-:S05]  /*3bb90*/  @!P1 LOP3.LUT R47, R47, R46, RZ, 0x3c, !PT ;  /* 0x0000002e2f2f9212 */ /* 0x000fca00078e3cff */
[----:B------:R0:W2:Y:S04]  /*3bba0*/  @!P1 LDG.E.U8 R87, desc[UR18][R46.64] ;  /* 0x000000122e579981 */ /* 0x0000a8000c1e1100 */
[----:B------:R-:W2:Y:S04]  /*3bbb0*/  LDL.LU R46, [R1+0x304] ;  /* 0x00030400012e7983 */ /* 0x000ea80000300800 */
[----:B------:R-:W0:Y:S01]  /*3bbc0*/  LDL.LU R47, [R1+0x308] ;  /* 0x00030800012f7983 */ /* 0x000e220000300800 */
[----:B------:R-:W-:Y:S02]  /*3bbd0*/  PRMT R89, RZ, 0x7610, R89 ;  /* 0x00007610ff597816 */ /* 0x000fe40000000059 */
[----:B------:R-:W-:-:S02]  /*3bbe0*/  PRMT R91, RZ, 0x7610, R91 ;  /* 0x00007610ff5b7816 */ /* 0x000fc4000000005b */
[----:B0-----:R-:W-:-:S05]  /*3bbf0*/  IADD3 R47, P3, PT, R5, R47, RZ ;  /* 0x0000002f052f7210 */ /* 0x001fca0007f7e0ff */
[----:B--2---:R-:W-:Y:S01]  /*3bc00*/  IMAD.X R46, R6, 0x1, R46, P3 ;  /* 0x00000001062e7824 */ /* 0x004fe200018e062e */
[----:B------:R0:W-:Y:S01]  /*3bc10*/  STL [R1+0x308], R47 ;  /* 0x0003082f01007387 */ /* 0x0001e20000100800 */
[----:B------:R-:W-:-:S03]  /*3bc20*/  IADD3 R0, P3, PT, R5, R0, RZ ;  /* 0x0000000005007210 */ /* 0x000fc60007f7e0ff */
[----:B------:R1:W-:Y:S01]  /*3bc30*/  STL [R1+0x304], R46 ;  /* 0x0003042e01007387 */ /* 0x0003e20000100800 */
[----:B0-----:R-:W-:-:S04]  /*3bc40*/  @!P1 LOP3.LUT R47, R47, R46, RZ, 0x3c, !PT ;  /* 0x0000002e2f2f9212 */ /* 0x001fc800078e3cff */
[----:B-1----:R-:W-:Y:S01]  /*3bc50*/  @!P1 LOP3.LUT R46, R47, R46, RZ, 0x3c, !PT ;  /* 0x0000002e2f2e9212 */ /* 0x002fe200078e3cff */
[----:B------:R-:W-:-:S03]  /*3bc60*/  IMAD.X R2, R6, 0x1, R2, P3 ;  /* 0x0000000106027824 */ /* 0x000fc600018e0602 */
[----:B------:R-:W-:-:S05]  /*3bc70*/  @!P1 LOP3.LUT R47, R47, R46, RZ, 0x3c, !PT ;  /* 0x0000002e2f2f9212 */ /* 0x000fca00078e3cff */
[----:B------:R0:W2:Y:S04]  /*3bc80*/  @!P1 LDG.E.U8 R89, desc[UR18][R46.64] ;  /* 0x000000122e599981 */ /* 0x0000a8000c1e1100 */
[----:B------:R1:W-:Y:S01]  /*3bc90*/  STL [R1+0x318], R0 ;  /* 0x0003180001007387 */ /* 0x0003e20000100800 */
[----:B0-----:R-:W-:Y:S02]  /*3bca0*/  @!P1 IMAD.MOV.U32 R46, RZ, RZ, R0 ;  /* 0x000000ffff2e9224 */ /* 0x001fe400078e0000 */
[----:B------:R-:W-:Y:S01]  /*3bcb0*/  @!P1 IMAD.MOV.U32 R47, RZ, RZ, R2 ;  /* 0x000000ffff2f9224 */ /* 0x000fe200078e0002 */
[----:B------:R0:W-:Y:S04]  /*3bcc0*/  STL [R1+0x314], R2 ;  /* 0x0003140201007387 */ /* 0x0001e80000100800 */
[----:B------:R0:W2:Y:S04]  /*3bcd0*/  @!P1 LDG.E.U8 R91, desc[UR18][R46.64] ;  /* 0x000000122e5b9981 */ /* 0x0000a8000c1e1100 */
[----:B------:R-:W2:Y:S04]  /*3bce0*/  LDL.LU R46, [R1+0x30c] ;  /* 0x00030c00012e7983 */ /* 0x000ea80000300800 */
[----:B------:R-:W2:Y:S01]  /*3bcf0*/  LDL.LU R47, [R1+0x310] ;  /* 0x00031000012f7983 */ /* 0x000ea20000300800 */
[----:B-1----:R-:W1:Y:S01]  /*3bd00*/  S2R R0, SR_TID.X ;  /* 0x0000000000007919 */ /* 0x002e620000002100 */
[----:B------:R-:W-:-:S02]  /*3bd10*/  PRMT R93, RZ, 0x7610, R93 ;  /* 0x00007610ff5d7816 */ /* 0x000fc4000000005d */
[----:B-1----:R-:W-:-:S04]  /*3bd20*/  LOP3.LUT R0, R0, 0x7f, RZ, 0xc0, !PT ;  /* 0x0000007f00007812 */ /* 0x002fc800078ec0ff */
[----:B0-----:R-:W-:-:S05]  /*3bd30*/  LOP3.LUT R2, R0, 0x20, RZ, 0x3c, !PT ;  /* 0x0000002000027812 */ /* 0x001fca00078e3cff */
[----:B------:R-:W-:Y:S04]  /*3bd40*/  STS.U8 [R2+UR9+0x9d00], R80 ;  /* 0x009d005002007988 */ /* 0x000fe80008000009 */
[----:B------:R-:W-:Y:S04]  /*3bd50*/  STS.U8 [R2+UR9+0xa100], R82 ;  /* 0x00a1005202007988 */ /* 0x000fe80008000009 */
[----:B------:R-:W-:Y:S04]  /*3bd60*/  STS.U8 [R2+UR9+0xa500], R84 ;  /* 0x00a5005402007988 */ /* 0x000fe80008000009 */
[----:B------:R-:W-:Y:S04]  /*3bd70*/  STS.U8 [R2+UR9+0xa900], R86 ;  /* 0x00a9005602007988 */ /* 0x000fe80008000009 */
[----:B------:R-:W-:Y:S04]  /*3bd80*/  STS.U8 [R2+UR9+0xad00], R88 ;  /* 0x00ad005802007988 */ /* 0x000fe80008000009 */
[----:B------:R-:W-:Y:S01]  /*3bd90*/  STS.U8 [R2+UR9+0xb100], R90 ;  /* 0x00b1005a02007988 */ /* 0x000fe20008000009 */
[----:B--2---:R-:W-:-:S05]  /*3bda0*/  IADD3 R47, P3, PT, R5, R47, RZ ;  /* 0x0000002f052f7210 */ /* 0x004fca0007f7e0ff */
[----:B------:R-:W-:Y:S01]  /*3bdb0*/  IMAD.X R46, R6, 0x1, R46, P3 ;  /* 0x00000001062e7824 */ /* 0x000fe200018e062e */
[----:B------:R0:W-:Y:S04]  /*3bdc0*/  STL [R1+0x310], R47 ;  /* 0x0003102f01007387 */ /* 0x0001e80000100800 */
[----:B------:R1:W-:Y:S01]  /*3bdd0*/  STL [R1+0x30c], R46 ;  /* 0x00030c2e01007387 */ /* 0x0003e20000100800 */
[----:B0-----:R-:W-:-:S04]  /*3bde0*/  @!P1 LOP3.LUT R47, R47, R46, RZ, 0x3c, !PT ;  /* 0x0000002e2f2f9212 */ /* 0x001fc800078e3cff */
[----:B-1----:R-:W-:-:S04]  /*3bdf0*/  @!P1 LOP3.LUT R46, R47, R46, RZ, 0x3c, !PT ;  /* 0x0000002e2f2e9212 */ /* 0x002fc800078e3cff */
[----:B------:R-:W-:-:S05]  /*3be00*/  @!P1 LOP3.LUT R47, R47, R46, RZ, 0x3c, !PT ;  /* 0x0000002e2f2f9212 */ /* 0x000fca00078e3cff */
[----:B------:R0:W2:Y:S04]  /*3be10*/  @!P1 LDG.E.U8 R93, desc[UR18][R46.64] ;  /* 0x000000122e5d9981 */ /* 0x0000a8000c1e1100 */
[----:B------:R-:W2:Y:S04]  /*3be20*/  LDL.LU R46, [R1+0x58] ;  /* 0x00005800012e7983 */ /* 0x000ea80000300800 */
[----:B------:R-:W3:Y:S04]  /*3be30*/  LDL.LU R47, [R1+0x40] ;  /* 0x00004000012f7983 */ /* 0x000ee80000300800 */
[----:B------:R-:W4:Y:S04]  /*3be40*/  LDL.LU R80, [R1+0x1328] ;  /* 0x0013280001507983 */ /* 0x000f280000300800 */
[----:B------:R-:W4:Y:S04]  /*3be50*/  LDL.LU R82, [R1+0x1324] ;  /* 0x0013240001527983 */ /* 0x000f280000300800 */
[----:B------:R-:W4:Y:S04]  /*3be60*/  LDL.LU R84, [R1+0x1320] ;  /* 0x0013200001547983 */ /* 0x000f280000300800 */
[----:B------:R-:W4:Y:S04]  /*3be70*/  LDL.LU R86, [R1+0x131c] ;  /* 0x00131c0001567983 */ /* 0x000f280000300800 */
[----:B------:R-:W4:Y:S04]  /*3be80*/  LDL.LU R88, [R1+0x1318] ;  /* 0x0013180001587983 */ /* 0x000f280000300800 */
[----:B------:R-:W4:Y:S04]  /*3be90*/  LDL.LU R90, [R1+0x1314] ;  /* 0x00131400015a7983 */ /* 0x000f280000300800 */
[----:B------:R1:W-:Y:S04]  /*3bea0*/  STS.U8 [R2+UR9+0xb500], R92 ;  /* 0x00b5005c02007988 */ /* 0x0003e80008000009 */
[----:B-1----:R-:W4:Y:S04]  /*3beb0*/  LDL.LU R92, [R1+0x1310] ;  /* 0x00131000015c7983 */ /* 0x002f280000300800 */
[----:B--2---:R-:W-:Y:S04]  /*3bec0*/  STS.U8 [R2+UR9+0xb900], R46 ;  /* 0x00b9002e02007988 */ /* 0x004fe80008000009 */
[----:B---3--:R-:W-:Y:S04]  /*3bed0*/  STS.U8 [R2+UR9+0xbd00], R47 ;  /* 0x00bd002f02007988 */ /* 0x008fe80008000009 */
[----:B------:R1:W-:Y:S04]  /*3bee0*/  STS.U8 [R2+UR9+0xc100], R4 ;  /* 0x00c1000402007988 */ /* 0x0003e80008000009 */
[----:B------:R2:W-:Y:S04]  /*3bef0*/  STS.U8 [R2+UR9+0xc500], R3 ;  /* 0x00c5000302007988 */ /* 0x0005e80008000009 */
[----:B-1----:R-:W3:Y:S04]  /*3bf00*/  LDL.LU R4, [R1+0x18c] ;  /* 0x00018c0001047983 */ /* 0x002ee80000300800 */
[----:B--2---:R-:W2:Y:S04]  /*3bf10*/  LDL.LU R3, [R1+0x178] ;  /* 0x0001780001037983 */ /* 0x004ea80000300800 */
[----:B------:R-:W2:Y:S04]  /*3bf20*/  LDL.LU R46, [R1+0x24] ;  /* 0x00002400012e7983 */ /* 0x000ea80000300800 */
[----:B------:R-:W2:Y:S04]  /*3bf30*/  LDL.LU R47, [R1+0xc] ;  /* 0x00000c00012f7983 */ /* 0x000ea80000300800 */
[----:B----4-:R1:W-:Y:S04]  /*3bf40*/  STS.U8 [R2+UR9+0xc900], R90 ;  /* 0x00c9005a02007988 */ /* 0x0103e80008000009 */
[----:B------:R4:W-:Y:S04]  /*3bf50*/  STS.U8 [R2+UR9+0xcd00], R78 ;  /* 0x00cd004e02007988 */ /* 0x0009e80008000009 */
[----:B------:R0:W-:Y:S04]  /*3bf60*/  STS.U8 [R2+UR9+0xd100], R66 ;  /* 0x00d1004202007988 */ /* 0x0001e80008000009 */
[----:B-1----:R-:W2:Y:S04]  /*3bf70*/  LDL.LU R90, [R1+0x3c] ;  /* 0x00003c00015a7983 */ /* 0x002ea80000300800 */
[----:B----4-:R-:W4:Y:S04]  /*3bf80*/  LDL.LU R78, [R1+0x54] ;  /* 0x00005400014e7983 */ /* 0x010f280000300800 */
[----:B0-----:R-:W4:Y:S04]  /*3bf90*/  LDL.LU R66, [R1+0x6c] ;  /* 0x00006c0001427983 */ /* 0x001f280000300800 */
[----:B------:R0:W-:Y:S04]  /*3bfa0*/  STS.U8 [R2+UR9+0xd500], R54 ;  /* 0x00d5003602007988 */ /* 0x0001e80008000009 */
[----:B------:R1:W-:Y:S04]  /*3bfb0*/  STS.U8 [R2+UR9+0xd900], R9 ;  /* 0x00d9000902007988 */ /* 0x0003e80008000009 */
[----:B------:R1:W-:Y:S04]  /*3bfc0*/  STS.U8 [R2+UR9+0xdd00], R15 ;  /* 0x00dd000f02007988 */ /* 0x0003e80008000009 */
[----:B0-----:R-:W4:Y:S04]  /*3bfd0*/  LDL.LU R54, [R1+0x84] ;  /* 0x0000840001367983 */ /* 0x001f280000300800 */
[----:B-1----:R-:W4:Y:S04]  /*3bfe0*/  LDL.LU R9, [R1+0x9c] ;  /* 0x00009c0001097983 */ /* 0x002f280000300800 */
[----:B------:R-:W4:Y:S04]  /*3bff0*/  LDL.LU R15, [R1+0xb4] ;  /* 0x0000b400010f7983 */ /* 0x000f280000300800 */
        /* <DEDUP_REMOVED lines=14> */
[----:B0-----:R-:W4:Y:S04]  /*3c0e0*/  LDL.LU R61, [R1+0x150] ;  /* 0x00015000013d7983 */ /* 0x001f280000300800 */
[----:B-1----:R-:W4:Y:S04]  /*3c0f0*/  LDL.LU R2, [R1+0x130c] ;  /* 0x00130c0001027983 */ /* 0x002f280000300800 */
[----:B------:R-:W4:Y:S01]  /*3c100*/  LDL.LU R63, [R1+0x164] ;  /* 0x00016400013f7983 */ /* 0x000f220000300800 */
[----:B------:R-:W-:-:S05]  /*3c110*/  LOP3.LUT R0, R0, 0x30, RZ, 0x3c, !PT ;  /* 0x0000003000007812 */ /* 0x000fca00078e3cff */
[----:B---3--:R0:W-:Y:S04]  /*3c120*/  STS.U8 [R0+UR9+0x8180], R4 ;  /* 0x0081800400007988 */ /* 0x0081e80008000009 */
[----:B--2---:R1:W-:Y:S04]  /*3c130*/  STS.U8 [R0+UR9+0x8580], R3 ;  /* 0x0085800300007988 */ /* 0x0043e80008000009 */
[----:B0-----:R-:W2:Y:S04]  /*3c140*/  LDL.LU R4, [R1+0x1308] ;  /* 0x0013080001047983 */ /* 0x001ea80000300800 */
[----:B-1----:R-:W3:Y:S04]  /*3c150*/  LDL.LU R3, [R1+0x1304] ;  /* 0x0013040001037983 */ /* 0x002ee80000300800 */
[----:B----4-:R0:W-:Y:S04]  /*3c160*/  STS.U8 [R0+UR9+0x8980], R63 ;  /* 0x0089803f00007988 */ /* 0x0101e80008000009 */
[----:B------:R1:W-:Y:S04]  /*3c170*/  STS.U8 [R0+UR9+0x8d80], R61 ;  /* 0x008d803d00007988 */ /* 0x0003e80008000009 */
[----:B------:R4:W-:Y:S04]  /*3c180*/  STS.U8 [R0+UR9+0x9180], R59 ;  /* 0x0091803b00007988 */ /* 0x0009e80008000009 */
[----:B0-----:R-:W2:Y:S04]  /*3c190*/  LDL.LU R63, [R1+0x174] ;  /* 0x00017400013f7983 */ /* 0x001ea80000300800 */
[----:B-1----:R-:W2:Y:S04]  /*3c1a0*/  LDL.LU R61, [R1+0x160] ;  /* 0x00016000013d7983 */ /* 0x002ea80000300800 */
[----:B------:R0:W-:Y:S04]  /*3c1b0*/  STS.U8 [R0+UR9+0x9580], R45 ;  /* 0x0095802d00007988 */ /* 0x0001e80008000009 */
[----:B----4-:R-:W4:Y:S04]  /*3c1c0*/  LDL.LU R59, [R1+0x14c] ;  /* 0x00014c00013b7983 */ /* 0x010f280000300800 */
[----:B------:R1:W-:Y:S04]  /*3c1d0*/  STS.U8 [R0+UR9+0x9980], R39 ;  /* 0x0099802700007988 */ /* 0x0003e80008000009 */
[----:B0-----:R-:W2:Y:S04]  /*3c1e0*/  LDL.LU R45, [R1+0x138] ;  /* 0x00013800012d7983 */ /* 0x001ea80000300800 */
[----:B------:R0:W-:Y:S04]  /*3c1f0*/  STS.U8 [R0+UR9+0x9d80], R33 ;  /* 0x009d802100007988 */ /* 0x0001e80008000009 */
[----:B-1----:R-:W2:Y:S04]  /*3c200*/  LDL.LU R39, [R1+0x124] ;  /* 0x0001240001277983 */ /* 0x002ea80000300800 */
        /* <DEDUP_REMOVED lines=22> */
[----:B-1----:R-:W2:Y:S04]  /*3c370*/  LDL.LU R88, [R1+0x188] ;  /* 0x0001880001587983 */ /* 0x002ea80000300800 */
[----:B------:R-:W-:Y:S04]  /*3c380*/  STS.U8 [R0+UR9+0xcd80], R76 ;  /* 0x00cd804c00007988 */ /* 0x000fe80008000009 */
[----:B------:R0:W-:Y:S02]  /*3c390*/  STS.U8 [R0+UR9+0xd180], R64 ;  /* 0x00d1804000007988 */ /* 0x0001e40008000009 */
[----:B0-----:R-:W0:Y:S01]  /*3c3a0*/  S2R R64, SR_TID.X ;  /* 0x0000000000407919 */ /* 0x001e220000002100 */
[----:B------:R-:W1:Y:S01]  /*3c3b0*/  S2R R76, SR_TID.X ;  /* 0x00000000004c7919 */ /* 0x000e620000002100 */
[----:B------:R-:W3:Y:S01]  /*3c3c0*/  LDL.LU R0, [R1+0x1300] ;  /* 0x0013000001007983 */ /* 0x000ee20000300800 */
[----:B0-----:R-:W-:-:S04]  /*3c3d0*/  LOP3.LUT R64, R64, 0x7f, RZ, 0xc0, !PT ;  /* 0x0000007f40407812 */ /* 0x001fc800078ec0ff */
[----:B------:R-:W-:-:S05]  /*3c3e0*/  LOP3.LUT R64, R64, 0x30, RZ, 0x3c, !PT ;  /* 0x0000003040407812 */ /* 0x000fca00078e3cff */
[----:B------:R0:W-:Y:S02]  /*3c3f0*/  STS.U8 [R64+UR9+0xd580], R52 ;  /* 0x00d5803440007988 */ /* 0x0001e40008000009 */
[----:B0-----:R-:W0:Y:S01]  /*3c400*/  S2R R64, SR_TID.X ;  /* 0x0000000000407919 */ /* 0x001e220000002100 */
[----:B-1----:R-:W-:-:S04]  /*3c410*/  LOP3.LUT R76, R76, 0x7f, RZ, 0xc0, !PT ;  /* 0x0000007f4c4c7812 */ /* 0x002fc800078ec0ff */
[----:B------:R-:W-:-:S05]  /*3c420*/  LOP3.LUT R52, R76, 0x30, RZ, 0x3c, !PT ;  /* 0x000000304c347812 */ /* 0x000fca00078e3cff */
[----:B------:R-:W-:Y:S04]  /*3c430*/  STS.U8 [R52+UR9+0xd980], R10 ;  /* 0x00d9800a34007988 */ /* 0x000fe80008000009 */
[----:B------:R-:W-:Y:S04]  /*3c440*/  STS.U8 [R52+UR9+0xdd80], R16 ;  /* 0x00dd801034007988 */ /* 0x000fe80008000009 */
[----:B------:R-:W-:Y:S04]  /*3c450*/  STS.U8 [R52+UR9+0xe180], R22 ;  /* 0x00e1801634007988 */ /* 0x000fe80008000009 */
[----:B------:R-:W-:Y:S04]  /*3c460*/  STS.U8 [R52+UR9+0xe580], R28 ;  /* 0x00e5801c34007988 */ /* 0x000fe80008000009 */
[----:B------:R-:W-:Y:S01]  /*3c470*/  STS.U8 [R52+UR9+0xe980], R34 ;  /* 0x00e9802234007988 */ /* 0x000fe20008000009 */
[----:B0-----:R-:W-:-:S03]  /*3c480*/  LOP3.LUT R64, R64, 0x7f, RZ, 0xc0, !PT ;  /* 0x0000007f40407812 */ /* 0x001fc600078ec0ff */
[----:B------:R-:W-:Y:S01]  /*3c490*/  STS.U8 [R52+UR9+0xed80], R40 ;  /* 0x00ed802834007988 */ /* 0x000fe20008000009 */
[----:B------:R-:W-:-:S03]  /*3c4a0*/  LOP3.LUT R76, R64, 0x40, RZ, 0x3c, !PT ;  /* 0x00000040404c7812 */ /* 0x000fc600078e3cff */
[----:B------:R-:W-:Y:S04]  /*3c4b0*/  STS.U8 [R52+UR9+0xf180], R49 ;  /* 0x00f1803134007988 */ /* 0x000fe80008000009 */
[----:B------:R-:W-:Y:S04]  /*3c4c0*/  STS.U8 [R52+UR9+0xf580], R65 ;  /* 0x00f5804134007988 */ /* 0x000fe80008000009 */
[----:B------:R-:W-:Y:S04]  /*3c4d0*/  STS.U8 [R52+UR9+0xf980], R67 ;  /* 0x00f9804334007988 */ /* 0x000fe80008000009 */
[----:B------:R-:W-:Y:S04]  /*3c4e0*/  STS.U8 [R52+UR9+0xfd80], R69 ;  /* 0x00fd804534007988 */ /* 0x000fe80008000009 */
[----:B--2---:R-:W-:Y:S04]  /*3c4f0*/  STS.U8 [R76+UR9+0x8200], R88 ;  /* 0x008200584c007988 */ /* 0x004fe80008000009 */
        /* <DEDUP_REMOVED lines=84> */
[----:B------:R-:W2:Y:S01]  /*3ca40*/  LDL.LU R63, [R1+0x30] ;  /* 0x00003000013f7983 */ /* 0x000ea20000300800 */
[----:B------:R-:W0:Y:S03]  /*3ca50*/  S2R R47, SR_TID.X ;  /* 0x00000000002f7919 */ /* 0x000e260000002100 */
[----:B------:R-:W-:Y:S04]  /*3ca60*/  STS.U8 [R64+UR9+0xca80], R84 ;  /* 0x00ca805440007988 */ /* 0x000fe80008000009 */
[----:B------:R-:W-:Y:S04]  /*3ca70*/  STS.U8 [R64+UR9+0xce80], R72 ;  /* 0x00ce804840007988 */ /* 0x000fe80008000009 */
        /* <DEDUP_REMOVED lines=16> */
[----:B--2---:R0:W-:Y:S04]  /*3cb80*/  STS.U8 [R61+UR9+0x8b00], R59 ;  /* 0x008b003b3d007988 */ /* 0x0041e80008000009 */
[----:B------:R1:W-:Y:S04]  /*3cb90*/  STS.U8 [R61+UR9+0x8f00], R45 ;  /* 0x008f002d3d007988 */ /* 0x0003e80008000009 */
[----:B------:R2:W-:Y:S04]  /*3cba0*/  STS.U8 [R61+UR9+0x9300], R39 ;  /* 0x009300273d007988 */ /* 0x0005e80008000009 */
[----:B0-----:R-:W3:Y:S04]  /*3cbb0*/  LDL.LU R59, [R1+0x17c] ;  /* 0x00017c00013b7983 */ /* 0x001ee80000300800 */
[----:B------:R0:W-:Y:S04]  /*3cbc0*/  STS.U8 [R61+UR9+0x9700], R33 ;  /* 0x009700213d007988 */ /* 0x0001e80008000009 */
[----:B-1----:R-:W4:Y:S04]  /*3cbd0*/  LDL.LU R45, [R1+0x168] ;  /* 0x00016800012d7983 */ /* 0x002f280000300800 */
[----:B------:R1:W-:Y:S04]  /*3cbe0*/  STS.U8 [R61+UR9+0x9b00], R27 ;  /* 0x009b001b3d007988 */ /* 0x0003e80008000009 */
[----:B--2---:R-:W2:Y:S04]  /*3cbf0*/  LDL.LU R39, [R1+0x154] ;  /* 0x0001540001277983 */ /* 0x004ea80000300800 */
[----:B------:R1:W-:Y:S04]  /*3cc00*/  STS.U8 [R61+UR9+0x9f00], R21 ;  /* 0x009f00153d007988 */ /* 0x0003e80008000009 */
[----:B0-----:R-:W2:Y:S04]  /*3cc10*/  LDL.LU R33, [R1+0x140] ;  /* 0x0001400001217983 */ /* 0x001ea80000300800 */
[----:B------:R0:W-:Y:S04]  /*3cc20*/  STS.U8 [R61+UR9+0xa300], R15 ;  /* 0x00a3000f3d007988 */ /* 0x0001e80008000009 */
[----:B-1----:R-:W2:Y:S04]  /*3cc30*/  LDL.LU R27, [R1+0x12c] ;  /* 0x00012c00011b7983 */ /* 0x002ea80000300800 */
[----:B------:R1:W-:Y:S04]  /*3cc40*/  STS.U8 [R61+UR9+0xa700], R9 ;  /* 0x00a700093d007988 */ /* 0x0003e80008000009 */
[----:B------:R-:W2:Y:S04]  /*3cc50*/  LDL.LU R21, [R1+0x118] ;  /* 0x0001180001157983 */ /* 0x000ea80000300800 */
        /* <DEDUP_REMOVED lines=10> */
[----:B------:R-:W2:Y:S04]  /*3cd00*/  LDL.LU R90, [R1+0x8c] ;  /* 0x00008c00015a7983 */ /* 0x000ea80000300800 */
[----:B------:R-:W-:Y:S04]  /*3cd10*/  STS.U8 [R61+UR9+0xbf00], R63 ;  /* 0x00bf003f3d007988 */ /* 0x000fe80008000009 */
[----:B0-----:R-:W2:Y:S04]  /*3cd20*/  LDL.LU R46, [R1+0x74] ;  /* 0x00007400012e7983 */ /* 0x001ea80000300800 */
[----:B------:R0:W-:Y:S04]  /*3cd30*/  STS.U8 [R61+UR9+0xc300], R3 ;  /* 0x00c300033d007988 */ /* 0x0001e80008000009 */
[----:B------:R1:W-:Y:S04]  /*3cd40*/  STS.U8 [R61+UR9+0xc700], R2 ;  /* 0x00c700023d007988 */ /* 0x0003e80008000009 */
[----:B0-----:R-:W2:Y:S04]  /*3cd50*/  LDL.LU R3, [R1+0x12f4] ;  /* 0x0012f40001037983 */ /* 0x001ea80000300800 */
[----:B-1----:R-:W2:Y:S04]  /*3cd60*/  LDL.LU R2, [R1+0x12f0] ;  /* 0x0012f00001027983 */ /* 0x002ea80000300800 */
        /* <DEDUP_REMOVED lines=31> */
[----:B0-----:R0:W5:Y:S04]  /*3cf60*/  LDL.LU R2, [R1+0x12ec] ;  /* 0x0012ec0001027983 */ /* 0x0011680000300800 */
[----:B-1----:R0:W5:Y:S04]  /*3cf70*/  LDL.LU R3, [R1+0x12e8] ;  /* 0x0012e80001037983 */ /* 0x0021680000300800 */
[----:B--2---:R0:W5:Y:S04]  /*3cf80*/  LDL.LU R4, [R1+0x12e4] ;  /* 0x0012e40001047983 */ /* 0x0041680000300800 */
[----:B------:R1:W-:Y:S04]  /*3cf90*/  STS.U8 [R47+UR9+0xc380], R0 ;  /* 0x00c380002f007988 */ /* 0x0003e80008000009 */
[----:B-1----:R0:W5:Y:S04]  /*3cfa0*/  LDL.LU R0, [R1+0x12e0] ;  /* 0x0012e00001007983 */ /* 0x0021680000300800 */
        /* <DEDUP_REMOVED lines=16> */
[----:B-1----:R-:W1:Y:S01]  /*3d0b0*/  FENCE.VIEW.ASYNC.S ;  /* 0x00000000000073c6 */ /* 0x002e620000000000 */
[----:B------:R-:W-:Y:S01]  /*3d0c0*/  ULEA UR6, UR11, UR9, 0x3 ;  /* 0x000000090b067291 */ /* 0x000fe2000f8e18ff */
[----:B------:R-:W-:-:S03]  /*3d0d0*/  UMOV UR4, UR5 ;  /* 0x0000000500047c82 */ /* 0x000fc60008000000 */
[----:B------:R-:W-:Y:S01]  /*3d0e0*/  UIADD3 UR6, UPT, UPT, UR6, 0x18000, URZ ;  /* 0x0001800006067890 */ /* 0x000fe2000fffe0ff */
[----:B-1----:R-:W-:Y:S06]  /*3d0f0*/  BAR.SYNC.DEFER_BLOCKING 0x0 ;  /* 0x0000000000007b1d */ /* 0x002fec0000010000 */
[----:B0-----:R-:W-:Y:S05]  /*3d100*/  @P0 BRA `(.L_x_9) ;  /* 0x0000000000480947 */ /* 0x001fea0003800000 */
[----:B------:R-:W-:Y:S01]  /*3d110*/  UMOV UR13, 0x40004040 ;  /* 0x40004040000d7882 */ /* 0x000fe20000000000 */
[----:B------:R-:W-:Y:S01]  /*3d120*/  UMOV UR15, 0x40004040 ;  /* 0x40004040000f7882 */ /* 0x000fe20000000000 */
[----:B------:R-:W-:Y:S01]  /*3d130*/  UMOV UR16, 0x0 ;  /* 0x0000000000107882 */ /* 0x000fe20000000000 */
[----:B------:R-:W-:Y:S01]  /*3d140*/  UMOV UR17, 0x8408490 ;  /* 0x0840849000117882 */ /* 0x000fe20000000000 */
[----:B------:R-:W-:Y:S01]  /*3d150*/  UMOV UR32, 0x0 ;  /* 0x0000000000207882 */ /* 0x000fe20000000000 */
[----:B------:R-:W-:Y:S01]  /*3d160*/  UMOV UR33, 0x8408490 ;  /* 0x0840849000217882 */ /* 0x000fe20000000000 */
[----:B------:R-:W-:Y:S01]  /*3d170*/  UMOV UR34, 0x0 ;  /* 0x0000000000227882 */ /* 0x000fe20000000000 */
[----:B------:R-:W-:Y:S01]  /*3d180*/  UMOV UR35, 0x8408490 ;  /* 0x0840849000237882 */ /* 0x000fe20000000000 */
[----:B------:R-:W-:Y:S01]  /*3d190*/  UMOV UR7, URZ ;  /* 0x000000ff00077c82 */ /* 0x000fe20008000000 */
[----:B------:R0:W-:Y:S01]  /*3d1a0*/  UTCQMMA gdesc[UR12], gdesc[UR14], tmem[UR8], tmem[UR16], idesc[UR17], UPT ;  /* 0x00ff100e0c0075ea */ /* 0x0001e2000b800308 */
        /* <DEDUP_REMOVED lines=8> */
.L_x_9:
[----:B------:R-:W2:Y:S04]  /*3d230*/  LDL R8, [R1+0xdd4] ;  /* 0x000dd40001087983 */ /* 0x000ea80000100800 */
[----:B------:R-:W2:Y:S01]  /*3d240*/  LDL.LU R7, [R1+0xdcc] ;  /* 0x000dcc0001077983 */ /* 0x000ea20000300800 */
[----:B------:R-:W-:-:S04]  /*3d250*/  UIADD3 UR11, UPT, UPT, UR11, 0x1, URZ ;  /* 0x000000010b0b7890 */ /* 0x000fc8000fffe0ff */
[----:B------:R-:W-:-:S04]  /*3d260*/  UISETP.GT.AND UP1, UPT, UR11, 0x1, UPT ;  /* 0x000000010b00788c */ /* 0x000fc8000bf24270 */
[----:B0-----:R-:W-:Y:S02]  /*3d270*/  USEL UR5, URZ, 0x1, !UP1 ;  /* 0x00000001ff057887 */ /* 0x001fe4000c800000 */
[----:B------:R-:W-:Y:S02]  /*3d280*/  USEL UR11, UR11, URZ, !UP1 ;  /* 0x000000ff0b0b7287 */ /* 0x000fe4000c800000 */
[----:B------:R-:W-:Y:S01]  /*3d290*/  ULOP3.LUT UR5, UR4, UR5, URZ, 0x3c, !UPT ;  /* 0x0000000504057292 */ /* 0x000fe2000f8e3cff */
[----:B--2---:R-:W-:Y:S02]  /*3d2a0*/  ISETP.NE.U32.AND P1, PT, R7, R8, PT ;  /* 0x000000080700720c */ /* 0x004fe40003f25070 */
[----:B------:R-:W2:Y:S01]  /*3d2b0*/  LDL.LU R8, [R1+0xdd0] ;  /* 0x000dd00001087983 */ /* 0x000ea20000300800 */
[----:B------:R-:W-:-:S03]  /*3d2c0*/  IMAD.U32 R7, RZ, RZ, UR4 ;  /* 0x00000004ff077e24 */ /* 0x000fc6000f8e00ff */
[----:B--2---:R0:W-:Y:S07]  /*3d2d0*/  STL [R1+0xdcc], R8 ;  /* 0x000dcc0801007387 */ /* 0x0041ee0000100800 */
[----:B------:R-:W-:Y:S05]  /*3d2e0*/  @P1 BRA `(.L_x_10) ;  /* 0xfffffeac00081947 */ /* 0x000fea000383ffff */
.L_x_7:
[----:B------:R-:W2:Y:S01]  /*3d2f0*/  LDL.LU R9, [R1+0xf28] ;  /* 0x000f280001097983 */ /* 0x000ea20000300800 */
[----:B------:R-:W1:Y:S01]  /*3d300*/  LDCU UR5, c[0x0][0x3b8] ;  /* 0x00007700ff0577ac */ /* 0x000e620008000800 */
[----:B------:R-:W3:Y:S02]  /*3d310*/  LDC R12, c[0x0][0x3a0] ;  /* 0x0000e800ff0c7b82 */ /* 0x000ee40000000800 */
[----:B------:R-:W4:Y:S01]  /*3d320*/  LDL.LU R11, [R1+0xdd8] ;  /* 0x000dd800010b7983 */ /* 0x000f220000300800 */
[----:B------:R-:W2:Y:S03]  /*3d330*/  LDCU.128 UR12, c[0x0][0x390] ;  /* 0x00007200ff0c77ac */ /* 0x000ea60008000c00 */
[----:B------:R-:W4:Y:S01]  /*3d340*/  LDL.LU R10, [R1+0xf64] ;  /* 0x000f6400010a7983 */ /* 0x000f220000300800 */
[----:B------:R-:W4:Y:S01]  /*3d350*/  LDCU UR20, c[0x0][0x39c] ;  /* 0x00007380ff1477ac */ /* 0x000f220008000800 */
[----:B------:R-:W0:Y:S01]  /*3d360*/  LDCU UR11, c[0x0][0x39c] ;  /* 0x00007380ff0b77ac */ /* 0x000e220008000800 */
[----:B------:R-:W0:Y:S02]  /*3d370*/  LDCU UR7, c[0x0][0x3b4] ;  /* 0x00007680ff0777ac */ /* 0x000e240008000800 */
[----:B01---5:R-:W-:Y:S01]  /*3d380*/  IMAD R8, R0, UR5, RZ ;  /* 0x0000000500087c24 */ /* 0x023fe2000f8e02ff */
[----:B------:R-:W0:Y:S03]  /*3d390*/  LDCU UR16, c[0x0][0x39c] ;  /* 0x00007380ff1077ac */ /* 0x000e260008000800 */
[----:B------:R-:W-:Y:S01]  /*3d3a0*/  VIADD R7, R8, UR5 ;  /* 0x0000000508077c36 */ /* 0x000fe20008000000 */
[----:B------:R-:W1:Y:S01]  /*3d3b0*/  LDCU UR17, c[0x0][0x39c] ;  /* 0x00007380ff1177ac */ /* 0x000e620008000800 */
[----:B---3--:R-:W-:-:S02]  /*3d3c0*/  VIADD R12, R12, 0x7f ;  /* 0x0000007f0c0c7836 */ /* 0x008fc40000000000 */
[----:B------:R-:W-:-:S03]  /*3d3d0*/  VIADD R6, R7, UR5 ;  /* 0x0000000507067c36 */ /* 0x000fc60008000000 */
[----:B------:R-:W-:Y:S01]  /*3d3e0*/  ISETP.GE.AND P4, PT, R12, 0x80, PT ;  /* 0x000000800c00780c */ /* 0x000fe20003f86270 */
[----:B------:R-:W-:-:S04]  /*3d3f0*/  VIADD R5, R6, UR5 ;  /* 0x0000000506057c36 */ /* 0x000fc80008000000 */
[----:B------:R-:W-:-:S04]  /*3d400*/  VIADD R4, R5, UR5 ;  /* 0x0000000505047c36 */ /* 0x000fc80008000000 */
[----:B------:R-:W-:-:S04]  /*3d410*/  VIADD R79, R4, UR5 ;  /* 0x00000005044f7c36 */ /* 0x000fc80008000000 */
[----:B------:R-:W-:-:S04]  /*3d420*/  VIADD R81, R79, UR5 ;  /* 0x000000054f517c36 */ /* 0x000fc80008000000 */
[----:B------:R-:W-:-:S04]  /*3d430*/  VIADD R3, R81, UR5 ;  /* 0x0000000551037c36 */ /* 0x000fc80008000000 */
[----:B------:R-:W-:-:S04]  /*3d440*/  VIADD R88, R3, UR5 ;  /* 0x0000000503587c36 */ /* 0x000fc80008000000 */
[----:B------:R-:W-:-:S04]  /*3d450*/  VIADD R91, R88, UR5 ;  /* 0x00000005585b7c36 */ /* 0x000fc80008000000 */
[----:B------:R-:W-:Y:S01]  /*3d460*/  VIADD R84, R91, UR5 ;  /* 0x000000055b547c36 */ /* 0x000fe20008000000 */
[C---:B--2---:R-:W-:Y:S01]  /*3d470*/  ISETP.GE.AND P1, PT, R9.reuse, UR14, PT ;  /* 0x0000000e09007c0c */ /* 0x044fe2000bf26270 */
[----:B------:R-:W-:Y:S01]  /*3d480*/  IMAD R9, R9, UR7, RZ ;  /* 0x0000000709097c24 */ /* 0x000fe2000f8e02ff */
[----:B------:R-:W2:Y:S02]  /*3d490*/  LDCU UR14, c[0x0][0x39c] ;  /* 0x00007380ff0e77ac */ /* 0x000ea40008000800 */
[----:B----4-:R-:W-:Y:S02]  /*3d4a0*/  ISETP.LT.AND P6, PT, R11, UR20, !P1 ;  /* 0x000000140b007c0c */ /* 0x010fe4000cfc1270 */
[----:B------:R-:W-:Y:S02]  /*3d4b0*/  IADD3 R2, P0, PT, R9, UR12, RZ ;  /* 0x0000000c09027c10 */ /* 0x000fe4000ff1e0ff */
[----:B------:R-:W-:Y:S02]  /*3d4c0*/  ISETP.LT.AND P5, PT, R10, UR11, !P1 ;  /* 0x0000000b0a007c0c */ /* 0x000fe4000cfa1270 */
[----:B------:R-:W-:-:S02]  /*3d4d0*/  P2R R10, PR, RZ, 0x40 ;  /* 0x00000040ff0a7803 */ /* 0x000fc40000000000 */
[----:B------:R-:W-:Y:S02]  /*3d4e0*/  ISETP.LT.AND P3, PT, R0, UR15, !P1 ;  /* 0x0000000f00007c0c */ /* 0x000fe4000cf61270 */
[----:B------:R-:W-:Y:S01]  /*3d4f0*/  LEA.HI.X.SX32 R0, R9, UR13, 0x1, P0 ;  /* 0x0000000d09007c11 */ /* 0x000fe200080f0eff */
[----:B------:R3:W-:Y:S01]  /*3d500*/  STL [R1+0x350], R10 ;  /* 0x0003500a01007387 */ /* 0x0007e20000100800 */
[----:B01----:R-:W-:Y:S09]  /*3d510*/  @!P4 BRA `(.L_x_11) ;  /* 0x000000000010c947 */ /* 0x003ff20003800000 */
[----:B------:R-:W-:-:S06]  /*3d520*/  USHF.L.U32 UR4, UR4, 0x1f, URZ ;  /* 0x0000001f04047899 */ /* 0x000fcc00080006ff */
[----:B------:R-:W-:-:S04]  /*3d530*/  IMAD.U32 R9, RZ, RZ, UR4 ;  /* 0x00000004ff097e24 */ /* 0x000fc8000f8e00ff */
[----:B------:R-:W0:Y:S02]  /*3d540*/  SYNCS.PHASECHK.TRANS64.TRYWAIT P0, [UR6], R9 ;  /* 0x00000009ff0075a7 */ /* 0x000e240008001106 */
[----:B0-----:R-:W-:Y:S05]  /*3d550*/  @!P0 BRA `(.L_x_12) ;  /* 0x000000a000c48947 */ /* 0x001fea0003800000 */
.L_x_11:
[----:B------:R-:W-:Y:S01]  /*3d560*/  BAR.SYNC.DEFER_BLOCKING 0x0 ;  /* 0x0000000000007b1d */ /* 0x000fe20000010000 */
[CC--:B------:R-:W-:Y:S01]  /*3d570*/  IADD3 R70, P0, PT, R7.reuse, R2.reuse, RZ ;  /* 0x0000000207467210 */ /* 0x0c0fe20007f1e0ff */
[----:B------:R-:W-:Y:S01]  /*3d580*/  VIADD R90, R84, UR5 ;  /* 0x00000005545a7c36 */ /* 0x000fe20008000000 */
[----:B------:R-:W-:Y:S02]  /*3d590*/  IADD3 R68, P4, PT, R8, R2, RZ ;  /* 0x0000000208447210 */ /* 0x000fe40007f9e0ff */
[----:B------:R-:W-:Y:S01]  /*3d5a0*/  LEA.HI.X.SX32 R71, R7, R0, 0x1, P0 ;  /* 0x0000000007477211 */ /* 0x000fe200000f0eff */
[----:B------:R-:W-:Y:S01]  /*3d5b0*/  VIADD R87, R90, UR5 ;  /* 0x000000055a577c36 */ /* 0x000fe20008000000 */
[----:B------:R-:W-:Y:S01]  /*3d5c0*/  IADD3 R74, P0, PT, R5, R2, RZ ;  /* 0x00000002054a7210 */ /* 0x000fe20007f1e0ff */
[----:B------:R-:W-:Y:S01]  /*3d5d0*/  IMAD.MOV.U32 R93, RZ, RZ, R91 ;  /* 0x000000ffff5d7224 */ /* 0x000fe200078e005b */
[-C--:B------:R-:W-:Y:S01]  /*3d5e0*/  LEA.HI.X.SX32 R69, R8, R0.reuse, 0x1, P4 ;  /* 0x0000000008457211 */ /* 0x080fe200020f0eff */
[----:B------:R-:W-:Y:S01]  /*3d5f0*/  VIADD R82, R87, UR5 ;  /* 0x0000000557527c36 */ /* 0x000fe20008000000 */
[----:B------:R-:W-:Y:S01]  /*3d600*/  LEA.HI.X.SX32 R75, R5, R0, 0x1, P0 ;  /* 0x00000000054b7211 */ /* 0x000fe200000f0eff */
[----:B------:R-:W0:Y:S01]  /*3d610*/  LDCU UR4, c[0x0][0x39c] ;  /* 0x00007380ff0477ac */ /* 0x000e220008000800 */
[CC--:B------:R-:W-:Y:S01]  /*3d620*/  IADD3 R78, P0, PT, R79.reuse, R2.reuse, RZ ;  /* 0x000000024f4e7210 */ /* 0x0c0fe20007f1e0ff */
[----:B------:R-:W-:Y:S01]  /*3d630*/  STL.64 [R1+0x13c8], R68 ;  /* 0x0013c84401007387 */ /* 0x000fe20000100a00 */
[----:B------:R-:W-:Y:S01]  /*3d640*/  VIADD R86, R82, UR5 ;  /* 0x0000000552567c36 */ /* 0x000fe20008000000 */
[----:B------:R-:W-:Y:S01]  /*3d650*/  IADD3 R72, P4, PT, R6, R2, RZ ;  /* 0x0000000206487210 */ /* 0x000fe20007f9e0ff */
[----:B------:R-:W1:Y:S01]  /*3d660*/  LDCU UR6, c[0x0][0x39c] ;  /* 0x00007380ff0677ac */ /* 0x000e620008000800 */
[----:B------:R4:W-:Y:S01]  /*3d670*/  STL.64 [R1+0x13d0], R70 ;  /* 0x0013d04601007387 */ /* 0x0009e20000100a00 */
[-C--:B------:R-:W-:Y:S01]  /*3d680*/  LEA.HI.X.SX32 R79, R79, R0.reuse, 0x1, P0 ;  /* 0x000000004f4f7211 */ /* 0x080fe200000f0eff */
[----:B------:R-:W-:Y:S01]  /*3d690*/  VIADD R89, R86, UR5 ;  /* 0x0000000556597c36 */ /* 0x000fe20008000000 */
[----:B------:R-:W-:Y:S01]  /*3d6a0*/  LEA.HI.X.SX32 R73, R6, R0, 0x1, P4 ;  /* 0x0000000006497211 */ /* 0x000fe200020f0eff */
[----:B------:R-:W5:Y:S01]  /*3d6b0*/  LDCU UR7, c[0x0][0x39c] ;  /* 0x00007380ff0777ac */ /* 0x000f620008000800 */
[C---:B------:R-:W-:Y:S01]  /*3d6c0*/  IADD3 R76, P4, PT, R4.reuse, R2, RZ ;  /* 0x00000002044c7210 */ /* 0x040fe20007f9e0ff */
[----:B------:R-:W3:Y:S02]  /*3d6d0*/  @!P2 SYNCS.CCTL.IV [UR9+0x18000] ;  /* 0x01800000ff00a9b1 */ /* 0x000ee40008000009 */
[----:B---3--:R-:W-:Y:S01]  /*3d6e0*/  BAR.SYNC.DEFER_BLOCKING 0x0 ;  /* 0x0000000000007b1d */ /* 0x008fe20000010000 */
[----:B------:R-:W-:Y:S01]  /*3d6f0*/  VIADD R83, R89, UR5 ;  /* 0x0000000559537c36 */ /* 0x000fe20008000000 */
[----:B------:R-:W-:-:S02]  /*3d700*/  LEA.HI.X.SX32 R77, R4, R0, 0x1, P4 ;  /* 0x00000000044d7211 */ /* 0x000fc400020f0eff */
[----:B----4-:R-:W-:Y:S01]  /*3d710*/  IADD3 R70, P0, PT, R3, R2, RZ ;  /* 0x0000000203467210 */ /* 0x010fe20007f1e0ff */
[----:B------:R-:W-:Y:S01]  /*3d720*/  VIADD R85, R83, UR5 ;  /* 0x0000000553557c36 */ /* 0x000fe20008000000 */
[----:B------:R-:W3:Y:S02]  /*3d730*/  LDTM.x64 R4, tmem[UR10] ;  /* 0x0000000a000479ee */ /* 0x000ee40008340000 */
[----:B------:R-:W-:Y:S01]  /*3d740*/  LEA.HI.X.SX32 R71, R3, R0, 0x1, P0 ;  /* 0x0000000003477211 */ /* 0x000fe200000f0eff */
[----:B------:R-:W-:-:S04]  /*3d750*/  VIADD R92, R85, UR5 ;  /* 0x00000005555c7c36 */ /* 0x000fc80008000000 */
[----:B------:R4:W-:Y:S01]  /*3d760*/  STL.64 [R1+0x200], R70 ;  /* 0x0002004601007387 */ /* 0x0009e20000100a00 */
[----:B------:R-:W-:Y:S01]  /*3d770*/  VIADD R3, R92, UR5 ;  /* 0x000000055c037c36 */ /* 0x000fe20008000000 */
[----:B------:R-:W2:Y:S01]  /*3d780*/  @!P2 SYNCS.CCTL.IV [UR9+0x18008] ;  /* 0x01800800ff00a9b1 */ /* 0x000ea20008000009 */
[-C--:B------:R-:W-:Y:S01]  /*3d790*/  IADD3 R80, P2, PT, R81, R2.reuse, RZ ;  /* 0x0000000251507210 */ /* 0x080fe20007f5e0ff */
[----:B------:R-:W0:Y:S01]  /*3d7a0*/  LDCU UR9, c[0x0][0x39c] ;  /* 0x00007380ff0977ac */ /* 0x000e220008000800 */
[----:B----4-:R-:W-:Y:S02]  /*3d7b0*/  IADD3 R70, P0, PT, R91, R2, RZ ;  /* 0x000000025b467210 */ /* 0x010fe40007f1e0ff */
[----:B------:R-:W-:Y:S02]  /*3d7c0*/  LEA.HI.X.SX32 R81, R81, R0, 0x1, P2 ;  /* 0x0000000051517211 */ /* 0x000fe400010f0eff */
[----:B------:R-:W-:Y:S02]  /*3d7d0*/  IADD3 R68, P2, PT, R88, R2, RZ ;  /* 0x0000000258447210 */ /* 0x000fe40007f5e0ff */
[----:B------:R-:W-:-:S02]  /*3d7e0*/  LEA.HI.X.SX32 R71, R91, R0, 0x1, P0 ;  /* 0x000000005b477211 */ /* 0x000fc400000f0eff */
[----:B------:R-:W-:Y:S01]  /*3d7f0*/  LEA.HI.X.SX32 R69, R88, R0, 0x1, P2 ;  /* 0x0000000058457211 */ /* 0x000fe200010f0eff */
[----:B------:R-:W-:-:S04]  /*3d800*/  VIADD R88, R3, UR5 ;  /* 0x0000000503587c36 */ /* 0x000fc80008000000 */
[----:B------:R4:W-:Y:S04]  /*3d810*/  STL.64 [R1+0x208], R68 ;  /* 0x0002084401007387 */ /* 0x0009e80000100a00 */
[----:B------:R0:W-:Y:S01]  /*3d820*/  STL.64 [R1+0x280], R70 ;  /* 0x0002804601007387 */ /* 0x0001e20000100a00 */
[----:B----4-:R-:W-:-:S04]  /*3d830*/  IADD3 R68, P2, PT, R84, R2, RZ ;  /* 0x0000000254447210 */ /* 0x010fc80007f5e0ff */
[----:B------:R-:W-:Y:S01]  /*3d840*/  LEA.HI.X.SX32 R69, R84, R0, 0x1, P2 ;  /* 0x0000000054457211 */ /* 0x000fe200010f0eff */
[----:B------:R-:W-:Y:S01]  /*3d850*/  VIADD R84, R88, UR5 ;  /* 0x0000000558547c36 */ /* 0x000fe20008000000 */
[----:B0-----:R-:W-:-:S03]  /*3d860*/  IADD3 R70, P0, PT, R90, R2, RZ ;  /* 0x000000025a467210 */ /* 0x001fc60007f1e0ff */
[----:B------:R0:W-:Y:S01]  /*3d870*/  STL.64 [R1+0x2a0], R68 ;  /* 0x0002a04401007387 */ /* 0x0001e20000100a00 */
[----:B------:R-:W-:-:S05]  /*3d880*/  LEA.HI.X.SX32 R71, R90, R0, 0x1, P0 ;  /* 0x000000005a477211 */ /* 0x000fca00000f0eff */
[----:B------:R4:W-:Y:S01]  /*3d890*/  STL.64 [R1+0x2c0], R70 ;  /* 0x0002c04601007387 */ /* 0x0009e20000100a00 */
[----:B0-----:R-:W-:-:S04]  /*3d8a0*/  IADD3 R68, P2, PT, R87, R2, RZ ;  /* 0x0000000257447210 */ /* 0x001fc80007f5e0ff */
[----:B------:R-:W-:Y:S01]  /*3d8b0*/  LEA.HI.X.SX32 R69, R87, R0, 0x1, P2 ;  /* 0x0000000057457211 */ /* 0x000fe200010f0eff */
[----:B------:R-:W-:Y:S01]  /*3d8c0*/  VIADD R87, R84, UR5 ;  /* 0x0000000554577c36 */ /* 0x000fe20008000000 */
[----:B----4-:R-:W-:-:S03]  /*3d8d0*/  IADD3 R70, P0, PT, R82, R2, RZ ;  /* 0x0000000252467210 */ /* 0x010fc60007f1e0ff */
[----:B------:R0:W-:Y:S01]  /*3d8e0*/  STL.64 [R1+0x2d0], R68 ;  /* 0x0002d04401007387 */ /* 0x0001e20000100a00 */
[----:B------:R-:W-:Y:S01]  /*3d8f0*/  LEA.HI.X.SX32 R71, R82, R0, 0x1, P0 ;  /* 0x0000000052477211 */ /* 0x000fe200000f0eff */
[----:B------:R-:W-:-:S04]  /*3d900*/  VIADD R82, R87, UR5 ;  /* 0x0000000557527c36 */ /* 0x000fc80008000000 */
[----:B------:R4:W-:Y:S01]  /*3d910*/  STL.64 [R1+0x2f0], R70 ;  /* 0x0002f04601007387 */ /* 0x0009e20000100a00 */
[----:B0-----:R-:W-:-:S04]  /*3d920*/  IADD3 R68, P2, PT, R86, R2, RZ ;  /* 0x0000000256447210 */ /* 0x001fc80007f5e0ff */
[----:B------:R-:W-:Y:S01]  /*3d930*/  LEA.HI.X.SX32 R69, R86, R0, 0x1, P2 ;  /* 0x0000000056457211 */ /* 0x000fe200010f0eff */
[----:B------:R-:W-:Y:S01]  /*3d940*/  VIADD R86, R82, UR5 ;  /* 0x0000000552567c36 */ /* 0x000fe20008000000 */
[----:B----4-:R-:W-:-:S03]  /*3d950*/  IADD3 R70, P0, PT, R89, R2, RZ ;  /* 0x0000000259467210 */ /* 0x010fc60007f1e0ff */
[----:B------:R0:W-:Y:S01]  /*3d960*/  STL.64 [R1+0x310], R68 ;  /* 0x0003104401007387 */ /* 0x0001e20000100a00 */
[----:B------:R-:W-:-:S05]  /*3d970*/  LEA.HI.X.SX32 R71, R89, R0, 0x1, P0 ;  /* 0x0000000059477211 */ /* 0x000fca00000f0eff */
[----:B------:R4:W-:Y:S01]  /*3d980*/  STL.64 [R1+0x330], R70 ;  /* 0x0003304601007387 */ /* 0x0009e20000100a00 */
[----:B0-----:R-:W-:-:S04]  /*3d990*/  IADD3 R68, P2, PT, R83, R2, RZ ;  /* 0x0000000253447210 */ /* 0x001fc80007f5e0ff */
[----:B------:R-:W-:Y:S02]  /*3d9a0*/  LEA.HI.X.SX32 R69, R83, R0, 0x1, P2 ;  /* 0x0000000053457211 */ /* 0x000fe400010f0eff */
[----:B----4-:R-:W-:-:S03]  /*3d9b0*/  IADD3 R70, P0, PT, R85, R2, RZ ;  /* 0x0000000255467210 */ /* 0x010fc60007f1e0ff */
[----:B------:R0:W-:Y:S01]  /*3d9c0*/  STL.64 [R1+0x340], R68 ;  /* 0x0003404401007387 */ /* 0x0001e20000100a00 */
[----:B------:R-:W-:Y:S02]  /*3d9d0*/  LEA.HI.X.SX32 R71, R85, R0, 0x1, P0 ;  /* 0x0000000055477211 */ /* 0x000fe400000f0eff */
[----:B------:R-:W-:-:S03]  /*3d9e0*/  IADD3 R90, P0, PT, R3, R2, RZ ;  /* 0x00000002035a7210 */ /* 0x000fc60007f1e0ff */
[----:B------:R4:W-:Y:S01]  /*3d9f0*/  STL.64 [R1+0x348], R70 ;  /* 0x0003484601007387 */ /* 0x0009e20000100a00 */
[----:B0-----:R-:W-:-:S04]  /*3da00*/  IADD3 R68, P2, PT, R92, R2, RZ ;  /* 0x000000025c447210 */ /* 0x001fc80007f5e0ff */
[-C--:B------:R-:W-:Y:S01]  /*3da10*/  LEA.HI.X.SX32 R69, R92, R0.reuse, 0x1, P2 ;  /* 0x000000005c457211 */ /* 0x080fe200010f0eff */
[----:B----4-:R-:W4:Y:S01]  /*3da20*/  LDL.LU.64 R70, [R1+0x13d0] ;  /* 0x0013d00001467983 */ /* 0x010f220000300a00 */
[----:B------:R-:W-:Y:S02]  /*3da30*/  IMAD.MOV.U32 R92, RZ, RZ, R90 ;  /* 0x000000ffff5c7224 */ /* 0x000fe400078e005a */
[----:B------:R-:W-:Y:S01]  /*3da40*/  VIADD R83, R86, UR5 ;  /* 0x0000000556537c36 */ /* 0x000fe20008000000 */
[----:B------:R0:W-:Y:S01]  /*3da50*/  STL.64 [R1+0x338], R68 ;  /* 0x0003384401007387 */ /* 0x0001e20000100a00 */
[----:B------:R-:W-:Y:S02]  /*3da60*/  LEA.HI.X.SX32 R93, R3, R0, 0x1, P0 ;  /* 0x00000000035d7211 */ /* 0x000fe400000f0eff */
[----:B------:R-:W-:Y:S01]  /*3da70*/  IADD3 R92, P0, PT, R84, R2, RZ ;  /* 0x00000002545c7210 */ /* 0x000fe20007f1e0ff */
[----:B0-----:R-:W2:Y:S01]  /*3da80*/  LDL.LU.64 R68, [R1+0x13c8] ;  /* 0x0013c80001447983 */ /* 0x001ea20000300a00 */
[----:B------:R-:W-:-:S03]  /*3da90*/  VIADD R85, R83, UR5 ;  /* 0x0000000553557c36 */ /* 0x000fc60008000000 */
[----:B------:R0:W-:Y:S01]  /*3daa0*/  STL [R1+0x328], R90 ;  /* 0x0003285a01007387 */ /* 0x0001e20000100800 */
[----:B------:R-:W-:-:S03]  /*3dab0*/  VIADD R3, R85, UR5 ;  /* 0x0000000555037c36 */ /* 0x000fc60008000000 */
[----:B------:R1:W-:Y:S01]  /*3dac0*/  STL [R1+0x32c], R93 ;  /* 0x00032c5d01007387 */ /* 0x0003e20000100800 */
[----:B0-----:R-:W-:-:S04]  /*3dad0*/  IADD3 R90, P2, PT, R88, R2, RZ ;  /* 0x00000002585a7210 */ /* 0x001fc80007f5e0ff */
[-C--:B------:R-:W-:Y:S02]  /*3dae0*/  LEA.HI.X.SX32 R91, R88, R0.reuse, 0x1, P2 ;  /* 0x00000000585b7211 */ /* 0x080fe400010f0eff */
[----:B-1----:R-:W-:Y:S01]  /*3daf0*/  LEA.HI.X.SX32 R93, R84, R0, 0x1, P0 ;  /* 0x00000000545d7211 */ /* 0x002fe200000f0eff */
[----:B------:R-:W-:Y:S01]  /*3db00*/  VIADD R84, R3, UR5 ;  /* 0x0000000503547c36 */ /* 0x000fe20008000000 */
[C---:B------:R-:W-:Y:S01]  /*3db10*/  IADD3 R88, P0, PT, R82.reuse, R2, RZ ;  /* 0x0000000252587210 */ /* 0x040fe20007f1e0ff */
[----:B------:R0:W-:Y:S03]  /*3db20*/  STL.64 [R1+0x320], R90 ;  /* 0x0003205a01007387 */ /* 0x0001e60000100a00 */
[----:B------:R-:W-:Y:S01]  /*3db30*/  LEA.HI.X.SX32 R89, R82, R0, 0x1, P0 ;  /* 0x0000000052597211 */ /* 0x000fe200000f0eff */
[----:B------:R-:W-:Y:S01]  /*3db40*/  STL.64 [R1+0x318], R92 ;  /* 0x0003185c01007387 */ /* 0x000fe20000100a00 */
[----:B------:R-:W-:Y:S01]  /*3db50*/  VIADD R82, R84, UR5 ;  /* 0x0000000554527c36 */ /* 0x000fe20008000000 */
[----:B0-----:R-:W-:-:S04]  /*3db60*/  IADD3 R90, P2, PT, R87, R2, RZ ;  /* 0x00000002575a7210 */ /* 0x001fc80007f5e0ff */
[----:B------:R-:W-:-:S05]  /*3db70*/  LEA.HI.X.SX32 R91, R87, R0, 0x1, P2 ;  /* 0x00000000575b7211 */ /* 0x000fca00010f0eff */
[----:B------:R0:W-:Y:S04]  /*3db80*/  STL.64 [R1+0x308], R90 ;  /* 0x0003085a01007387 */ /* 0x0001e80000100a00 */
[----:B------:R1:W-:Y:S01]  /*3db90*/  STL.64 [R1+0x300], R88 ;  /* 0x0003005801007387 */ /* 0x0003e20000100a00 */
[CC--:B0-----:R-:W-:Y:S02]  /*3dba0*/  IADD3 R90, P2, PT, R86.reuse, R2.reuse, RZ ;  /* 0x00000002565a7210 */ /* 0x0c1fe40007f5e0ff */
[C---:B-1----:R-:W-:Y:S02]  /*3dbb0*/  IADD3 R88, P0, PT, R83.reuse, R2, RZ ;  /* 0x0000000253587210 */ /* 0x042fe40007f1e0ff */
[-C--:B------:R-:W-:Y:S01]  /*3dbc0*/  LEA.HI.X.SX32 R91, R86, R0.reuse, 0x1, P2 ;  /* 0x00000000565b7211 */ /* 0x080fe200010f0eff */
[----:B------:R-:W-:Y:S01]  /*3dbd0*/  VIADD R86, R82, UR5 ;  /* 0x0000000552567c36 */ /* 0x000fe20008000000 */
[----:B------:R-:W-:-:S03]  /*3dbe0*/  LEA.HI.X.SX32 R89, R83, R0, 0x1, P0 ;  /* 0x0000000053597211 */ /* 0x000fc600000f0eff */
[----:B------:R0:W-:Y:S01]  /*3dbf0*/  STL.64 [R1+0x2f8], R90 ;  /* 0x0002f85a01007387 */ /* 0x0001e20000100a00 */
[----:B------:R-:W-:-:S03]  /*3dc00*/  VIADD R83, R86, UR5 ;  /* 0x0000000556537c36 */ /* 0x000fc60008000000 */
[----:B------:R1:W-:Y:S01]  /*3dc10*/  STL.64 [R1+0x2e8], R88 ;  /* 0x0002e85801007387 */ /* 0x0003e20000100a00 */
[-C--:B0-----:R-:W-:Y:S02]  /*3dc20*/  IADD3 R90, P2, PT, R85, R2.reuse, RZ ;  /* 0x00000002555a7210 */ /* 0x081fe40007f5e0ff */
[----:B-1----:R-:W-:Y:S02]  /*3dc30*/  IADD3 R88, P0, PT, R3, R2, RZ ;  /* 0x0000000203587210 */ /* 0x002fe40007f1e0ff */
[-C--:B------:R-:W-:Y:S02]  /*3dc40*/  LEA.HI.X.SX32 R91, R85, R0.reuse, 0x1, P2 ;  /* 0x00000000555b7211 */ /* 0x080fe400010f0eff */
[----:B------:R-:W-:Y:S02]  /*3dc50*/  LEA.HI.X.SX32 R89, R3, R0, 0x1, P0 ;  /* 0x0000000003597211 */ /* 0x000fe400000f0eff */
[-C--:B------:R-:W-:Y:S01]  /*3dc60*/  IADD3 R92, P2, PT, R84, R2.reuse, RZ ;  /* 0x00000002545c7210 */ /* 0x080fe20007f5e0ff */
[----:B------:R-:W-:Y:S04]  /*3dc70*/  STL.64 [R1+0x2e0], R90 ;  /* 0x0002e05a01007387 */ /* 0x000fe80000100a00 */
[----:B------:R0:W-:Y:S04]  /*3dc80*/  STL.64 [R1+0x2d8], R88 ;  /* 0x0002d85801007387 */ /* 0x0001e80000100a00 */
[----:B0-----:R-:W2:Y:S04]  /*3dc90*/  LDL.LU R89, [R1+0xf70] ;  /* 0x000f700001597983 */ /* 0x001ea80000300800 */
[----:B------:R-:W4:Y:S04]  /*3dca0*/  LDL.LU R88, [R1+0xf6c] ;  /* 0x000f6c0001587983 */ /* 0x000f280000300800 */
[----:B------:R-:W5:Y:S01]  /*3dcb0*/  LDL.LU R85, [R1+0xf68] ;  /* 0x000f680001557983 */ /* 0x000f620000300800 */
[----:B------:R-:W-:Y:S01]  /*3dcc0*/  IADD3 R90, P0, PT, R82, R2, RZ ;  /* 0x00000002525a7210 */ /* 0x000fe20007f1e0ff */
[----:B------:R-:W-:Y:S01]  /*3dcd0*/  VIADD R3, R83, UR5 ;  /* 0x0000000553037c36 */ /* 0x000fe20008000000 */
[----:B------:R-:W-:-:S02]  /*3dce0*/  LEA.HI.X.SX32 R93, R84, R0, 0x1, P2 ;  /* 0x00000000545d7211 */ /* 0x000fc400010f0eff */
[----:B------:R-:W-:Y:S01]  /*3dcf0*/  LEA.HI.X.SX32 R91, R82, R0, 0x1, P0 ;  /* 0x00000000525b7211 */ /* 0x000fe200000f0eff */
[----:B------:R-:W-:Y:S02]  /*3dd00*/  VIADD R82, R3, UR5 ;  /* 0x0000000503527c36 */ /* 0x000fe40008000000 */
[----:B------:R0:W-:Y:S02]  /*3dd10*/  STL.64 [R1+0x2c8], R92 ;  /* 0x0002c85c01007387 */ /* 0x0001e40000100a00 */
[----:B------:R-:W-:Y:S02]  /*3dd20*/  VIADD R84, R82, UR5 ;  /* 0x0000000552547c36 */ /* 0x000fe40008000000 */
[----:B------:R1:W-:Y:S01]  /*3dd30*/  STL.64 [R1+0x2b8], R90 ;  /* 0x0002b85a01007387 */ /* 0x0003e20000100a00 */
[-C--:B0-----:R-:W-:Y:S02]  /*3dd40*/  IADD3 R92, P2, PT, R86, R2.reuse, RZ ;  /* 0x00000002565c7210 */ /* 0x081fe40007f5e0ff */
[----:B-1----:R-:W-:-:S02]  /*3dd50*/  IADD3 R90, P0, PT, R83, R2, RZ ;  /* 0x00000002535a7210 */ /* 0x002fc40007f1e0ff */
[-C--:B------:R-:W-:Y:S02]  /*3dd60*/  LEA.HI.X.SX32 R93, R86, R0.reuse, 0x1, P2 ;  /* 0x00000000565d7211 */ /* 0x080fe400010f0eff */
[----:B------:R-:W-:Y:S02]  /*3dd70*/  LEA.HI.X.SX32 R91, R83, R0, 0x1, P0 ;  /* 0x00000000535b7211 */ /* 0x000fe400000f0eff */
[C---:B------:R-:W-:Y:S01]  /*3dd80*/  IADD3 R86, P4, PT, R84.reuse, R2, RZ ;  /* 0x0000000254567210 */ /* 0x040fe20007f9e0ff */
[----:B------:R0:W-:Y:S01]  /*3dd90*/  STL.64 [R1+0x2b0], R92 ;  /* 0x0002b05c01007387 */ /* 0x0001e20000100a00 */
[----:B---3--:R-:W-:Y:S02]  /*3dda0*/  F2FP.SATFINITE.E5M2.F32.PACK_AB_MERGE_C R83, R7, R6, RZ ;  /* 0x000000060753723e */ /* 0x008fe400048060ff */
[----:B------:R-:W-:Y:S01]  /*3ddb0*/  LEA.HI.X.SX32 R87, R84, R0, 0x1, P4 ;  /* 0x0000000054577211 */ /* 0x000fe200020f0eff */
[----:B------:R1:W-:Y:S01]  /*3ddc0*/  STL.64 [R1+0x2a8], R90 ;  /* 0x0002a85a01007387 */ /* 0x0003e20000100a00 */
[----:B0-----:R-:W-:-:S02]  /*3ddd0*/  IADD3 R92, P2, PT, R3, R2, RZ ;  /* 0x00000002035c7210 */ /* 0x001fc40007f5e0ff */
[C---:B-1----:R-:W-:Y:S02]  /*3dde0*/  IADD3 R90, P0, PT, R82.reuse, R2, RZ ;  /* 0x00000002525a7210 */ /* 0x042fe40007f1e0ff */
[-C--:B------:R-:W-:Y:S02]  /*3ddf0*/  LEA.HI.X.SX32 R93, R3, R0.reuse, 0x1, P2 ;  /* 0x00000000035d7211 */ /* 0x080fe400010f0eff */
[----:B------:R-:W-:Y:S02]  /*3de00*/  LEA.HI.X.SX32 R91, R82, R0, 0x1, P0 ;  /* 0x00000000525b7211 */ /* 0x000fe400000f0eff */
[----:B------:R-:W-:Y:S01]  /*3de10*/  F2FP.SATFINITE.E5M2.F32.PACK_AB_MERGE_C R3, R15, R14, RZ ;  /* 0x0000000e0f03723e */ /* 0x000fe200048060ff */
[----:B------:R-:W-:Y:S01]  /*3de20*/  STL.64 [R1+0x298], R92 ;  /* 0x0002985c01007387 */ /* 0x000fe20000100a00 */
[----:B------:R-:W-:Y:S02]  /*3de30*/  F2FP.SATFINITE.E5M2.F32.PACK_AB_MERGE_C R82, R5, R4, RZ ;  /* 0x000000040552723e */ /* 0x000fe400048060ff */
[----:B------:R-:W-:Y:S01]  /*3de40*/  F2FP.SATFINITE.E5M2.F32.PACK_AB_MERGE_C R5, R17, R16, RZ ;  /* 0x000000101105723e */ /* 0x000fe200048060ff */
[----:B------:R-:W-:Y:S01]  /*3de50*/  STL.64 [R1+0x290], R90 ;  /* 0x0002905a01007387 */ /* 0x000fe20000100a00 */
[----:B------:R-:W-:-:S03]  /*3de60*/  F2FP.SATFINITE.E5M2.F32.PACK_AB_MERGE_C R4, R19, R18, RZ ;  /* 0x000000121304723e */ /* 0x000fc600048060ff */
[----:B------:R0:W-:Y:S04]  /*3de70*/  STL.64 [R1+0x288], R86 ;  /* 0x0002885601007387 */ /* 0x0001e80000100a00 */
[----:B------:R1:W-:Y:S04]  /*3de80*/  STL [R1+0x354], R3 ;  /* 0x0003540301007387 */ /* 0x0003e80000100800 */
[----:B------:R3:W-:Y:S04]  /*3de90*/  STL [R1+0x358], R5 ;  /* 0x0003580501007387 */ /* 0x0007e80000100800 */
[----:B------:R3:W-:Y:S01]  /*3dea0*/  STL [R1+0x35c], R4 ;  /* 0x00035c0401007387 */ /* 0x0007e20000100800 */
[----:B0-----:R-:W-:-:S02]  /*3deb0*/  F2FP.SATFINITE.E5M2.F32.PACK_AB_MERGE_C R86, R11, R10, RZ ;  /* 0x0000000a0b56723e */ /* 0x001fc400048060ff */
[----:B-1----:R-:W-:Y:S02]  /*3dec0*/  F2FP.SATFINITE.E5M2.F32.PACK_AB_MERGE_C R3, R21, R20, RZ ;  /* 0x000000141503723e */ /* 0x002fe400048060ff */
[----:B------:R-:W-:Y:S02]  /*3ded0*/  F2FP.SATFINITE.E5M2.F32.PACK_AB_MERGE_C R87, R13, R12, RZ ;  /* 0x0000000c0d57723e */ /* 0x000fe400048060ff */
[----:B---3--:R-:W-:Y:S01]  /*3dee0*/  F2FP.SATFINITE.E5M2.F32.PACK_AB_MERGE_C R5, R23, R22, RZ ;  /* 0x000000161705723e */ /* 0x008fe200048060ff */
[----:B------:R0:W-:Y:S01]  /*3def0*/  STL [R1+0x360], R3 ;  /* 0x0003600301007387 */ /* 0x0001e20000100800 */
[----:B------:R-:W-:-:S03]  /*3df00*/  F2FP.SATFINITE.E5M2.F32.PACK_AB_MERGE_C R4, R25, R24, RZ ;  /* 0x000000181904723e */ /* 0x000fc600048060ff */
[----:B------:R1:W-:Y:S04]  /*3df10*/  STL [R1+0x364], R5 ;  /* 0x0003640501007387 */ /* 0x0003e80000100800 */
[----:B------:R3:W-:Y:S01]  /*3df20*/  STL [R1+0x368], R4 ;  /* 0x0003680401007387 */ /* 0x0007e20000100800 */
[----:B0-----:R-:W-:Y:S02]  /*3df30*/  F2FP.SATFINITE.E5M2.F32.PACK_AB_MERGE_C R3, R27, R26, RZ ;  /* 0x0000001a1b03723e */ /* 0x001fe400048060ff */
[----:B-1----:R-:W-:-:S03]  /*3df40*/  F2FP.SATFINITE.E5M2.F32.PACK_AB_MERGE_C R5, R29, R28, RZ ;  /* 0x0000001c1d05723e */ /* 0x002fc600048060ff */
[----:B------:R0:W-:Y:S01]  /*3df50*/  STL [R1+0x36c], R3 ;  /* 0x00036c0301007387 */ /* 0x0001e20000100800 */
[----:B---3--:R-:W-:-:S03]  /*3df60*/  F2FP.SATFINITE.E5M2.F32.PACK_AB_MERGE_C R4, R31, R30, RZ ;  /* 0x0000001e1f04723e */ /* 0x008fc600048060ff */
        /* <DEDUP_REMOVED lines=18> */
[----:B------:R1:W-:Y:S01]  /*3e090*/  STL [R1+0x394], R5 ;  /* 0x0003940501007387 */ /* 0x0003e20000100800 */
[----:B0-----:R-:W-:Y:S02]  /*3e0a0*/  F2FP.SATFINITE.E5M2.F32.PACK_AB_MERGE_C R3, R49, R48, RZ ;  /* 0x000000303103723e */ /* 0x001fe400048060ff */
[----:B-1----:R-:W-:-:S03]  /*3e0b0*/  F2FP.SATFINITE.E5M2.F32.PACK_AB_MERGE_C R5, R53, R52, RZ ;  /* 0x000000343505723e */ /* 0x002fc600048060ff */
[----:B------:R0:W-:Y:S04]  /*3e0c0*/  STL [R1+0x398], R3 ;  /* 0x0003980301007387 */ /* 0x0001e80000100800 */
[----:B------:R1:W-:Y:S04]  /*3e0d0*/  STL [R1+0x39c], R4 ;  /* 0x00039c0401007387 */ /* 0x0003e80000100800 */
[----:B------:R3:W-:Y:S01]  /*3e0e0*/  STL [R1+0x3a0], R5 ;  /* 0x0003a00501007387 */ /* 0x0007e20000100800 */
[----:B0-----:R-:W-:Y:S02]  /*3e0f0*/  F2FP.SATFINITE.E5M2.F32.PACK_AB_MERGE_C R3, R55, R54, RZ ;  /* 0x000000363703723e */ /* 0x001fe400048060ff */
[----:B-1----:R-:W-:-:S03]  /*3e100*/  F2FP.SATFINITE.E5M2.F32.PACK_AB_MERGE_C R4, R57, R56, RZ ;  /* 0x000000383904723e */ /* 0x002fc600048060ff */
[----:B------:R0:W-:Y:S01]  /*3e110*/  STL [R1+0x3a4], R3 ;  /* 0x0003a40301007387 */ /* 0x0001e20000100800 */
[----:B---3--:R-:W-:-:S03]  /*3e120*/  F2FP.SATFINITE.E5M2.F32.PACK_AB_MERGE_C R5, R59, R58, RZ ;  /* 0x0000003a3b05723e */ /* 0x008fc600048060ff */
[----:B------:R1:W-:Y:S04]  /*3e130*/  STL [R1+0x3a8], R4 ;  /* 0x0003a80401007387 */ /* 0x0003e80000100800 */
[----:B------:R-:W-:Y:S01]  /*3e140*/  STL [R1+0x3ac], R5 ;  /* 0x0003ac0501007387 */ /* 0x000fe20000100800 */
[----:B0-----:R-:W-:Y:S02]  /*3e150*/  F2FP.SATFINITE.E5M2.F32.PACK_AB_MERGE_C R3, R61, R60, RZ ;  /* 0x0000003c3d03723e */ /* 0x001fe400048060ff */
[----:B-1----:R-:W-:-:S03]  /*3e160*/  F2FP.SATFINITE.E5M2.F32.PACK_AB_MERGE_C R4, R63, R62, RZ ;  /* 0x0000003e3f04723e */ /* 0x002fc600048060ff */
[----:B------:R0:W-:Y:S04]  /*3e170*/  STL [R1+0x3b0], R3 ;  /* 0x0003b00301007387 */ /* 0x0001e80000100800 */
[----:B------:R1:W-:Y:S01]  /*3e180*/  STL [R1+0x3b4], R4 ;  /* 0x0003b40401007387 */ /* 0x0003e20000100800 */
[----:B0-----:R-:W-:Y:S02]  /*3e190*/  F2FP.SATFINITE.E5M2.F32.PACK_AB_MERGE_C R3, R67, R66, RZ ;  /* 0x000000424303723e */ /* 0x001fe400048060ff */
[----:B--2---:R-:W-:Y:S02]  /*3e1a0*/  ISETP.LT.AND P2, PT, R89, UR16, !P1 ;  /* 0x0000001059007c0c */ /* 0x004fe4000cf41270 */
[----:B----4-:R-:W-:Y:S02]  /*3e1b0*/  ISETP.LT.AND P0, PT, R88, UR17, !P1 ;  /* 0x0000001158007c0c */ /* 0x010fe4000cf01270 */
[----:B------:R-:W-:-:S02]  /*3e1c0*/  F2FP.SATFINITE.E5M2.F32.PACK_AB_MERGE_C R88, R65, R64, RZ ;  /* 0x000000404158723e */ /* 0x000fc400048060ff */
[----:B-----5:R-:W-:Y:S02]  /*3e1d0*/  ISETP.LT.AND P4, PT, R85, UR14, !P1 ;  /* 0x0000000e55007c0c */ /* 0x020fe4000cf81270 */
[----:B------:R-:W-:Y:S01]  /*3e1e0*/  F2FP.SATFINITE.E5M2.F32.PACK_AB_MERGE_C R85, R9, R8, RZ ;  /* 0x000000080955723e */ /* 0x000fe200048060ff */
[----:B------:R-:W-:Y:S01]  /*3e1f0*/  STL [R1+0x3bc], R88 ;  /* 0x0003bc5801007387 */ /* 0x000fe20000100800 */
[----:B-1----:R-:W0:Y:S03]  /*3e200*/  LDTM.x64 R4, tmem[UR10+0x40] ;  /* 0x0000400a000479ee */ /* 0x002e260008340000 */
[----:B0-----:R-:W-:Y:S04]  /*3e210*/  STL.64 [R1+0x100], R4 ;  /* 0x0001000401007387 */ /* 0x001fe80000100a00 */
[----:B------:R0:W-:Y:S04]  /*3e220*/  STL [R1+0x3b8], R3 ;  /* 0x0003b80301007387 */ /* 0x0001e80000100800 */
[----:B------:R-:W-:Y:S04]  /*3e230*/  STL.64 [R1+0x108], R6 ;  /* 0x0001080601007387 */ /* 0x000fe80000100a00 */
        /* <DEDUP_REMOVED lines=29> */
[----:B------:R1:W-:Y:S04]  /*3e410*/  STL.64 [R1+0x1f8], R66 ;  /* 0x0001f84201007387 */ /* 0x0003e80000100a00 */
[----:B0-----:R-:W2:Y:S04]  /*3e420*/  LDL.LU R3, [R1+0xf74] ;  /* 0x000f740001037983 */ /* 0x001ea80000300800 */
[----:B------:R-:W3:Y:S01]  /*3e430*/  LDL.LU R89, [R1+0xf78] ;  /* 0x000f780001597983 */ /* 0x000ee20000300800 */
[----:B-1----:R-:W0:Y:S03]  /*3e440*/  LDTM.x64 R4, tmem[UR10+0x80] ;  /* 0x0000800a000479ee */ /* 0x002e260008340000 */
[----:B0-----:R-:W-:Y:S04]  /*3e450*/  STL.64 [R1], R4 ;  /* 0x0000000401007387 */ /* 0x001fe80000100a00 */
        /* <DEDUP_REMOVED lines=31> */
[----:B------:R-:W4:Y:S01]  /*3e650*/  LDL.LU R88, [R1+0xf7c] ;  /* 0x000f7c0001587983 */ /* 0x000f220000300800 */
[----:B0-----:R-:W0:Y:S01]  /*3e660*/  LDTM.x64 R4, tmem[UR10+0xc0] ;  /* 0x0000c00a000479ee */ /* 0x001e220008340000 */
[----:B------:R-:W-:Y:S01]  /*3e670*/  NOP ;  /* 0x0000000000007918 */ /* 0x000fe20000000000 */
[----:B------:R-:W1:Y:S01]  /*3e680*/  LDCU UR10, c[0x0][0x39c] ;  /* 0x00007380ff0a77ac */ /* 0x000e620008000800 */
[----:B0-----:R0:W-:Y:S04]  /*3e690*/  STL.64 [R1+0x13c0], R14 ;  /* 0x0013c00e01007387 */ /* 0x0011e80000100a00 */
[----:B------:R5:W-:Y:S04]  /*3e6a0*/  STL.64 [R1+0x13b8], R16 ;  /* 0x0013b81001007387 */ /* 0x000be80000100a00 */
[----:B------:R-:W-:Y:S04]  /*3e6b0*/  STL.64 [R1+0x13b0], R18 ;  /* 0x0013b01201007387 */ /* 0x000fe80000100a00 */
[----:B------:R-:W-:Y:S04]  /*3e6c0*/  STL.64 [R1+0x13a8], R20 ;  /* 0x0013a81401007387 */ /* 0x000fe80000100a00 */
[----:B------:R-:W-:Y:S04]  /*3e6d0*/  STL [R1+0x13a0], R23 ;  /* 0x0013a01701007387 */ /* 0x000fe80000100800 */
[----:B------:R-:W-:Y:S04]  /*3e6e0*/  STL.64 [R1+0x1398], R24 ;  /* 0x0013981801007387 */ /* 0x000fe80000100a00 */
[----:B------:R-:W-:Y:S04]  /*3e6f0*/  STL.64 [R1+0x1390], R26 ;  /* 0x0013901a01007387 */ /* 0x000fe80000100a00 */
[----:B------:R-:W-:Y:S04]  /*3e700*/  STL.64 [R1+0x1388], R28 ;  /* 0x0013881c01007387 */ /* 0x000fe80000100a00 */
[----:B------:R-:W-:Y:S04]  /*3e710*/  STL [R1+0x1380], R44 ;  /* 0x0013802c01007387 */ /* 0x000fe80000100800 */
[----:B------:R-:W-:Y:S04]  /*3e720*/  STL.64 [R1+0x1378], R30 ;  /* 0x0013781e01007387 */ /* 0x000fe80000100a00 */
[----:B------:R-:W-:Y:S04]  /*3e730*/  STL.64 [R1+0x1370], R32 ;  /* 0x0013702001007387 */ /* 0x000fe80000100a00 */
[----:B------:R-:W-:Y:S04]  /*3e740*/  STL.64 [R1+0x1368], R34 ;  /* 0x0013682201007387 */ /* 0x000fe80000100a00 */
[----:B------:R-:W-:Y:S04]  /*3e750*/  STL.64 [R1+0x1360], R36 ;  /* 0x0013602401007387 */ /* 0x000fe80000100a00 */
[----:B------:R-:W-:Y:S04]  /*3e760*/  STL.64 [R1+0x1358], R38 ;  /* 0x0013582601007387 */ /* 0x000fe80000100a00 */
[----:B------:R-:W-:Y:S04]  /*3e770*/  STL.64 [R1+0x1350], R40 ;  /* 0x0013502801007387 */ /* 0x000fe80000100a00 */
[----:B------:R-:W-:Y:S04]  /*3e780*/  STL.64 [R1+0x1348], R42 ;  /* 0x0013482a01007387 */ /* 0x000fe80000100a00 */
[----:B------:R-:W-:Y:S04]  /*3e790*/  STL [R1+0x1340], R45 ;  /* 0x0013402d01007387 */ /* 0x000fe80000100800 */
[----:B------:R-:W-:Y:S04]  /*3e7a0*/  STL.64 [R1+0x1338], R46 ;  /* 0x0013382e01007387 */ /* 0x000fe80000100a00 */
[----:B------:R-:W-:Y:S04]  /*3e7b0*/  STL.64 [R1+0x1330], R48 ;  /* 0x0013303001007387 */ /* 0x000fe80000100a00 */
[----:B------:R-:W-:Y:S04]  /*3e7c0*/  STL [R1+0x1328], R54 ;  /* 0x0013283601007387 */ /* 0x000fe80000100800 */
[----:B------:R-:W-:Y:S04]  /*3e7d0*/  STL.64 [R1+0x1320], R50 ;  /* 0x0013203201007387 */ /* 0x000fe80000100a00 */
[----:B------:R-:W-:Y:S04]  /*3e7e0*/  STL.64 [R1+0x1318], R52 ;  /* 0x0013183401007387 */ /* 0x000fe80000100a00 */
[----:B------:R-:W-:Y:S04]  /*3e7f0*/  STL [R1+0x1314], R55 ;  /* 0x0013143701007387 */ /* 0x000fe80000100800 */
[----:B------:R-:W-:Y:S04]  /*3e800*/  STL [R1+0x1310], R58 ;  /* 0x0013103a01007387 */ /* 0x000fe80000100800 */
[----:B------:R-:W-:Y:S04]  /*3e810*/  STL.64 [R1+0x1308], R56 ;  /* 0x0013083801007387 */ /* 0x000fe80000100a00 */
[----:B------:R-:W-:Y:S04]  /*3e820*/  STL [R1+0x1300], R59 ;  /* 0x0013003b01007387 */ /* 0x000fe80000100800 */
[----:B------:R-:W-:Y:S04]  /*3e830*/  STL.64 [R1+0x12f8], R60 ;  /* 0x0012f83c01007387 */ /* 0x000fe80000100a00 */
[----:B------:R-:W-:Y:S04]  /*3e840*/  STL [R1+0x12f4], R62 ;  /* 0x0012f43e01007387 */ /* 0x000fe80000100800 */
[----:B------:R-:W-:Y:S04]  /*3e850*/  STL [R1+0x12f0], R63 ;  /* 0x0012f03f01007387 */ /* 0x000fe80000100800 */
[----:B------:R-:W-:Y:S04]  /*3e860*/  STL.64 [R1+0x12e8], R64 ;  /* 0x0012e84001007387 */ /* 0x000fe80000100a00 */
[----:B------:R-:W-:Y:S04]  /*3e870*/  STL [R1+0x12e4], R66 ;  /* 0x0012e44201007387 */ /* 0x000fe80000100800 */
[----:B------:R-:W-:Y:S04]  /*3e880*/  STL [R1+0x12e0], R67 ;  /* 0x0012e04301007387 */ /* 0x000fe80000100800 */
[----:B0-----:R-:W4:Y:S04]  /*3e890*/  LDL.LU R14, [R1+0xf80] ;  /* 0x000f8000010e7983 */ /* 0x001f280000300800 */
[----:B------:R-:W4:Y:S04]  /*3e8a0*/  LDL.LU R15, [R1+0xf84] ;  /* 0x000f8400010f7983 */ /* 0x000f280000300800 */
[----:B------:R0:W-:Y:S01]  /*3e8b0*/  @P3 STG.E.U8 desc[UR18][R68.64], R82 ;  /* 0x0000005244003986 */ /* 0x0001e2000c101112 */
[----:B--2---:R-:W-:Y:S01]  /*3e8c0*/  ISETP.LT.AND P3, PT, R3, UR4, !P1 ;  /* 0x0000000403007c0c */ /* 0x004fe2000cf61270 */
[----:B------:R-:W3:Y:S02]  /*3e8d0*/  LDCU UR4, c[0x0][0x39c] ;  /* 0x00007380ff0477ac */ /* 0x000ee40008000800 */
[----:B-----5:R-:W2:Y:S01]  /*3e8e0*/  LDL.LU R16, [R1+0xf88] ;  /* 0x000f880001107983 */ /* 0x020ea20000300800 */
[----:B0-----:R-:W-:-:S04]  /*3e8f0*/  PRMT R68, R82, 0x9910, RZ ;  /* 0x0000991052447816 */ /* 0x001fc800000000ff */
[----:B------:R-:W-:-:S05]  /*3e900*/  SHF.R.S32.HI R68, RZ, 0x8, R68 ;  /* 0x00000008ff447819 */ /* 0x000fca0000011444 */
[----:B------:R0:W-:Y:S01]  /*3e910*/  @P5 STG.E.U8 desc[UR18][R70.64], R68 ;  /* 0x0000004446005986 */ /* 0x0001e2000c101112 */
[----:B---3--:R-:W-:Y:S01]  /*3e920*/  ISETP.LT.AND P5, PT, R89, UR4, !P1 ;  /* 0x0000000459007c0c */ /* 0x008fe2000cfa1270 */
[----:B------:R-:W4:Y:S02]  /*3e930*/  LDCU UR4, c[0x0][0x39c] ;  /* 0x00007380ff0477ac */ /* 0x000f240008000800 */
[----:B------:R-:W-:Y:S01]  /*3e940*/  @P2 STG.E.U8 desc[UR18][R72.64], R83 ;  /* 0x0000005348002986 */ /* 0x000fe2000c101112 */
[----:B0-----:R-:W-:-:S04]  /*3e950*/  PRMT R68, R83, 0x9910, RZ ;  /* 0x0000991053447816 */ /* 0x001fc800000000ff */
[----:B------:R-:W-:-:S05]  /*3e960*/  SHF.R.S32.HI R68, RZ, 0x8, R68 ;  /* 0x00000008ff447819 */ /* 0x000fca0000011444 */
[----:B------:R0:W-:Y:S01]  /*3e970*/  @P0 STG.E.U8 desc[UR18][R74.64], R68 ;  /* 0x000000444a000986 */ /* 0x0001e2000c101112 */
[----:B----4-:R-:W-:Y:S01]  /*3e980*/  ISETP.LT.AND P2, PT, R88, UR4, !P1 ;  /* 0x0000000458007c0c */ /* 0x010fe2000cf41270 */
[----:B------:R-:W3:Y:S02]  /*3e990*/  LDCU UR4, c[0x0][0x39c] ;  /* 0x00007380ff0477ac */ /* 0x000ee40008000800 */
[----:B---3--:R-:W-:Y:S01]  /*3e9a0*/  ISETP.LT.AND P0, PT, R14, UR4, !P1 ;  /* 0x000000040e007c0c */ /* 0x008fe2000cf01270 */
[----:B------:R-:W3:Y:S01]  /*3e9b0*/  LDCU UR4, c[0x0][0x39c] ;  /* 0x00007380ff0477ac */ /* 0x000ee20008000800 */
[----:B------:R-:W4:Y:S04]  /*3e9c0*/  LDL.LU R14, [R1+0xf8c] ;  /* 0x000f8c00010e7983 */ /* 0x000f280000300800 */
[----:B------:R-:W-:Y:S04]  /*3e9d0*/  @P4 STG.E.U8 desc[UR18][R76.64], R85 ;  /* 0x000000554c004986 */ /* 0x000fe8000c101112 */
[----:B------:R-:W5:Y:S01]  /*3e9e0*/  LDL.LU.64 R88, [R1+0x200] ;  /* 0x0002000001587983 */ /* 0x000f620000300a00 */
[----:B---3--:R-:W-:Y:S01]  /*3e9f0*/  ISETP.LT.AND P4, PT, R15, UR4, !P1 ;  /* 0x000000040f007c0c */ /* 0x008fe2000cf81270 */
[----:B------:R-:W2:Y:S02]  /*3ea00*/  LDCU UR4, c[0x0][0x39c] ;  /* 0x00007380ff0477ac */ /* 0x000ea40008000800 */
[----:B------:R-:W3:Y:S01]  /*3ea10*/  LDL.LU R15, [R1+0xf90] ;  /* 0x000f9000010f7983 */ /* 0x000ee20000300800 */
[----:B0-----:R-:W-:-:S03]  /*3ea20*/  PRMT R68, R85, 0x9910, RZ ;  /* 0x0000991055447816 */ /* 0x001fc600000000ff */
[----:B------:R-:W3:Y:S01]  /*3ea30*/  LDL.LU.64 R92, [R1+0x208] ;  /* 0x00020800015c7983 */ /* 0x000ee20000300a00 */
[----:B------:R-:W-:-:S03]  /*3ea40*/  SHF.R.S32.HI R68, RZ, 0x8, R68 ;  /* 0x00000008ff447819 */ /* 0x000fc60000011444 */
[----:B------:R-:W3:Y:S04]  /*3ea50*/  LDL.LU R17, [R1+0xf94] ;  /* 0x000f940001117983 */ /* 0x000ee80000300800 */
[----:B------:R0:W-:Y:S04]  /*3ea60*/  @P3 STG.E.U8 desc[UR18][R78.64], R68 ;  /* 0x000000444e003986 */ /* 0x0001e8000c101112 */
[----:B------:R-:W3:Y:S01]  /*3ea70*/  LDL.LU.64 R90, [R1+0x280] ;  /* 0x00028000015a7983 */ /* 0x000ee20000300a00 */
[----:B--2---:R-:W-:Y:S01]  /*3ea80*/  ISETP.LT.AND P3, PT, R16, UR4, !P1 ;  /* 0x0000000410007c0c */ /* 0x004fe2000cf61270 */
[----:B------:R-:W4:Y:S02]  /*3ea90*/  LDCU UR4, c[0x0][0x39c] ;  /* 0x00007380ff0477ac */ /* 0x000f240008000800 */
[----:B------:R-:W-:Y:S01]  /*3eaa0*/  @P5 STG.E.U8 desc[UR18][R80.64], R86 ;  /* 0x0000005650005986 */ /* 0x000fe2000c101112 */
[----:B0-----:R-:W-:-:S04]  /*3eab0*/  PRMT R68, R86, 0x9910, RZ ;  /* 0x0000991056447816 */ /* 0x001fc800000000ff */
[----:B------:R-:W-:Y:S02]  /*3eac0*/  SHF.R.S32.HI R68, RZ, 0x8, R68 ;  /* 0x00000008ff447819 */ /* 0x000fe40000011444 */
[----:B----4-:R-:W-:Y:S01]  /*3ead0*/  ISETP.LT.AND P5, PT, R14, UR4, !P1 ;  /* 0x000000040e007c0c */ /* 0x010fe2000cfa1270 */
[----:B------:R-:W3:Y:S01]  /*3eae0*/  LDCU UR4, c[0x0][0x39c] ;  /* 0x00007380ff0477ac */ /* 0x000ee20008000800 */
[----:B------:R-:W2:Y:S04]  /*3eaf0*/  LDL.LU R14, [R1+0xf98] ;  /* 0x000f9800010e7983 */ /* 0x000ea80000300800 */
[----:B-----5:R0:W-:Y:S01]  /*3eb00*/  @P2 STG.E.U8 desc[UR18][R88.64], R68 ;  /* 0x0000004458002986 */ /* 0x0201e2000c101112 */
[----:B---3--:R-:W-:-:S03]  /*3eb10*/  ISETP.LT.AND P2, PT, R15, UR4, !P1 ;  /* 0x000000040f007c0c */ /* 0x008fc6000cf41270 */
[----:B0-----:R-:W3:Y:S01]  /*3eb20*/  LDL.LU.64 R88, [R1+0x2a0] ;  /* 0x0002a00001587983 */ /* 0x001ee20000300a00 */
[----:B------:R-:W0:Y:S03]  /*3eb30*/  LDCU UR4, c[0x0][0x39c] ;  /* 0x00007380ff0477ac */ /* 0x000e260008000800 */
[----:B------:R-:W4:Y:S04]  /*3eb40*/  LDL.LU R16, [R1+0xf9c] ;  /* 0x000f9c0001107983 */ /* 0x000f280000300800 */
[----:B------:R-:W3:Y:S04]  /*3eb50*/  LDL.LU R15, [R1+0x354] ;  /* 0x00035400010f7983 */ /* 0x000ee80000300800 */
[----:B------:R-:W-:Y:S04]  /*3eb60*/  @P0 STG.E.U8 desc[UR18][R92.64], R87 ;  /* 0x000000575c000986 */ /* 0x000fe8000c101112 */
[----:B------:R-:W5:Y:S01]  /*3eb70*/  LDL.LU.64 R18, [R1+0x2c0] ;  /* 0x0002c00001127983 */ /* 0x000f620000300a00 */
[----:B0-----:R-:W-:Y:S01]  /*3eb80*/  ISETP.LT.AND P0, PT, R17, UR4, !P1 ;  /* 0x0000000411007c0c */ /* 0x001fe2000cf01270 */
[----:B------:R-:W2:Y:S02]  /*3eb90*/  LDCU UR4, c[0x0][0x39c] ;  /* 0x00007380ff0477ac */ /* 0x000ea40008000800 */
[----:B------:R-:W5:Y:S01]  /*3eba0*/  LDL.LU R17, [R1+0xfa0] ;  /* 0x000fa00001117983 */ /* 0x000f620000300800 */
[----:B------:R-:W-:-:S03]  /*3ebb0*/  PRMT R68, R87, 0x9910, RZ ;  /* 0x0000991057447816 */ /* 0x000fc600000000ff */
[----:B------:R-:W5:Y:S01]  /*3ebc0*/  LDL.LU.64 R24, [R1+0x2d0] ;  /* 0x0002d00001187983 */ /* 0x000f620000300a00 */
[----:B------:R-:W-:-:S03]  /*3ebd0*/  SHF.R.S32.HI R68, RZ, 0x8, R68 ;  /* 0x00000008ff447819 */ /* 0x000fc60000011444 */
[----:B------:R-:W5:Y:S04]  /*3ebe0*/  LDL.LU R23, [R1+0xfa4] ;  /* 0x000fa40001177983 */ /* 0x000f680000300800 */
[----:B------:R0:W-:Y:S01]  /*3ebf0*/  @P4 STG.E.U8 desc[UR18][R90.64], R68 ;  /* 0x000000445a004986 */ /* 0x0001e2000c101112 */
[----:B--2---:R-:W-:Y:S01]  /*3ec00*/  ISETP.LT.AND P4, PT, R14, UR4, !P1 ;  /* 0x000000040e007c0c */ /* 0x004fe2000cf81270 */
[----:B------:R-:W4:Y:S02]  /*3ec10*/  LDCU UR4, c[0x0][0x39c] ;  /* 0x00007380ff0477ac */ /* 0x000f240008000800 */
[----:B------:R-:W2:Y:S04]  /*3ec20*/  LDL.LU R14, [R1+0x358] ;  /* 0x00035800010e7983 */ /* 0x000ea80000300800 */
[----:B------:R-:W2:Y:S04]  /*3ec30*/  LDL.LU.64 R20, [R1+0x2f0] ;  /* 0x0002f00001147983 */ /* 0x000ea80000300a00 */
[----:B---3--:R3:W-:Y:S01]  /*3ec40*/  @P3 STG.E.U8 desc[UR18][R88.64], R15 ;  /* 0x0000000f58003986 */ /* 0x0087e2000c101112 */
[----:B----4-:R-:W-:Y:S01]  /*3ec50*/  ISETP.LT.AND P3, PT, R16, UR4, !P1 ;  /* 0x0000000410007c0c */ /* 0x010fe2000cf61270 */
[----:B------:R-:W4:Y:S02]  /*3ec60*/  LDCU UR4, c[0x0][0x39c] ;  /* 0x00007380ff0477ac */ /* 0x000f240008000800 */
[----:B------:R-:W2:Y:S01]  /*3ec70*/  LDL.LU R16, [R1+0xfa8] ;  /* 0x000fa80001107983 */ /* 0x000ea20000300800 */
[----:B0-----:R-:W-:-:S04]  /*3ec80*/  PRMT R68, R15, 0x9910, RZ ;  /* 0x000099100f447816 */ /* 0x001fc800000000ff */
[----:B------:R-:W-:Y:S01]  /*3ec90*/  SHF.R.S32.HI R68, RZ, 0x8, R68 ;  /* 0x00000008ff447819 */ /* 0x000fe20000011444 */
[----:B---3--:R-:W3:Y:S04]  /*3eca0*/  LDL.LU R15, [R1+0x35c] ;  /* 0x00035c00010f7983 */ /* 0x008ee80000300800 */
[----:B-----5:R0:W-:Y:S01]  /*3ecb0*/  @P5 STG.E.U8 desc[UR18][R18.64], R68 ;  /* 0x0000004412005986 */ /* 0x0201e2000c101112 */
[----:B----4-:R-:W-:Y:S01]  /*3ecc0*/  ISETP.LT.AND P5, PT, R17, UR4, !P1 ;  /* 0x0000000411007c0c */ /* 0x010fe2000cfa1270 */
[----:B------:R-:W4:Y:S02]  /*3ecd0*/  LDCU UR4, c[0x0][0x39c] ;  /* 0x00007380ff0477ac */ /* 0x000f240008000800 */
[----:B0-----:R-:W5:Y:S04]  /*3ece0*/  LDL.LU.64 R18, [R1+0x310] ;  /* 0x0003100001127983 */ /* 0x001f680000300a00 */
[----:B------:R-:W5:Y:S04]  /*3ecf0*/  LDL.LU R17, [R1+0xfac] ;  /* 0x000fac0001117983 */ /* 0x000f680000300800 */
[----:B------:R-:W5:Y:S04]  /*3ed00*/  LDL.LU.64 R26, [R1+0x330] ;  /* 0x00033000011a7983 */ /* 0x000f680000300a00 */
[----:B--2---:R0:W-:Y:S01]  /*3ed10*/  @P2 STG.E.U8 desc[UR18][R24.64], R14 ;  /* 0x0000000e18002986 */ /* 0x0041e2000c101112 */
[----:B------:R-:W-:-:S03]  /*3ed20*/  PRMT R68, R14, 0x9910, RZ ;  /* 0x000099100e447816 */ /* 0x000fc600000000ff */
[----:B0-----:R-:W2:Y:S01]  /*3ed30*/  LDL.LU R14, [R1+0xfb0] ;  /* 0x000fb000010e7983 */ /* 0x001ea20000300800 */
[----:B----4-:R-:W-:Y:S01]  /*3ed40*/  ISETP.LT.AND P2, PT, R23, UR4, !P1 ;  /* 0x0000000417007c0c */ /* 0x010fe2000cf41270 */
[----:B------:R-:W0:Y:S01]  /*3ed50*/  LDCU UR4, c[0x0][0x39c] ;  /* 0x00007380ff0477ac */ /* 0x000e220008000800 */
[----:B------:R-:W-:Y:S01]  /*3ed60*/  SHF.R.S32.HI R68, RZ, 0x8, R68 ;  /* 0x00000008ff447819 */ /* 0x000fe20000011444 */
[----:B------:R-:W4:Y:S04]  /*3ed70*/  LDL.LU.64 R24, [R1+0x340] ;  /* 0x0003400001187983 */ /* 0x000f280000300a00 */
[----:B------:R0:W-:Y:S02]  /*3ed80*/  @P0 STG.E.U8 desc[UR18][R20.64], R68 ;  /* 0x0000004414000986 */ /* 0x0001e4000c101112 */
[----:B0-----:R-:W-:-:S02]  /*3ed90*/  ISETP.LT.AND P0, PT, R16, UR4, !P1 ;  /* 0x0000000410007c0c */ /* 0x001fc4000cf01270 */
[----:B------:R-:W4:Y:S01]  /*3eda0*/  LDL.LU R21, [R1+0x360] ;  /* 0x0003600001157983 */ /* 0x000f220000300800 */
[----:B------:R-:W0:Y:S03]  /*3edb0*/  LDCU UR4, c[0x0][0x39c] ;  /* 0x00007380ff0477ac */ /* 0x000e260008000800 */
[----:B------:R-:W4:Y:S04]  /*3edc0*/  LDL.LU R16, [R1+0xfb4] ;  /* 0x000fb40001107983 */ /* 0x000f280000300800 */
[----:B------:R-:W4:Y:S01]  /*3edd0*/  LDL.LU R20, [R1+0x350] ;  /* 0x0003500001147983 */ /* 0x000f220000300800 */
[----:B------:R-:W-:Y:S01]  /*3ede0*/  VIADD R3, R84, UR5 ;  /* 0x0000000554037c36 */ /* 0x000fe20008000000 */
[----:B---3--:R-:W-:-:S02]  /*3edf0*/  PRMT R68, R15, 0x9910, RZ ;  /* 0x000099100f447816 */ /* 0x008fc400000000ff */
[----:B------:R-:W3:Y:S04]  /*3ee00*/  LDL.LU.64 R54, [R1+0x348] ;  /* 0x0003480001367983 */ /* 0x000ee80000300a00 */
[----:B-----5:R5:W-:Y:S01]  /*3ee10*/  @P4 STG.E.U8 desc[UR18][R18.64], R15 ;  /* 0x0000000f12004986 */ /* 0x020be2000c101112 */
[----:B0-----:R-:W-:Y:S01]  /*3ee20*/  ISETP.LT.AND P4, PT, R17, UR4, !P1 ;  /* 0x0000000411007c0c */ /* 0x001fe2000cf81270 */
[----:B------:R-:W2:Y:S01]  /*3ee30*/  LDCU UR4, c[0x0][0x39c] ;  /* 0x00007380ff0477ac */ /* 0x000ea20008000800 */
[C---:B------:R-:W-:Y:S01]  /*3ee40*/  IADD3 R28, P6, PT, R3.reuse, R2, RZ ;  /* 0x00000002031c7210 */ /* 0x040fe20007fde0ff */
[----:B------:R-:W3:Y:S01]  /*3ee50*/  LDL.LU R17, [R1+0x364] ;  /* 0x0003640001117983 */ /* 0x000ee20000300800 */
[----:B------:R-:W-:Y:S02]  /*3ee60*/  SHF.R.S32.HI R68, RZ, 0x8, R68 ;  /* 0x00000008ff447819 */ /* 0x000fe40000011444 */
[C---:B------:R-:W-:Y:S01]  /*3ee70*/  LEA.HI.X.SX32 R29, R3.reuse, R0, 0x1, P6 ;  /* 0x00000000031d7211 */ /* 0x040fe200030f0eff */
[----:B------:R-:W-:Y:S01]  /*3ee80*/  VIADD R3, R3, UR5 ;  /* 0x0000000503037c36 */ /* 0x000fe20008000000 */
[----:B-----5:R-:W5:Y:S04]  /*3ee90*/  LDL.LU.64 R18, [R1+0x338] ;  /* 0x0003380001127983 */ /* 0x020f680000300a00 */
[----:B------:R0:W-:Y:S01]  /*3eea0*/  @P3 STG.E.U8 desc[UR18][R26.64], R68 ;  /* 0x000000441a003986 */ /* 0x0001e2000c101112 */
[----:B------:R-:W-:-:S03]  /*3eeb0*/  IADD3 R30, P6, PT, R3, R2, RZ ;  /* 0x00000002031e7210 */ /* 0x000fc60007fde0ff */
[----:B------:R-:W3:Y:S04]  /*3eec0*/  LDL.LU.64 R44, [R1+0x328] ;  /* 0x00032800012c7983 */ /* 0x000ee80000300a00 */
[----:B------:R-:W3:Y:S01]  /*3eed0*/  LDL.LU R15, [R1+0x368] ;  /* 0x00036800010f7983 */ /* 0x000ee20000300800 */
[C---:B------:R-:W-:Y:S01]  /*3eee0*/  LEA.HI.X.SX32 R31, R3.reuse, R0, 0x1, P6 ;  /* 0x00000000031f7211 */ /* 0x040fe200030f0eff */
[----:B------:R-:W-:-:S05]  /*3eef0*/  VIADD R3, R3, UR5 ;  /* 0x0000000503037c36 */ /* 0x000fca0008000000 */
[----:B------:R-:W-:-:S04]  /*3ef00*/  IADD3 R32, P6, PT, R3, R2, RZ ;  /* 0x0000000203207210 */ /* 0x000fc80007fde0ff */
        /* <DEDUP_REMOVED lines=31> */
[----:B------:R-:W-:Y:S01]  /*3f100*/  VIADD R3, R3, UR5 ;  /* 0x0000000503037c36 */ /* 0x000fe20008000000 */
[----:B--2---:R-:W-:Y:S01]  /*3f110*/  ISETP.LT.AND P3, PT, R14, UR4, !P1 ;  /* 0x000000040e007c0c */ /* 0x004fe2000cf61270 */
[----:B------:R-:W2:Y:S01]  /*3f120*/  LDCU UR4, c[0x0][0x39c] ;  /* 0x00007380ff0477ac */ /* 0x000ea20008000800 */
[----:B------:R-:W5:Y:S02]  /*3f130*/  LDL.LU R14, [R1+0xfbc] ;  /* 0x000fbc00010e7983 */ /* 0x000f640000300800 */
[C---:B------:R-:W-:Y:S02]  /*3f140*/  IADD3 R56, P6, PT, R3.reuse, R2, RZ ;  /* 0x0000000203387210 */ /* 0x040fe40007fde0ff */
[----:B0-----:R-:W5:Y:S02]  /*3f150*/  LDL.LU.64 R26, [R1+0x320] ;  /* 0x00032000011a7983 */ /* 0x001f640000300a00 */
        /* <DEDUP_REMOVED lines=26> */
[----:B----4-:R0:W-:Y:S04]  /*3f300*/  @P5 STG.E.U8 desc[UR18][R24.64], R21 ;  /* 0x0000001518005986 */ /* 0x0101e8000c101112 */
[C---:B------:R-:W-:Y:S02]  /*3f310*/  IADD3 R80, P6, PT, R3.reuse, R2, RZ ;  /* 0x0000000203507210 */ /* 0x040fe40007fde0ff */
[----:B--2---:R-:W-:Y:S01]  /*3f320*/  ISETP.LT.AND P5, PT, R16, UR4, !P1 ;  /* 0x0000000410007c0c */ /* 0x004fe2000cfa1270 */
[----:B------:R-:W5:Y:S01]  /*3f330*/  LDCU UR4, c[0x0][0x39c] ;  /* 0x00007380ff0477ac */ /* 0x000f620008000800 */
[C---:B------:R-:W-:Y:S01]  /*3f340*/  LEA.HI.X.SX32 R81, R3.reuse, R0, 0x1, P6 ;  /* 0x0000000003517211 */ /* 0x040fe200030f0eff */
[----:B------:R-:W-:Y:S01]  /*3f350*/  VIADD R3, R3, UR5 ;  /* 0x0000000503037c36 */ /* 0x000fe20008000000 */
[----:B------:R-:W2:Y:S04]  /*3f360*/  LDL.LU R16, [R1+0xfb8] ;  /* 0x000fb80001107983 */ /* 0x000ea80000300800 */
[C---:B------:R-:W-:Y:S01]  /*3f370*/  IADD3 R78, P6, PT, R3.reuse, R2, RZ ;  /* 0x00000002034e7210 */ /* 0x040fe20007fde0ff */
[----:B------:R-:W4:Y:S03]  /*3f380*/  LDL.LU.64 R58, [R1+0x318] ;  /* 0x00031800013a7983 */ /* 0x000f260000300a00 */
        /* <DEDUP_REMOVED lines=15> */
[----:B------:R-:W-:Y:S02]  /*3f480*/  LEA.HI.X.SX32 R69, R3, R0, 0x1, P6 ;  /* 0x0000000003457211 */ /* 0x000fe400030f0eff */
[----:B------:R-:W-:Y:S02]  /*3f490*/  ISETP.NE.AND P6, PT, R20, RZ, PT ;  /* 0x000000ff1400720c */ /* 0x000fe40003fc5270 */
[----:B------:R-:W-:Y:S02]  /*3f4a0*/  PRMT R20, R21, 0x9910, RZ ;  /* 0x0000991015147816 */ /* 0x000fe400000000ff */
[----:B0-----:R-:W4:Y:S02]  /*3f4b0*/  LDL.LU R21, [R1+0x36c] ;  /* 0x00036c0001157983 */ /* 0x001f240000300800 */
[----:B------:R-:W-:Y:S02]  /*3f4c0*/  SHF.R.S32.HI R23, RZ, 0x8, R20 ;  /* 0x00000008ff177819 */ /* 0x000fe40000011414 */
[----:B------:R-:W4:Y:S04]  /*3f4d0*/  LDL.LU R20, [R1+0xfc4] ;  /* 0x000fc40001147983 */ /* 0x000f280000300800 */
[----:B---3--:R0:W-:Y:S04]  /*3f4e0*/  @P2 STG.E.U8 desc[UR18][R54.64], R23 ;  /* 0x0000001736002986 */ /* 0x0081e8000c101112 */
[----:B------:R-:W3:Y:S01]  /*3f4f0*/  LDL.LU.64 R24, [R1+0x308] ;  /* 0x0003080001187983 */ /* 0x000ee20000300a00 */
[----:B-----5:R-:W-:Y:S01]  /*3f500*/  ISETP.LT.AND P2, PT, R14, UR4, !P1 ;  /* 0x000000040e007c0c */ /* 0x020fe2000cf41270 */
[----:B------:R-:W2:Y:S02]  /*3f510*/  LDCU UR4, c[0x0][0x39c] ;  /* 0x00007380ff0477ac */ /* 0x000ea40008000800 */
[----:B------:R-:W5:Y:S04]  /*3f520*/  LDL.LU R14, [R1+0xfc0] ;  /* 0x000fc000010e7983 */ /* 0x000f680000300800 */
[----:B------:R1:W-:Y:S04]  /*3f530*/  @P0 STG.E.U8 desc[UR18][R18.64], R17 ;  /* 0x0000001112000986 */ /* 0x0003e8000c101112 */
[----:B0-----:R-:W3:Y:S01]  /*3f540*/  LDL.LU.64 R54, [R1+0x300] ;  /* 0x0003000001367983 */ /* 0x001ee20000300a00 */
[----:B--2---:R-:W-:Y:S01]  /*3f550*/  ISETP.LT.AND P0, PT, R16, UR4, !P1 ;  /* 0x0000000410007c0c */ /* 0x004fe2000cf01270 */
[----:B------:R-:W4:Y:S01]  /*3f560*/  LDCU UR4, c[0x0][0x39c] ;  /* 0x00007380ff0477ac */ /* 0x000f220008000800 */
[----:B------:R-:W-:-:S02]  /*3f570*/  PRMT R16, R17, 0x9910, RZ ;  /* 0x0000991011107816 */ /* 0x000fc400000000ff */
[----:B-1----:R-:W2:Y:S02]  /*3f580*/  LDL.LU R17, [R1+0x370] ;  /* 0x0003700001117983 */ /* 0x002ea40000300800 */
[----:B------:R-:W-:Y:S02]  /*3f590*/  SHF.R.S32.HI R23, RZ, 0x8, R16 ;  /* 0x00000008ff177819 */ /* 0x000fe40000011410 */
[----:B------:R-:W2:Y:S04]  /*3f5a0*/  LDL.LU R16, [R1+0xfcc] ;  /* 0x000fcc0001107983 */ /* 0x000ea80000300800 */
[----:B------:R0:W-:Y:S04]  /*3f5b0*/  @P4 STG.E.U8 desc[UR18][R44.64], R23 ;  /* 0x000000172c004986 */ /* 0x0001e8000c101112 */
[----:B------:R-:W2:Y:S04]  /*3f5c0*/  LDL.LU.64 R18, [R1+0x2f8] ;  /* 0x0002f80001127983 */ /* 0x000ea80000300a00 */
[----:B0-----:R-:W2:Y:S04]  /*3f5d0*/  LDL.LU R23, [R1+0xfc8] ;  /* 0x000fc80001177983 */ /* 0x001ea80000300800 */
[----:B------:R0:W-:Y:S01]  /*3f5e0*/  @P3 STG.E.U8 desc[UR18][R26.64], R15 ;  /* 0x0000000f1a003986 */ /* 0x0001e2000c101112 */
[----:B----4-:R-:W-:Y:S01]  /*3f5f0*/  ISETP.LT.AND P4, PT, R20, UR4, !P1 ;  /* 0x0000000414007c0c */ /* 0x010fe2000cf81270 */
[----:B------:R-:W5:Y:S01]  /*3f600*/  LDCU UR4, c[0x0][0x39c] ;  /* 0x00007380ff0477ac */ /* 0x000f620008000800 */
[----:B------:R-:W-:-:S05]  /*3f610*/  PRMT R20, R15, 0x9910, RZ ;  /* 0x000099100f147816 */ /* 0x000fca00000000ff */
[----:B0-----:R-:W-:Y:S01]  /*3f620*/  IMAD.MOV.U32 R26, RZ, RZ, R20 ;  /* 0x000000ffff1a7224 */ /* 0x001fe200078e0014 */
[----:B-----5:R-:W-:Y:S01]  /*3f630*/  ISETP.LT.AND P3, PT, R14, UR4, !P1 ;  /* 0x000000040e007c0c */ /* 0x020fe2000cf61270 */
[----:B------:R-:W2:Y:S01]  /*3f640*/  LDCU UR4, c[0x0][0x39c] ;  /* 0x00007380ff0477ac */ /* 0x000ea20008000800 */
[----:B------:R-:W4:Y:S04]  /*3f650*/  LDL.LU.64 R14, [R1+0x2e8] ;  /* 0x0002e800010e7983 */ /* 0x000f280000300a00 */
[----:B------:R-:W5:Y:S04]  /*3f660*/  LDL.LU R44, [R1+0x374] ;  /* 0x00037400012c7983 */ /* 0x000f680000300800 */
[----:B------:R-:W4:Y:S01]  /*3f670*/  LDL.LU R20, [R1+0xfd4] ;  /* 0x000fd40001147983 */ /* 0x000f220000300800 */
[----:B------:R-:W-:-:S03]  /*3f680*/  SHF.R.S32.HI R26, RZ, 0x8, R26 ;  /* 0x00000008ff1a7819 */ /* 0x000fc6000001141a */
[----:B------:R-:W5:Y:S04]  /*3f690*/  LDL.LU.64 R62, [R1+0x2e0] ;  /* 0x0002e000013e7983 */ /* 0x000f680000300a00 */
[----:B------:R-:W-:Y:S04]  /*3f6a0*/  @P5 STG.E.U8 desc[UR18][R58.64], R26 ;  /* 0x0000001a3a005986 */ /* 0x000fe8000c101112 */
[----:B---3--:R0:W-:Y:S02]  /*3f6b0*/  @P2 STG.E.U8 desc[UR18][R24.64], R21 ;  /* 0x0000001518002986 */ /* 0x0081e4000c101112 */
[----:B0-----:R-:W-:-:S04]  /*3f6c0*/  PRMT R21, R21, 0x9910, RZ ;  /* 0x0000991015157816 */ /* 0x001fc800000000ff */
[----:B------:R-:W-:Y:S02]  /*3f6d0*/  SHF.R.S32.HI R26, RZ, 0x8, R21 ;  /* 0x00000008ff1a7819 */ /* 0x000fe40000011415 */
[----:B--2---:R-:W-:Y:S01]  /*3f6e0*/  ISETP.LT.AND P5, PT, R16, UR4, !P1 ;  /* 0x0000000410007c0c */ /* 0x004fe2000cfa1270 */
[----:B------:R-:W0:Y:S01]  /*3f6f0*/  LDCU UR4, c[0x0][0x39c] ;  /* 0x00007380ff0477ac */ /* 0x000e220008000800 */
[----:B------:R-:W2:Y:S04]  /*3f700*/  LDL.LU R16, [R1+0xfd0] ;  /* 0x000fd00001107983 */ /* 0x000ea80000300800 */
[----:B------:R-:W3:Y:S01]  /*3f710*/  LDL.LU.64 R58, [R1+0x2d8] ;  /* 0x0002d800013a7983 */ /* 0x000ee20000300a00 */
[----:B0-----:R-:W-:Y:S01]  /*3f720*/  ISETP.LT.AND P2, PT, R23, UR4, !P1 ;  /* 0x0000000417007c0c */ /* 0x001fe2000cf41270 */
[----:B------:R-:W4:Y:S02]  /*3f730*/  LDCU UR4, c[0x0][0x39c] ;  /* 0x00007380ff0477ac */ /* 0x000f240008000800 */
[----:B------:R-:W3:Y:S04]  /*3f740*/  LDL.LU R23, [R1+0x378] ;  /* 0x0003780001177983 */ /* 0x000ee80000300800 */
[----:B------:R-:W3:Y:S04]  /*3f750*/  LDL.LU R21, [R1+0xfe4] ;  /* 0x000fe40001157983 */ /* 0x000ee80000300800 */
[----:B------:R-:W-:Y:S04]  /*3f760*/  @P0 STG.E.U8 desc[UR18][R54.64], R26 ;  /* 0x0000001a36000986 */ /* 0x000fe8000c101112 */
[----:B------:R-:W3:Y:S01]  /*3f770*/  LDL.LU.64 R24, [R1+0x2c8] ;  /* 0x0002c80001187983 */ /* 0x000ee20000300a00 */
[----:B----4-:R-:W-:Y:S01]  /*3f780*/  ISETP.LT.AND P0, PT, R20, UR4, !P1 ;  /* 0x0000000414007c0c */ /* 0x010fe2000cf01270 */
[----:B------:R-:W2:Y:S02]  /*3f790*/  LDCU UR4, c[0x0][0x39c] ;  /* 0x00007380ff0477ac */ /* 0x000ea40008000800 */
[----:B------:R-:W4:Y:S04]  /*3f7a0*/  LDL.LU R20, [R1+0xfe0] ;  /* 0x000fe00001147983 */ /* 0x000f280000300800 */
[----:B------:R0:W-:Y:S01]  /*3f7b0*/  @P4 STG.E.U8 desc[UR18][R18.64], R17 ;  /* 0x0000001112004986 */ /* 0x0001e2000c101112 */
[----:B--2---:R-:W-:Y:S01]  /*3f7c0*/  ISETP.LT.AND P4, PT, R16, UR4, !P1 ;  /* 0x0000000410007c0c */ /* 0x004fe2000cf81270 */
[----:B------:R-:W3:Y:S01]  /*3f7d0*/  LDCU UR4, c[0x0][0x39c] ;  /* 0x00007380ff0477ac */ /* 0x000ee20008000800 */
[----:B------:R-:W-:-:S05]  /*3f7e0*/  PRMT R16, R17, 0x9910, RZ ;  /* 0x0000991011107816 */ /* 0x000fca00000000ff */
[----:B0-----:R-:W-:Y:S02]  /*3f7f0*/  IMAD.MOV.U32 R18, RZ, RZ, R16 ;  /* 0x000000ffff127224 */ /* 0x001fe400078e0010 */
[----:B------:R-:W2:Y:S04]  /*3f800*/  LDL.LU.64 R16, [R1+0x2b8] ;  /* 0x0002b80001107983 */ /* 0x000ea80000300a00 */
[----:B------:R-:W2:Y:S04]  /*3f810*/  LDL.LU R54, [R1+0x37c] ;  /* 0x00037c0001367983 */ /* 0x000ea80000300800 */
[----:B------:R-:W2:Y:S01]  /*3f820*/  LDL.LU R27, [R1+0x1070] ;  /* 0x00107000011b7983 */ /* 0x000ea20000300800 */
[----:B------:R-:W-:-:S03]  /*3f830*/  SHF.R.S32.HI R26, RZ, 0x8, R18 ;  /* 0x00000008ff1a7819 */ /* 0x000fc60000011412 */
[----:B------:R-:W2:Y:S04]  /*3f840*/  LDL.LU.64 R18, [R1+0x2b0] ;  /* 0x0002b00001127983 */ /* 0x000ea80000300a00 */
[----:B------:R0:W-:Y:S04]  /*3f850*/  @P3 STG.E.U8 desc[UR18][R14.64], R26 ;  /* 0x0000001a0e003986 */ /* 0x0001e8000c101112 */
[----:B0-----:R-:W2:Y:S04]  /*3f860*/  LDL.LU.64 R14, [R1+0x13c0] ;  /* 0x0013c000010e7983 */ /* 0x001ea80000300a00 */
[----:B------:R-:W2:Y:S01]  /*3f870*/  LDL.LU R26, [R1+0x106c] ;  /* 0x00106c00011a7983 */ /* 0x000ea20000300800 */
[----:B---3--:R-:W-:Y:S01]  /*3f880*/  ISETP.LT.AND P3, PT, R21, UR4, !P1 ;  /* 0x0000000415007c0c */ /* 0x008fe2000cf61270 */
[----:B------:R-:W4:Y:S02]  /*3f890*/  LDCU UR4, c[0x0][0x39c] ;  /* 0x00007380ff0477ac */ /* 0x000f240008000800 */
[----:B-----5:R0:W-:Y:S02]  /*3f8a0*/  @P5 STG.E.U8 desc[UR18][R62.64], R44 ;  /* 0x0000002c3e005986 */ /* 0x0201e4000c101112 */
[----:B0-----:R-:W-:-:S04]  /*3f8b0*/  PRMT R44, R44, 0x9910, RZ ;  /* 0x000099102c2c7816 */ /* 0x001fc800000000ff */
[----:B------:R-:W-:-:S05]  /*3f8c0*/  SHF.R.S32.HI R44, RZ, 0x8, R44 ;  /* 0x00000008ff2c7819 */ /* 0x000fca000001142c */
[----:B------:R0:W-:Y:S01]  /*3f8d0*/  @P2 STG.E.U8 desc[UR18][R58.64], R44 ;  /* 0x0000002c3a002986 */ /* 0x0001e2000c101112 */
[----:B----4-:R-:W-:Y:S01]  /*3f8e0*/  ISETP.LT.AND P5, PT, R20, UR4, !P1 ;  /* 0x0000000414007c0c */ /* 0x010fe2000cfa1270 */
[----:B------:R-:W2:Y:S02]  /*3f8f0*/  LDCU UR4, c[0x0][0x39c] ;  /* 0x00007380ff0477ac */ /* 0x000ea40008000800 */
[----:B------:R-:W3:Y:S04]  /*3f900*/  LDL.LU.64 R20, [R1+0x2a8] ;  /* 0x0002a80001147983 */ /* 0x000ee80000300a00 */
[----:B------:R-:W4:Y:S04]  /*3f910*/  LDL.LU R45, [R1+0x380] ;  /* 0x00038000012d7983 */ /* 0x000f280000300800 */
[----:B------:R-:W4:Y:S04]  /*3f920*/  LDL.LU.64 R62, [R1+0x298] ;  /* 0x00029800013e7983 */ /* 0x000f280000300a00 */
[----:B------:R-:W5:Y:S04]  /*3f930*/  LDL.LU R55, [R1+0x1094] ;  /* 0x0010940001377983 */ /* 0x000f680000300800 */
[----:B0-----:R-:W3:Y:S01]  /*3f940*/  LDL.LU R58, [R1+0x1090] ;  /* 0x00109000013a7983 */ /* 0x001ee20000300800 */
[----:B------:R-:W-:-:S03]  /*3f950*/  PRMT R59, R23, 0x9910, RZ ;  /* 0x00009910173b7816 */ /* 0x000fc600000000ff */
[----:B------:R0:W-:Y:S04]  /*3f960*/  @P0 STG.E.U8 desc[UR18][R24.64], R23 ;  /* 0x0000001718000986 */ /* 0x0001e8000c101112 */
[----:B0-----:R-:W4:Y:S04]  /*3f970*/  LDL.LU.64 R24, [R1+0x290] ;  /* 0x0002900001187983 */ /* 0x001f280000300a00 */
[----:B------:R-:W4:Y:S01]  /*3f980*/  LDL.LU R44, [R1+0x384] ;  /* 0x00038400012c7983 */ /* 0x000f220000300800 */
[----:B------:R-:W-:Y:S02]  /*3f990*/  SHF.R.S32.HI R59, RZ, 0x8, R59 ;  /* 0x00000008ff3b7819 */ /* 0x000fe4000001143b */
[----:B--2---:R-:W-:Y:S01]  /*3f9a0*/  ISETP.LT.AND P2, PT, R27, UR4, !P1 ;  /* 0x000000041b007c0c */ /* 0x004fe2000cf41270 */
[----:B------:R-:W0:Y:S02]  /*3f9b0*/  LDCU UR4, c[0x0][0x39c] ;  /* 0x00007380ff0477ac */ /* 0x000e240008000800 */
[----:B------:R1:W-:Y:S01]  /*3f9c0*/  @P4 STG.E.U8 desc[UR18][R16.64], R59 ;  /* 0x0000003b10004986 */ /* 0x0003e2000c101112 */
[----:B0-----:R-:W-:Y:S01]  /*3f9d0*/  ISETP.LT.AND P0, PT, R26, UR4, !P1 ;  /* 0x000000041a007c0c */ /* 0x001fe2000cf01270 */
[----:B------:R-:W5:Y:S02]  /*3f9e0*/  LDCU UR4, c[0x0][0x39c] ;  /* 0x00007380ff0477ac */ /* 0x000f640008000800 */
[----:B------:R-:W2:Y:S04]  /*3f9f0*/  LDL.LU.64 R26, [R1+0x288] ;  /* 0x00028800011a7983 */ /* 0x000ea80000300a00 */
[----:B------:R-:W2:Y:S04]  /*3fa00*/  LDL.LU R23, [R1+0x1110] ;  /* 0x0011100001177983 */ /* 0x000ea80000300800 */
[----:B-1----:R-:W2:Y:S04]  /*3fa10*/  LDL.LU.64 R16, [R1+0x13b8] ;  /* 0x0013b80001107983 */ /* 0x002ea80000300a00 */
[----:B------:R-:W2:Y:S04]  /*3fa20*/  LDL.LU R59, [R1+0x109c] ;  /* 0x00109c00013b7983 */ /* 0x000ea80000300800 */
[----:B------:R0:W-:Y:S04]  /*3fa30*/  @P3 STG.E.U8 desc[UR18][R18.64], R54 ;  /* 0x0000003612003986 */ /* 0x0001e8000c101112 */
[----:B0-----:R-:W2:Y:S01]  /*3fa40*/  LDL.LU.64 R18, [R1+0x13b0] ;  /* 0x0013b00001127983 */ /* 0x001ea20000300a00 */
[----:B------:R-:W-:-:S04]  /*3fa50*/  PRMT R54, R54, 0x9910, RZ ;  /* 0x0000991036367816 */ /* 0x000fc800000000ff */
[----:B------:R-:W-:Y:S02]  /*3fa60*/  SHF.R.S32.HI R54, RZ, 0x8, R54 ;  /* 0x00000008ff367819 */ /* 0x000fe40000011436 */
[----:B-----5:R-:W-:Y:S01]  /*3fa70*/  ISETP.LT.AND P4, PT, R55, UR4, !P1 ;  /* 0x0000000437007c0c */ /* 0x020fe2000cf81270 */
[----:B------:R-:W3:Y:S01]  /*3fa80*/  LDCU UR4, c[0x0][0x39c] ;  /* 0x00007380ff0477ac */ /* 0x000ee20008000800 */
[----:B------:R-:W5:Y:S01]  /*3fa90*/  LDL.LU R55, [R1+0x388] ;  /* 0x0003880001377983 */ /* 0x000f620000300800 */
[----:B---3--:R-:W-:-:S03]  /*3faa0*/  ISETP.LT.AND P3, PT, R58, UR4, !P1 ;  /* 0x000000043a007c0c */ /* 0x008fc6000cf61270 */
[----:B------:R0:W-:Y:S01]  /*3fab0*/  @P5 STG.E.U8 desc[UR18][R20.64], R54 ;  /* 0x0000003614005986 */ /* 0x0001e2000c101112 */
[----:B------:R-:W2:Y:S03]  /*3fac0*/  LDCU UR4, c[0x0][0x39c] ;  /* 0x00007380ff0477ac */ /* 0x000ea60008000800 */
[----:B------:R-:W3:Y:S04]  /*3fad0*/  LDL.LU R58, [R1+0x111c] ;  /* 0x00111c00013a7983 */ /* 0x000ee80000300800 */
[----:B0-----:R-:W5:Y:S04]  /*3fae0*/  LDL.LU.64 R20, [R1+0x13a8] ;  /* 0x0013a80001147983 */ /* 0x001f680000300a00 */
[----:B------:R-:W5:Y:S04]  /*3faf0*/  LDL.LU R54, [R1+0x1118] ;  /* 0x0011180001367983 */ /* 0x000f680000300800 */
[----:B----4-:R0:W-:Y:S02]  /*3fb00*/  @P2 STG.E.U8 desc[UR18][R62.64], R45 ;  /* 0x0000002d3e002986 */ /* 0x0101e4000c101112 */
[----:B0-----:R-:W-:-:S04]  /*3fb10*/  PRMT R45, R45, 0x9910, RZ ;  /* 0x000099102d2d7816 */ /* 0x001fc800000000ff */
[----:B------:R-:W-:Y:S02]  /*3fb20*/  SHF.R.S32.HI R63, RZ, 0x8, R45 ;  /* 0x00000008ff3f7819 */ /* 0x000fe4000001142d */
[----:B--2---:R-:W-:Y:S01]  /*3fb30*/  ISETP.LT.AND P5, PT, R23, UR4, !P1 ;  /* 0x0000000417007c0c */ /* 0x004fe2000cfa1270 */
[----:B------:R-:W0:Y:S01]  /*3fb40*/  LDCU UR4, c[0x0][0x39c] ;  /* 0x00007380ff0477ac */ /* 0x000e220008000800 */
[----:B------:R-:W2:Y:S04]  /*3fb50*/  LDL.LU R23, [R1+0x13a0] ;  /* 0x0013a00001177983 */ /* 0x000ea80000300800 */
[----:B------:R-:W4:Y:S01]  /*3fb60*/  LDL.LU R62, [R1+0x38c] ;  /* 0x00038c00013e7983 */ /* 0x000f220000300800 */
[----:B0-----:R-:W-:Y:S01]  /*3fb70*/  ISETP.LT.AND P2, PT, R59, UR4, !P1 ;  /* 0x000000043b007c0c */ /* 0x001fe2000cf41270 */
[----:B------:R-:W3:Y:S02]  /*3fb80*/  LDCU UR4, c[0x0][0x39c] ;  /* 0x00007380ff0477ac */ /* 0x000ee40008000800 */
[----:B------:R-:W2:Y:S04]  /*3fb90*/  LDL.LU R59, [R1+0x1124] ;  /* 0x00112400013b7983 */ /* 0x000ea80000300800 */
[----:B------:R-:W4:Y:S04]  /*3fba0*/  LDL.LU R45, [R1+0x1120] ;  /* 0x00112000012d7983 */ /* 0x000f280000300800 */
[----:B------:R0:W-:Y:S04]  /*3fbb0*/  @P0 STG.E.U8 desc[UR18][R24.64], R63 ;  /* 0x0000003f18000986 */ /* 0x0001e8000c101112 */
[----:B------:R1:W-:Y:S04]  /*3fbc0*/  @P4 STG.E.U8 desc[UR18][R26.64], R44 ;  /* 0x0000002c1a004986 */ /* 0x0003e8000c101112 */
[----:B0-----:R-:W4:Y:S04]  /*3fbd0*/  LDL.LU.64 R24, [R1+0x1398] ;  /* 0x0013980001187983 */ /* 0x001f280000300a00 */
[----:B-1----:R-:W4:Y:S01]  /*3fbe0*/  LDL.LU.64 R26, [R1+0x1390] ;  /* 0x00139000011a7983 */ /* 0x002f220000300a00 */
[----:B---3--:R-:W-:Y:S01]  /*3fbf0*/  ISETP.LT.AND P0, PT, R58, UR4, !P1 ;  /* 0x000000043a007c0c */ /* 0x008fe2000cf01270 */
[----:B------:R-:W5:Y:S02]  /*3fc00*/  LDCU UR4, c[0x0][0x39c] ;  /* 0x00007380ff0477ac */ /* 0x000f640008000800 */
[----:B------:R-:W3:Y:S04]  /*3fc10*/  LDL.LU R58, [R1+0x390] ;  /* 0x00039000013a7983 */ /* 0x000ee80000300800 */
[----:B------:R-:W3:Y:S01]  /*3fc20*/  LDL.LU R63, [R1+0x116c] ;  /* 0x00116c00013f7983 */ /* 0x000ee20000300800 */
[----:B-----5:R-:W-:Y:S01]  /*3fc30*/  ISETP.LT.AND P4, PT, R54, UR4, !P1 ;  /* 0x0000000436007c0c */ /* 0x020fe2000cf81270 */
[----:B------:R-:W2:Y:S02]  /*3fc40*/  LDCU UR4, c[0x0][0x39c] ;  /* 0x00007380ff0477ac */ /* 0x000ea40008000800 */
[----:B------:R-:W5:Y:S01]  /*3fc50*/  LDL.LU R54, [R1+0x1168] ;  /* 0x0011680001367983 */ /* 0x000f620000300800 */
[----:B------:R-:W-:-:S04]  /*3fc60*/  PRMT R44, R44, 0x9910, RZ ;  /* 0x000099102c2c7816 */ /* 0x000fc800000000ff */
[----:B------:R-:W-:-:S05]  /*3fc70*/  SHF.R.S32.HI R44, RZ, 0x8, R44 ;  /* 0x00000008ff2c7819 */ /* 0x000fca000001142c */
[----:B------:R0:W-:Y:S04]  /*3fc80*/  @P3 STG.E.U8 desc[UR18][R28.64], R44 ;  /* 0x0000002c1c003986 */ /* 0x0001e8000c101112 */
[----:B------:R1:W-:Y:S04]  /*3fc90*/  @P5 STG.E.U8 desc[UR18][R30.64], R55 ;  /* 0x000000371e005986 */ /* 0x0003e8000c101112 */
[----:B0-----:R-:W5:Y:S04]  /*3fca0*/  LDL.LU.64 R28, [R1+0x1388] ;  /* 0x00138800011c7983 */ /* 0x001f680000300a00 */
[----:B------:R-:W5:Y:S04]  /*3fcb0*/  LDL.LU R44, [R1+0x1380] ;  /* 0x00138000012c7983 */ /* 0x000f680000300800 */
[----:B-1----:R-:W5:Y:S01]  /*3fcc0*/  LDL.LU.64 R30, [R1+0x1378] ;  /* 0x00137800011e7983 */ /* 0x002f620000300a00 */
[----:B--2---:R-:W-:Y:S01]  /*3fcd0*/  ISETP.LT.AND P3, PT, R59, UR4, !P1 ;  /* 0x000000043b007c0c */ /* 0x004fe2000cf61270 */
[----:B------:R-:W4:Y:S01]  /*3fce0*/  LDCU UR4, c[0x0][0x39c] ;  /* 0x00007380ff0477ac */ /* 0x000f220008000800 */
[----:B------:R-:W-:-:S02]  /*3fcf0*/  PRMT R59, R55, 0x9910, RZ ;  /* 0x00009910373b7816 */ /* 0x000fc400000000ff */
[----:B----4-:R-:W-:Y:S01]  /*3fd00*/  ISETP.LT.AND P5, PT, R45, UR4, !P1 ;  /* 0x000000042d007c0c */ /* 0x010fe2000cfa1270 */
[----:B------:R-:W3:Y:S01]  /*3fd10*/  LDCU UR4, c[0x0][0x39c] ;  /* 0x00007380ff0477ac */ /* 0x000ee20008000800 */
[----:B------:R-:W2:Y:S04]  /*3fd20*/  LDL.LU R45, [R1+0x394] ;  /* 0x00039400012d7983 */ /* 0x000ea80000300800 */
[----:B------:R-:W4:Y:S01]  /*3fd30*/  LDL.LU R55, [R1+0x1104] ;  /* 0x0011040001377983 */ /* 0x000f220000300800 */
[----:B------:R-:W-:-:S05]  /*3fd40*/  SHF.R.S32.HI R59, RZ, 0x8, R59 ;  /* 0x00000008ff3b7819 */ /* 0x000fca000001143b */
[----:B------:R0:W-:Y:S04]  /*3fd50*/  @P2 STG.E.U8 desc[UR18][R32.64], R59 ;  /* 0x0000003b20002986 */ /* 0x0001e8000c101112 */
[----:B0-----:R-:W2:Y:S04]  /*3fd60*/  LDL.LU.64 R32, [R1+0x1370] ;  /* 0x0013700001207983 */ /* 0x001ea80000300a00 */
[----:B------:R-:W2:Y:S04]  /*3fd70*/  LDL.LU R59, [R1+0x1100] ;  /* 0x00110000013b7983 */ /* 0x000ea80000300800 */
[----:B------:R0:W-:Y:S04]  /*3fd80*/  @P0 STG.E.U8 desc[UR18][R34.64], R62 ;  /* 0x0000003e22000986 */ /* 0x0001e8000c101112 */
[----:B0-----:R-:W2:Y:S01]  /*3fd90*/  LDL.LU.64 R34, [R1+0x1368] ;  /* 0x0013680001227983 */ /* 0x001ea20000300a00 */
[----:B---3--:R-:W-:Y:S01]  /*3fda0*/  ISETP.LT.AND P2, PT, R63, UR4, !P1 ;  /* 0x000000043f007c0c */ /* 0x008fe2000cf41270 */
[----:B------:R-:W5:Y:S01]  /*3fdb0*/  LDCU UR4, c[0x0][0x39c] ;  /* 0x00007380ff0477ac */ /* 0x000f620008000800 */
[----:B------:R-:W-:-:S02]  /*3fdc0*/  PRMT R63, R62, 0x9910, RZ ;  /* 0x000099103e3f7816 */ /* 0x000fc400000000ff */
[----:B-----5:R-:W-:Y:S01]  /*3fdd0*/  ISETP.LT.AND P0, PT, R54, UR4, !P1 ;  /* 0x0000000436007c0c */ /* 0x020fe2000cf01270 */
[----:B------:R-:W4:Y:S01]  /*3fde0*/  LDCU UR4, c[0x0][0x39c] ;  /* 0x00007380ff0477ac */ /* 0x000f220008000800 */
[----:B------:R-:W3:Y:S04]  /*3fdf0*/  LDL.LU R54, [R1+0x398] ;  /* 0x0003980001367983 */ /* 0x000ee80000300800 */
[----:B------:R-:W5:Y:S01]  /*3fe00*/  LDL.LU R62, [R1+0x110c] ;  /* 0x00110c00013e7983 */ /* 0x000f620000300800 */
[----:B------:R-:W-:-:S05]  /*3fe10*/  SHF.R.S32.HI R63, RZ, 0x8, R63 ;  /* 0x00000008ff3f7819 */ /* 0x000fca000001143f */
[----:B------:R0:W-:Y:S04]  /*3fe20*/  @P4 STG.E.U8 desc[UR18][R36.64], R63 ;  /* 0x0000003f24004986 */ /* 0x0001e8000c101112 */
[----:B0-----:R-:W3:Y:S04]  /*3fe30*/  LDL.LU.64 R36, [R1+0x1360] ;  /* 0x0013600001247983 */ /* 0x001ee80000300a00 */
[----:B------:R-:W3:Y:S04]  /*3fe40*/  LDL.LU R63, [R1+0x1108] ;  /* 0x00110800013f7983 */ /* 0x000ee80000300800 */
[----:B------:R0:W-:Y:S04]  /*3fe50*/  @P3 STG.E.U8 desc[UR18][R38.64], R58 ;  /* 0x0000003a26003986 */ /* 0x0001e8000c101112 */
[----:B0-----:R-:W3:Y:S01]  /*3fe60*/  LDL.LU.64 R38, [R1+0x1358] ;  /* 0x0013580001267983 */ /* 0x001ee20000300a00 */
[----:B------:R-:W-:-:S04]  /*3fe70*/  PRMT R58, R58, 0x9910, RZ ;  /* 0x000099103a3a7816 */ /* 0x000fc800000000ff */
[----:B------:R-:W-:-:S05]  /*3fe80*/  SHF.R.S32.HI R58, RZ, 0x8, R58 ;  /* 0x00000008ff3a7819 */ /* 0x000fca000001143a */
[----:B------:R0:W-:Y:S01]  /*3fe90*/  @P5 STG.E.U8 desc[UR18][R40.64], R58 ;  /* 0x0000003a28005986 */ /* 0x0001e2000c101112 */
[----:B----4-:R-:W-:Y:S01]  /*3fea0*/  ISETP.LT.AND P4, PT, R55, UR4, !P1 ;  /* 0x0000000437007c0c */ /* 0x010fe2000cf81270 */
[----:B------:R-:W2:Y:S02]  /*3feb0*/  LDCU UR4, c[0x0][0x39c] ;  /* 0x00007380ff0477ac */ /* 0x000ea40008000800 */
[----:B------:R-:W4:Y:S01]  /*3fec0*/  LDL.LU R55, [R1+0x39c] ;  /* 0x00039c0001377983 */ /* 0x000f220000300800 */
[----:B--2---:R-:W-:Y:S01]  /*3fed0*/  ISETP.LT.AND P3, PT, R59, UR4, !P1 ;  /* 0x000000043b007c0c */ /* 0x004fe2000cf61270 */
[----:B------:R-:W5:Y:S02]  /*3fee0*/  LDCU UR4, c[0x0][0x39c] ;  /* 0x00007380ff0477ac */ /* 0x000f640008000800 */
[----:B------:R-:W2:Y:S04]  /*3fef0*/  LDL.LU R59, [R1+0x1114] ;  /* 0x00111400013b7983 */ /* 0x000ea80000300800 */
[----:B0-----:R-:W4:Y:S04]  /*3ff00*/  LDL.LU.64 R40, [R1+0x1350] ;  /* 0x0013500001287983 */ /* 0x001f280000300a00 */
[----:B------:R-:W4:Y:S04]  /*3ff10*/  LDL.LU R58, [R1+0x10a0] ;  /* 0x0010a000013a7983 */ /* 0x000f280000300800 */
[----:B------:R0:W-:Y:S01]  /*3ff20*/  @P2 STG.E.U8 desc[UR18][R66.64], R45 ;  /* 0x0000002d42002986 */ /* 0x0001e2000c101112 */
[----:B-----5:R-:W-:Y:S01]  /*3ff30*/  ISETP.LT.AND P5, PT, R62, UR4, !P1 ;  /* 0x000000043e007c0c */ /* 0x020fe2000cfa1270 */
[----:B------:R-:W3:Y:S02]  /*3ff40*/  LDCU UR4, c[0x0][0x39c] ;  /* 0x00007380ff0477ac */ /* 0x000ee40008000800 */
[----:B------:R-:W5:Y:S01]  /*3ff50*/  LDL.LU R62, [R1+0x3a0] ;  /* 0x0003a000013e7983 */ /* 0x000f620000300800 */
[----:B---3--:R-:W-:Y:S01]  /*3ff60*/  ISETP.LT.AND P2, PT, R63, UR4, !P1 ;  /* 0x000000043f007c0c */ /* 0x008fe2000cf41270 */
[----:B------:R-:W2:Y:S02]  /*3ff70*/  LDCU UR4, c[0x0][0x39c] ;  /* 0x00007380ff0477ac */ /* 0x000ea40008000800 */
[----:B------:R-:W3:Y:S04]  /*3ff80*/  LDL.LU R63, [R1+0x10a8] ;  /* 0x0010a800013f7983 */ /* 0x000ee80000300800 */
[----:B0-----:R-:W5:Y:S01]  /*3ff90*/  LDL.LU R67, [R1+0x10a4] ;  /* 0x0010a40001437983 */ /* 0x001f620000300800 */
[----:B------:R-:W-:-:S03]  /*3ffa0*/  PRMT R45, R45, 0x9910, RZ ;  /* 0x000099102d2d7816 */ /* 0x000fc600000000ff */
[----:B------:R-:W5:Y:S01]  /*3ffb0*/  LDL.LU R66, [R1+0x3a4] ;  /* 0x0003a40001427983 */ /* 0x000f620000300800 */
[----:B------:R-:W-:-:S05]  /*3ffc0*/  SHF.R.S32.HI R45, RZ, 0x8, R45 ;  /* 0x00000008ff2d7819 */ /* 0x000fca000001142d */
[----:B------:R0:W-:Y:S04]  /*3ffd0*/  @P0 STG.E.U8 desc[UR18][R42.64], R45 ;  /* 0x0000002d2a000986 */ /* 0x0001e8000c101112 */
[----:B------:R1:W-:Y:S04]  /*3ffe0*/  @P4 STG.E.U8 desc[UR18][R46.64], R54 ;  /* 0x000000362e004986 */ /* 0x0003e8000c101112 */
[----:B0-----:R-:W5:Y:S04]  /*3fff0*/  LDL.LU.64 R42, [R1+0x1348] ;  /* 0x00134800012a7983 */ /* 0x001f680000300a00 */
[----:B------:R-:W5:Y:S04]  /*40000*/  LDL.LU R45, [R1+0x1340] ;  /* 0x00134000012d7983 */ /* 0x000f680000300800 */
[----:B-1----:R-:W5:Y:S01]  /*40010*/  LDL.LU.64 R46, [R1+0x1338] ;  /* 0x00133800012e7983 */ /* 0x002f620000300a00 */
[----:B------:R-:W-:-:S04]  /*40020*/  PRMT R54, R54, 0x9910, RZ ;  /* 0x0000991036367816 */ /* 0x000fc800000000ff */
[----:B------:R-:W-:-:S05]  /*40030*/  SHF.R.S32.HI R54, RZ, 0x8, R54 ;  /* 0x00000008ff367819 */ /* 0x000fca0000011436 */
[----:B------:R0:W-:Y:S01]  /*40040*/  @P3 STG.E.U8 desc[UR18][R48.64], R54 ;  /* 0x0000003630003986 */ /* 0x0001e2000c101112 */
[----:B--2---:R-:W-:Y:S01]  /*40050*/  ISETP.LT.AND P0, PT, R59, UR4, !P1 ;  /* 0x000000043b007c0c */ /* 0x004fe2000cf01270 */
[----:B------:R-:W4:Y:S02]  /*40060*/  LDCU UR4, c[0x0][0x39c] ;  /* 0x00007380ff0477ac */ /* 0x000f240008000800 */
[----:B----4-:R-:W-:Y:S01]  /*40070*/  ISETP.LT.AND P4, PT, R58, UR4, !P1 ;  /* 0x000000043a007c0c */ /* 0x010fe2000cf81270 */
[----:B------:R-:W3:Y:S01]  /*40080*/  LDCU UR4, c[0x0][0x39c] ;  /* 0x00007380ff0477ac */ /* 0x000ee20008000800 */
[----:B------:R-:W2:Y:S04]  /*40090*/  LDL.LU R58, [R1+0x10b8] ;  /* 0x0010b800013a7983 */ /* 0x000ea80000300800 */
[----:B------:R-:W4:Y:S04]  /*400a0*/  LDL.LU R59, [R1+0x10b4] ;  /* 0x0010b400013b7983 */ /* 0x000f280000300800 */
[----:B0-----:R-:W4:Y:S04]  /*400b0*/  LDL.LU.64 R48, [R1+0x1330] ;  /* 0x0013300001307983 */ /* 0x001f280000300a00 */
[----:B------:R-:W4:Y:S04]  /*400c0*/  LDL.LU R54, [R1+0x1328] ;  /* 0x0013280001367983 */ /* 0x000f280000300800 */
[----:B------:R0:W-:Y:S04]  /*400d0*/  @P5 STG.E.U8 desc[UR18][R50.64], R55 ;  /* 0x0000003732005986 */ /* 0x0001e8000c101112 */
[----:B0-----:R-:W4:Y:S01]  /*400e0*/  LDL.LU.64 R50, [R1+0x1320] ;  /* 0x0013200001327983 */ /* 0x001f220000300a00 */
[----:B---3--:R-:W-:Y:S01]  /*400f0*/  ISETP.LT.AND P3, PT, R63, UR4, !P1 ;  /* 0x000000043f007c0c */ /* 0x008fe2000cf61270 */
[----:B------:R-:W5:Y:S02]  /*40100*/  LDCU UR4, c[0x0][0x39c] ;  /* 0x00007380ff0477ac */ /* 0x000f640008000800 */
        /* <DEDUP_REMOVED lines=8> */
[----:B0-----:R-:W5:Y:S01]  /*40190*/  LDL.LU.64 R52, [R1+0x1318] ;  /* 0x0013180001347983 */ /* 0x001f620000300a00 */
[----:B-1----:R-:W-:-:S03]  /*401a0*/  PRMT R62, R62, 0x9910, RZ ;  /* 0x000099103e3e7816 */ /* 0x002fc600000000ff */
[----:B------:R-:W5:Y:S01]  /*401b0*/  LDL.LU R55, [R1+0x1314] ;  /* 0x0013140001377983 */ /* 0x000f620000300800 */
[----:B------:R-:W-:-:S05]  /*401c0*/  SHF.R.S32.HI R62, RZ, 0x8, R62 ;  /* 0x00000008ff3e7819 */ /* 0x000fca000001143e */
[----:B------:R-:W-:Y:S04]  /*401d0*/  @P4 STG.E.U8 desc[UR18][R60.64], R62 ;  /* 0x0000003e3c004986 */ /* 0x000fe8000c101112 */
[----:B------:R0:W-:Y:S02]  /*401e0*/  @P3 STG.E.U8 desc[UR18][R64.64], R66 ;  /* 0x0000004240003986 */ /* 0x0001e4000c101112 */
[----:B0-----:R-:W-:-:S04]  /*401f0*/  PRMT R66, R66, 0x9910, RZ ;  /* 0x0000991042427816 */ /* 0x001fc800000000ff */
[----:B------:R-:W-:Y:S02]  /*40200*/  SHF.R.S32.HI R66, RZ, 0x8, R66 ;  /* 0x00000008ff427819 */ /* 0x000fe40000011442 */
[----:B--2---:R-:W-:Y:S01]  /*40210*/  ISETP.LT.AND P2, PT, R58, UR4, !P1 ;  /* 0x000000043a007c0c */ /* 0x004fe2000cf41270 */
[----:B------:R-:W4:Y:S01]  /*40220*/  LDCU UR4, c[0x0][0x39c] ;  /* 0x00007380ff0477ac */ /* 0x000f220008000800 */
[----:B------:R-:W2:Y:S04]  /*40230*/  LDL.LU R58, [R1+0x1310] ;  /* 0x00131000013a7983 */ /* 0x000ea80000300800 */
[----:B------:R-:W2:Y:S01]  /*40240*/  LDL.LU.64 R56, [R1+0x1308] ;  /* 0x0013080001387983 */ /* 0x000ea20000300a00 */
[----:B----4-:R-:W-:Y:S01]  /*40250*/  ISETP.LT.AND P0, PT, R59, UR4, !P1 ;  /* 0x000000043b007c0c */ /* 0x010fe2000cf01270 */
[----:B------:R-:W3:Y:S02]  /*40260*/  LDCU UR4, c[0x0][0x39c] ;  /* 0x00007380ff0477ac */ /* 0x000ee40008000800 */
[----:B------:R-:W4:Y:S04]  /*40270*/  LDL.LU R59, [R1+0x1300] ;  /* 0x00130000013b7983 */ /* 0x000f280000300800 */
[----:B------:R-:W2:Y:S04]  /*40280*/  LDL.LU.64 R60, [R1+0x12f8] ;  /* 0x0012f800013c7983 */ /* 0x000ea80000300a00 */
[----:B------:R-:W2:Y:S04]  /*40290*/  LDL.LU R62, [R1+0x12f4] ;  /* 0x0012f400013e7983 */ /* 0x000ea80000300800 */
[----:B------:R0:W-:Y:S01]  /*402a0*/  @P5 STG.E.U8 desc[UR18][R92.64], R66 ;  /* 0x000000425c005986 */ /* 0x0001e2000c101112 */
[----:B---3--:R-:W-:Y:S01]  /*402b0*/  ISETP.LT.AND P4, PT, R63, UR4, !P1 ;  /* 0x000000043f007c0c */ /* 0x008fe2000cf81270 */
[----:B------:R-:W5:Y:S02]  /*402c0*/  LDCU UR4, c[0x0][0x39c] ;  /* 0x00007380ff0477ac */ /* 0x000f640008000800 */
[----:B------:R-:W3:Y:S04]  /*402d0*/  LDL.LU R63, [R1+0x12f0] ;  /* 0x0012f000013f7983 */ /* 0x000ee80000300800 */
[----:B------:R-:W2:Y:S01]  /*402e0*/  LDL.LU.64 R64, [R1+0x12e8] ;  /* 0x0012e80001407983 */ /* 0x000ea20000300a00 */
[----:B-----5:R-:W-:Y:S01]  /*402f0*/  ISETP.LT.AND P3, PT, R67, UR4, !P1 ;  /* 0x0000000443007c0c */ /* 0x020fe2000cf61270 */
[----:B------:R-:W1:Y:S02]  /*40300*/  LDCU UR4, c[0x0][0x39c] ;  /* 0x00007380ff0477ac */ /* 0x000e640008000800 */
[----:B------:R-:W5:Y:S04]  /*40310*/  LDL.LU R67, [R1+0x1098] ;  /* 0x0010980001437983 */ /* 0x000f680000300800 */
[----:B0-----:R-:W2:Y:S04]  /*40320*/  LDL.LU R66, [R1+0x12e4] ;  /* 0x0012e40001427983 */ /* 0x001ea80000300800 */
[----:B------:R-:W1:Y:S04]  /*40330*/  LDL.LU R92, [R1+0x1078] ;  /* 0x00107800015c7983 */ /* 0x000e680000300800 */
[----:B------:R-:W2:Y:S01]  /*40340*/  LDL.LU R93, [R1+0x3a8] ;  /* 0x0003a800015d7983 */ /* 0x000ea20000300800 */
[----:B-1----:R-:W-:Y:S01]  /*40350*/  ISETP.LT.AND P5, PT, R92, UR4, !P1 ;  /* 0x000000045c007c0c */ /* 0x002fe2000cfa1270 */
[----:B------:R-:W0:Y:S02]  /*40360*/  LDCU UR4, c[0x0][0x39c] ;  /* 0x00007380ff0477ac */ /* 0x000e240008000800 */
[----:B------:R-:W3:Y:S04]  /*40370*/  LDL.LU R92, [R1+0x1010] ;  /* 0x00101000015c7983 */ /* 0x000ee80000300800 */
[----:B--2---:R1:W-:Y:S04]  /*40380*/  @P2 STG.E.U8 desc[UR18][R90.64], R93 ;  /* 0x0000005d5a002986 */ /* 0x0043e8000c101112 */
[----:B-1----:R-:W0:Y:S01]  /*40390*/  LDL.LU R91, [R1+0x1074] ;  /* 0x00107400015b7983 */ /* 0x002e220000300800 */
[----:B------:R-:W-:-:S04]  /*403a0*/  PRMT R90, R93, 0x9910, RZ ;  /* 0x000099105d5a7816 */ /* 0x000fc800000000ff */
[----:B------:R-:W-:-:S05]  /*403b0*/  SHF.R.S32.HI R90, RZ, 0x8, R90 ;  /* 0x00000008ff5a7819 */ /* 0x000fca000001145a */
[----:B------:R1:W-:Y:S01]  /*403c0*/  @P0 STG.E.U8 desc[UR18][R88.64], R90 ;  /* 0x0000005a58000986 */ /* 0x0003e2000c101112 */
[----:B0-----:R-:W-:Y:S01]  /*403d0*/  ISETP.LT.AND P2, PT, R91, UR4, !P1 ;  /* 0x000000045b007c0c */ /* 0x001fe2000cf41270 */
[----:B------:R-:W5:Y:S02]  /*403e0*/  LDCU UR4, c[0x0][0x39c] ;  /* 0x00007380ff0477ac */ /* 0x000f640008000800 */
[----:B------:R-:W2:Y:S04]  /*403f0*/  LDL.LU R91, [R1+0x3b4] ;  /* 0x0003b400015b7983 */ /* 0x000ea80000300800 */
[----:B------:R-:W2:Y:S04]  /*40400*/  LDL.LU R93, [R1+0x1018] ;  /* 0x00101800015d7983 */ /* 0x000ea80000300800 */
[----:B-1----:R-:W2:Y:S04]  /*40410*/  LDL.LU R90, [R1+0x3ac] ;  /* 0x0003ac00015a7983 */ /* 0x002ea80000300800 */
[----:B------:R-:W4:Y:S04]  /*40420*/  LDL.LU R88, [R1+0x1014] ;  /* 0x0010140001587983 */ /* 0x000f280000300800 */
[----:B------:R-:W4:Y:S01]  /*40430*/  LDL.LU R89, [R1+0x3b0] ;  /* 0x0003b00001597983 */ /* 0x000f220000300800 */
[----:B-----5:R-:W-:Y:S01]  /*40440*/  ISETP.LT.AND P0, PT, R67, UR4, !P1 ;  /* 0x0000000443007c0c */ /* 0x020fe2000cf01270 */
[----:B------:R-:W3:Y:S02]  /*40450*/  LDCU UR4, c[0x0][0x39c] ;  /* 0x00007380ff0477ac */ /* 0x000ee40008000800 */
[----:B------:R-:W5:Y:S04]  /*40460*/  LDL.LU R67, [R1+0x12e0] ;  /* 0x0012e00001437983 */ /* 0x000f680000300800 */
[----:B--2---:R0:W-:Y:S01]  /*40470*/  @P4 STG.E.U8 desc[UR18][R86.64], R90 ;  /* 0x0000005a56004986 */ /* 0x0041e2000c101112 */
[----:B---3--:R-:W-:Y:S01]  /*40480*/  ISETP.LT.AND P4, PT, R92, UR4, !P1 ;  /* 0x000000045c007c0c */ /* 0x008fe2000cf81270 */
[----:B------:R-:W1:Y:S02]  /*40490*/  LDCU UR4, c[0x0][0x39c] ;  /* 0x00007380ff0477ac */ /* 0x000e640008000800 */
[----:B------:R-:W2:Y:S04]  /*404a0*/  LDL.LU R92, [R1+0x3bc] ;  /* 0x0003bc00015c7983 */ /* 0x000ea80000300800 */
[----:B0-----:R-:W3:Y:S01]  /*404b0*/  LDL.LU R87, [R1+0x1020] ;  /* 0x0010200001577983 */ /* 0x001ee20000300800 */
[----:B------:R-:W-:-:S04]  /*404c0*/  PRMT R86, R90, 0x9910, RZ ;  /* 0x000099105a567816 */ /* 0x000fc800000000ff */
[----:B------:R-:W-:-:S05]  /*404d0*/  SHF.R.S32.HI R86, RZ, 0x8, R86 ;  /* 0x00000008ff567819 */ /* 0x000fca0000011456 */
[----:B------:R0:W-:Y:S04]  /*404e0*/  @P3 STG.E.U8 desc[UR18][R84.64], R86 ;  /* 0x0000005654003986 */ /* 0x0001e8000c101112 */
[----:B0-----:R-:W5:Y:S01]  /*404f0*/  LDL.LU R85, [R1+0x101c] ;  /* 0x00101c0001557983 */ /* 0x001f620000300800 */
[----:B-1----:R-:W-:Y:S01]  /*40500*/  ISETP.LT.AND P3, PT, R93, UR4, !P1 ;  /* 0x000000045d007c0c */ /* 0x002fe2000cf61270 */
[----:B------:R-:W0:Y:S02]  /*40510*/  LDCU UR4, c[0x0][0x39c] ;  /* 0x00007380ff0477ac */ /* 0x000e240008000800 */
[----:B----4-:R1:W-:Y:S04]  /*40520*/  @P5 STG.E.U8 desc[UR18][R82.64], R89 ;  /* 0x0000005952005986 */ /* 0x0103e8000c101112 */
[----:B------:R-:W4:Y:S01]  /*40530*/  LDL.LU R93, [R1+0x3b8] ;  /* 0x0003b800015d7983 */ /* 0x000f220000300800 */
[----:B0-----:R-:W-:Y:S01]  /*40540*/  ISETP.LT.AND P5, PT, R88, UR4, !P1 ;  /* 0x0000000458007c0c */ /* 0x001fe2000cfa1270 */
[----:B------:R-:W3:Y:S01]  /*40550*/  LDCU UR4, c[0x0][0x39c] ;  /* 0x00007380ff0477ac */ /* 0x000ee20008000800 */
[----:B-1----:R-:W-:-:S02]  /*40560*/  PRMT R82, R89, 0x9910, RZ ;  /* 0x0000991059527816 */ /* 0x002fc400000000ff */
[----:B------:R-:W4:Y:S02]  /*40570*/  LDL.LU R89, [R1+0xfd8] ;  /* 0x000fd80001597983 */ /* 0x000f240000300800 */
[----:B------:R-:W-:Y:S02]  /*40580*/  SHF.R.S32.HI R82, RZ, 0x8, R82 ;  /* 0x00000008ff527819 */ /* 0x000fe40000011452 */
[----:B------:R-:W4:Y:S04]  /*40590*/  LDL.LU R86, [R1+0xfdc] ;  /* 0x000fdc0001567983 */ /* 0x000f280000300800 */
[----:B------:R-:W-:Y:S04]  /*405a0*/  @P2 STG.E.U8 desc[UR18][R80.64], R82 ;  /* 0x0000005250002986 */ /* 0x000fe8000c101112 */
[----:B------:R-:W4:Y:S04]  /*405b0*/  LDL.LU R84, [R1+0xff0] ;  /* 0x000ff00001547983 */ /* 0x000f280000300800 */
[----:B------:R0:W-:Y:S04]  /*405c0*/  @P0 STG.E.U8 desc[UR18][R78.64], R91 ;  /* 0x0000005b4e000986 */ /* 0x0001e8000c101112 */
[----:B------:R-:W4:Y:S01]  /*405d0*/  LDL.LU R83, [R1+0xff8] ;  /* 0x000ff80001537983 */ /* 0x000f220000300800 */
[----:B0-----:R-:W-:-:S04]  /*405e0*/  PRMT R78, R91, 0x9910, RZ ;  /* 0x000099105b4e7816 */ /* 0x001fc800000000ff */
[----:B------:R-:W-:-:S05]  /*405f0*/  SHF.R.S32.HI R78, RZ, 0x8, R78 ;  /* 0x00000008ff4e7819 */ /* 0x000fca000001144e */
[----:B------:R0:W-:Y:S01]  /*40600*/  @P4 STG.E.U8 desc[UR18][R76.64], R78 ;  /* 0x0000004e4c004986 */ /* 0x0001e2000c101112 */
[----:B---3--:R-:W-:Y:S01]  /*40610*/  ISETP.LT.AND P2, PT, R87, UR4, !P1 ;  /* 0x0000000457007c0c */ /* 0x008fe2000cf41270 */
[----:B------:R-:W5:Y:S01]  /*40620*/  LDCU UR4, c[0x0][0x39c] ;  /* 0x00007380ff0477ac */ /* 0x000f620008000800 */
[----:B--2---:R-:W-:-:S04]  /*40630*/  PRMT R79, R92, 0x9910, RZ ;  /* 0x000099105c4f7816 */ /* 0x004fc800000000ff */
[----:B0-----:R-:W-:Y:S02]  /*40640*/  SHF.R.S32.HI R76, RZ, 0x8, R79 ;  /* 0x00000008ff4c7819 */ /* 0x001fe4000001144f */
[----:B-----5:R-:W-:Y:S01]  /*40650*/  ISETP.LT.AND P0, PT, R85, UR4, !P1 ;  /* 0x0000000455007c0c */ /* 0x020fe2000cf01270 */
[----:B------:R-:W-:Y:S01]  /*40660*/  @P3 STG.E.U8 desc[UR18][R74.64], R92 ;  /* 0x0000005c4a003986 */ /* 0x000fe2000c101112 */
[----:B------:R-:W0:Y:S03]  /*40670*/  LDCU UR4, c[0x0][0x39c] ;  /* 0x00007380ff0477ac */ /* 0x000e260008000800 */
[----:B------:R-:W2:Y:S04]  /*40680*/  LDL.LU R85, [R1+0x100] ;  /* 0x0001000001557983 */ /* 0x000ea80000300800 */
[----:B------:R-:W2:Y:S04]  /*40690*/  LDL.LU R87, [R1+0x104] ;  /* 0x0001040001577983 */ /* 0x000ea80000300800 */
[----:B------:R-:W3:Y:S04]  /*406a0*/  LDL.LU R90, [R1+0x108] ;  /* 0x00010800015a7983 */ /* 0x000ee80000300800 */
[----:B------:R-:W3:Y:S04]  /*406b0*/  LDL.LU R88, [R1+0x10c] ;  /* 0x00010c0001587983 */ /* 0x000ee80000300800 */
[----:B------:R-:W5:Y:S04]  /*406c0*/  LDL.LU R79, [R1+0x1048] ;  /* 0x00104800014f7983 */ /* 0x000f680000300800 */
[----:B------:R1:W-:Y:S04]  /*406d0*/  @P5 STG.E.U8 desc[UR18][R72.64], R76 ;  /* 0x0000004c48005986 */ /* 0x0003e8000c101112 */
[----:B------:R-:W3:Y:S04]  /*406e0*/  LDL.LU R77, [R1+0xfec] ;  /* 0x000fec00014d7983 */ /* 0x000ee80000300800 */
[----:B-1----:R-:W5:Y:S04]  /*406f0*/  LDL.LU R76, [R1+0xffc] ;  /* 0x000ffc00014c7983 */ /* 0x002f680000300800 */
[----:B------:R-:W5:Y:S01]  /*40700*/  LDL.LU R75, [R1+0x1004] ;  /* 0x00100400014b7983 */ /* 0x000f620000300800 */
[----:B----4-:R-:W-:-:S05]  /*40710*/  PRMT R74, R93, 0x9910, RZ ;  /* 0x000099105d4a7816 */ /* 0x010fca00000000ff */
[----:B------:R-:W-:Y:S01]  /*40720*/  IMAD.MOV.U32 R72, RZ, RZ, R74 ;  /* 0x000000ffff487224 */ /* 0x000fe200078e004a */
[----:B------:R1:W-:Y:S01]  /*40730*/  @P2 STG.E.U8 desc[UR18][R70.64], R93 ;  /* 0x0000005d46002986 */ /* 0x0003e2000c101112 */
[----:B0-----:R-:W-:Y:S01]  /*40740*/  ISETP.LT.AND P4, PT, R89, UR4, !P1 ;  /* 0x0000000459007c0c */ /* 0x001fe2000cf81270 */
[----:B------:R-:W0:Y:S01]  /*40750*/  LDCU UR4, c[0x0][0x39c] ;  /* 0x00007380ff0477ac */ /* 0x000e220008000800 */
[----:B------:R-:W-:Y:S01]  /*40760*/  ISETP.LT.AND P3, PT, R86, UR6, !P1 ;  /* 0x0000000656007c0c */ /* 0x000fe2000cf61270 */
[----:B------:R-:W4:Y:S01]  /*40770*/  LDL.LU R89, [R1+0x110] ;  /* 0x0001100001597983 */ /* 0x000f220000300800 */
[----:B------:R-:W-:Y:S01]  /*40780*/  ISETP.LT.AND P5, PT, R84, UR7, !P1 ;  /* 0x0000000754007c0c */ /* 0x000fe2000cfa1270 */
[----:B------:R-:W3:Y:S02]  /*40790*/  LDCU UR6, c[0x0][0x39c] ;  /* 0x00007380ff0677ac */ /* 0x000ee40008000800 */
[----:B------:R-:W4:Y:S01]  /*407a0*/  LDL.LU R91, [R1+0x114] ;  /* 0x00011400015b7983 */ /* 0x000f220000300800 */
[----:B------:R-:W5:Y:S01]  /*407b0*/  LDCU UR7, c[0x0][0x39c] ;  /* 0x00007380ff0777ac */ /* 0x000f620008000800 */
[----:B-1----:R-:W-:Y:S01]  /*407c0*/  SHF.R.S32.HI R70, RZ, 0x8, R72 ;  /* 0x00000008ff467819 */ /* 0x002fe20000011448 */
[----:B------:R-:W-:Y:S01]  /*407d0*/  VIADD R71, R3, UR5 ;  /* 0x0000000503477c36 */ /* 0x000fe20008000000 */
[----:B------:R-:W4:Y:S04]  /*407e0*/  LDL.LU R78, [R1+0x100c] ;  /* 0x00100c00014e7983 */ /* 0x000f280000300800 */
[----:B------:R1:W-:Y:S01]  /*407f0*/  @P0 STG.E.U8 desc[UR18][R68.64], R70 ;  /* 0x0000004644000986 */ /* 0x0003e2000c101112 */
[----:B------:R-:W-:Y:S01]  /*40800*/  VIADD R3, R71, UR5 ;  /* 0x0000000547037c36 */ /* 0x000fe20008000000 */
[----:B------:R-:W-:Y:S01]  /*40810*/  ISETP.LT.AND P2, PT, R83, UR9, !P1 ;  /* 0x0000000953007c0c */ /* 0x000fe2000cf41270 */
[----:B------:R-:W0:Y:S01]  /*40820*/  LDCU UR9, c[0x0][0x39c] ;  /* 0x00007380ff0977ac */ /* 0x000e220008000800 */
[----:B------:R-:W4:Y:S04]  /*40830*/  LDL.LU R92, [R1+0x118] ;  /* 0x00011800015c7983 */ /* 0x000f280000300800 */
[----:B------:R-:W4:Y:S01]  /*40840*/  LDL.LU R93, [R1+0x11c] ;  /* 0x00011c00015d7983 */ /* 0x000f220000300800 */
[----:B-1----:R-:W-:-:S04]  /*40850*/  IADD3 R70, P0, PT, R71, R2, RZ ;  /* 0x0000000247467210 */ /* 0x002fc80007f1e0ff */
[----:B------:R-:W-:Y:S02]  /*40860*/  LEA.HI.X.SX32 R71, R71, R0, 0x1, P0 ;  /* 0x0000000047477211 */ /* 0x000fe400000f0eff */
[----:B------:R-:W-:-:S04]  /*40870*/  IADD3 R68, P0, PT, R3, R2, RZ ;  /* 0x0000000203447210 */ /* 0x000fc80007f1e0ff */
[----:B------:R-:W-:Y:S02]  /*40880*/  LEA.HI.X.SX32 R69, R3, R0, 0x1, P0 ;  /* 0x0000000003457211 */ /* 0x000fe400000f0eff */
[----:B--2---:R-:W-:-:S04]  /*40890*/  F2FP.SATFINITE.E5M2.F32.PACK_AB_MERGE_C R74, R87, R85, RZ ;  /* 0x00000055574a723e */ /* 0x004fc800048060ff */
[----:B------:R-:W-:Y:S01]  /*408a0*/  PRMT R72, R74, 0x9910, RZ ;  /* 0x000099104a487816 */ /* 0x000fe200000000ff */
[----:B------:R1:W-:Y:S03]  /*408b0*/  @P4 STG.E.U8 desc[UR18][R70.64], R74 ;  /* 0x0000004a46004986 */ /* 0x0003e6000c101112 */
[----:B------:R-:W-:Y:S01]  /*408c0*/  SHF.R.S32.HI R72, RZ, 0x8, R72 ;  /* 0x00000008ff487819 */ /* 0x000fe20000011448 */
[----:B-1----:R-:W-:-:S04]  /*408d0*/  VIADD R71, R3, UR5 ;  /* 0x0000000503477c36 */ /* 0x002fc80008000000 */
[----:B------:R-:W-:Y:S01]  /*408e0*/  VIADD R3, R71, UR5 ;  /* 0x0000000547037c36 */ /* 0x000fe20008000000 */
[----:B------:R1:W-:Y:S01]  /*408f0*/  @P3 STG.E.U8 desc[UR18][R68.64], R72 ;  /* 0x0000004844003986 */ /* 0x0003e2000c101112 */
[----:B---3--:R-:W-:Y:S01]  /*40900*/  ISETP.LT.AND P3, PT, R77, UR6, !P1 ;  /* 0x000000064d007c0c */ /* 0x008fe2000cf61270 */
[----:B------:R-:W2:Y:S01]  /*40910*/  LDCU UR6, c[0x0][0x39c] ;  /* 0x00007380ff0677ac */ /* 0x000ea20008000800 */
[----:B------:R-:W-:Y:S01]  /*40920*/  F2FP.SATFINITE.E5M2.F32.PACK_AB_MERGE_C R73, R88, R90, RZ ;  /* 0x0000005a5849723e */ /* 0x000fe200048060ff */
[----:B------:R-:W3:Y:S01]  /*40930*/  LDL.LU R77, [R1+0x102c] ;  /* 0x00102c00014d7983 */ /* 0x000ee20000300800 */
[----:B-1----:R-:W-:-:S04]  /*40940*/  IADD3 R68, P4, PT, R3, R2, RZ ;  /* 0x0000000203447210 */ /* 0x002fc80007f9e0ff */
[----:B------:R-:W-:Y:S02]  /*40950*/  LEA.HI.X.SX32 R69, R3, R0, 0x1, P4 ;  /* 0x0000000003457211 */ /* 0x000fe400020f0eff */
[----:B-----5:R-:W-:Y:S02]  /*40960*/  ISETP.LT.AND P4, PT, R76, UR7, !P1 ;  /* 0x000000074c007c0c */ /* 0x020fe4000cf81270 */
[----:B------:R-:W-:Y:S01]  /*40970*/  IADD3 R70, P0, PT, R71, R2, RZ ;  /* 0x0000000247467210 */ /* 0x000fe20007f1e0ff */
[----:B------:R-:W2:Y:S01]  /*40980*/  LDL.LU R76, [R1+0xfe8] ;  /* 0x000fe800014c7983 */ /* 0x000ea20000300800 */
[----:B------:R-:W-:Y:S01]  /*40990*/  PRMT R72, R73, 0x9910, RZ ;  /* 0x0000991049487816 */ /* 0x000fe200000000ff */
[----:B------:R-:W-:Y:S01]  /*409a0*/  VIADD R3, R3, UR5 ;  /* 0x0000000503037c36 */ /* 0x000fe20008000000 */
[----:B------:R-:W-:Y:S01]  /*409b0*/  LEA.HI.X.SX32 R71, R71, R0, 0x1, P0 ;  /* 0x0000000047477211 */ /* 0x000fe200000f0eff */
[----:B------:R-:W1:Y:S01]  /*409c0*/  LDCU UR7, c[0x0][0x39c] ;  /* 0x00007380ff0777ac */ /* 0x000e620008000800 */
[----:B------:R-:W-:-:S03]  /*409d0*/  SHF.R.S32.HI R72, RZ, 0x8, R72 ;  /* 0x00000008ff487819 */ /* 0x000fc60000011448 */
[----:B------:R-:W-:Y:S04]  /*409e0*/  @P5 STG.E.U8 desc[UR18][R70.64], R73 ;  /* 0x0000004946005986 */ /* 0x000fe8000c101112 */
[----:B------:R5:W-:Y:S01]  /*409f0*/  @P2 STG.E.U8 desc[UR18][R68.64], R72 ;  /* 0x0000004844002986 */ /* 0x000be2000c101112 */
[----:B0-----:R-:W-:Y:S01]  /*40a00*/  ISETP.LT.AND P2, PT, R75, UR9, !P1 ;  /* 0x000000094b007c0c */ /* 0x001fe2000cf41270 */
[----:B------:R-:W0:Y:S02]  /*40a10*/  LDCU UR9, c[0x0][0x39c] ;  /* 0x00007380ff0977ac */ /* 0x000e240008000800 */
[----:B------:R-:W1:Y:S01]  /*40a20*/  LDL.LU R75, [R1+0xff4] ;  /* 0x000ff400014b7983 */ /* 0x000e620000300800 */
[----:B------:R-:W-:Y:S01]  /*40a30*/  ISETP.LT.AND P0, PT, R79, UR4, !P1 ;  /* 0x000000044f007c0c */ /* 0x000fe2000cf01270 */
[----:B------:R-:W3:Y:S02]  /*40a40*/  LDCU UR4, c[0x0][0x39c] ;  /* 0x00007380ff0477ac */ /* 0x000ee40008000800 */
[----:B------:R-:W2:Y:S01]  /*40a50*/  LDL.LU R85, [R1+0x120] ;  /* 0x0001200001557983 */ /* 0x000ea20000300800 */
[----:B-----5:R-:W-:-:S03]  /*40a60*/  IADD3 R68, P5, PT, R3, R2, RZ ;  /* 0x0000000203447210 */ /* 0x020fc60007fbe0ff */
[----:B------:R-:W5:Y:S01]  /*40a70*/  LDL.LU R87, [R1+0x124] ;  /* 0x0001240001577983 */ /* 0x000f620000300800 */
[----:B----4-:R-:W-:Y:S02]  /*40a80*/  F2FP.SATFINITE.E5M2.F32.PACK_AB_MERGE_C R70, R91, R89, RZ ;  /* 0x000000595b46723e */ /* 0x010fe400048060ff */
[C---:B------:R-:W-:Y:S01]  /*40a90*/  LEA.HI.X.SX32 R69, R3.reuse, R0, 0x1, P5 ;  /* 0x0000000003457211 */ /* 0x040fe200028f0eff */
[----:B------:R-:W-:Y:S01]  /*40aa0*/  VIADD R3, R3, UR5 ;  /* 0x0000000503037c36 */ /* 0x000fe20008000000 */
[----:B------:R-:W4:Y:S03]  /*40ab0*/  LDL.LU R90, [R1+0x128] ;  /* 0x00012800015a7983 */ /* 0x000f260000300800 */
[----:B------:R-:W-:Y:S01]  /*40ac0*/  VIADD R71, R3, UR5 ;  /* 0x0000000503477c36 */ /* 0x000fe20008000000 */
[----:B------:R0:W-:Y:S01]  /*40ad0*/  @P0 STG.E.U8 desc[UR18][R68.64], R70 ;  /* 0x0000004644000986 */ /* 0x0001e2000c101112 */
[----:B------:R-:W-:-:S02]  /*40ae0*/  PRMT R72, R70, 0x9910, RZ ;  /* 0x0000991046487816 */ /* 0x000fc400000000ff */
[----:B------:R-:W-:Y:S01]  /*40af0*/  F2FP.SATFINITE.E5M2.F32.PACK_AB_MERGE_C R73, R93, R92, RZ ;  /* 0x0000005c5d49723e */ /* 0x000fe200048060ff */
[----:B------:R-:W4:Y:S01]  /*40b00*/  LDL.LU R88, [R1+0x12c] ;  /* 0x00012c0001587983 */ /* 0x000f220000300800 */
[----:B0-----:R-:W-:-:S03]  /*40b10*/  IADD3 R68, P0, PT, R3, R2, RZ ;  /* 0x0000000203447210 */ /* 0x001fc60007f1e0ff */
[----:B------:R-:W4:Y:S01]  /*40b20*/  LDL.LU R79, [R1+0x1044] ;  /* 0x00104400014f7983 */ /* 0x000f220000300800 */
[----:B------:R-:W-:Y:S02]  /*40b30*/  LEA.HI.X.SX32 R69, R3, R0, 0x1, P0 ;  /* 0x0000000003457211 */ /* 0x000fe400000f0eff */
[C---:B------:R-:W-:Y:S01]  /*40b40*/  IADD3 R70, P0, PT, R71.reuse, R2, RZ ;  /* 0x0000000247467210 */ /* 0x040fe20007f1e0ff */
[C---:B------:R-:W-:Y:S01]  /*40b50*/  VIADD R3, R71.reuse, UR5 ;  /* 0x0000000547037c36 */ /* 0x040fe20008000000 */
[----:B------:R-:W-:Y:S02]  /*40b60*/  SHF.R.S32.HI R72, RZ, 0x8, R72 ;  /* 0x00000008ff487819 */ /* 0x000fe40000011448 */
[----:B------:R-:W-:-:S03]  /*40b70*/  LEA.HI.X.SX32 R71, R71, R0, 0x1, P0 ;  /* 0x0000000047477211 */ /* 0x000fc600000f0eff */
[----:B------:R0:W-:Y:S04]  /*40b80*/  @P3 STG.E.U8 desc[UR18][R68.64], R72 ;  /* 0x0000004844003986 */ /* 0x0001e8000c101112 */
[----:B------:R3:W-:Y:S01]  /*40b90*/  @P4 STG.E.U8 desc[UR18][R70.64], R73 ;  /* 0x0000004946004986 */ /* 0x0007e2000c101112 */
[----:B0-----:R-:W-:-:S04]  /*40ba0*/  IADD3 R68, P3, PT, R3, R2, RZ ;  /* 0x0000000203447210 */ /* 0x001fc80007f7e0ff */
[----:B------:R-:W-:Y:S02]  /*40bb0*/  LEA.HI.X.SX32 R69, R3, R0, 0x1, P3 ;  /* 0x0000000003457211 */ /* 0x000fe400018f0eff */
[----:B---3--:R-:W-:Y:S02]  /*40bc0*/  ISETP.LT.AND P0, PT, R77, UR4, !P1 ;  /* 0x000000044d007c0c */ /* 0x008fe4000cf01270 */
[----:B------:R-:W-:Y:S01]  /*40bd0*/  PRMT R74, R73, 0x9910, RZ ;  /* 0x00009910494a7816 */ /* 0x000fe200000000ff */
[----:B------:R-:W3:Y:S01]  /*40be0*/  LDL.LU R77, [R1+0x1040] ;  /* 0x00104000014d7983 */ /* 0x000ee20000300800 */
[----:B------:R-:W-:Y:S01]  /*40bf0*/  VIADD R71, R3, UR5 ;  /* 0x0000000503477c36 */ /* 0x000fe20008000000 */
[----:B------:R-:W-:Y:S01]  /*40c00*/  ISETP.LT.AND P5, PT, R78, UR10, !P1 ;  /* 0x0000000a4e007c0c */ /* 0x000fe2000cfa1270 */
[----:B------:R-:W0:Y:S01]  /*40c10*/  LDCU UR4, c[0x0][0x39c] ;  /* 0x00007380ff0477ac */ /* 0x000e220008000800 */
[----:B--2---:R-:W-:Y:S02]  /*40c20*/  ISETP.LT.AND P4, PT, R76, UR6, !P1 ;  /* 0x000000064c007c0c */ /* 0x004fe4000cf81270 */
[----:B-1----:R-:W-:Y:S01]  /*40c30*/  ISETP.LT.AND P3, PT, R75, UR7, !P1 ;  /* 0x000000074b007c0c */ /* 0x002fe2000cf61270 */
[----:B------:R-:W2:Y:S01]  /*40c40*/  LDL.LU R76, [R1+0x1068] ;  /* 0x00106800014c7983 */ /* 0x000ea20000300800 */
[----:B------:R-:W-:Y:S01]  /*40c50*/  IMAD.MOV.U32 R72, RZ, RZ, R74 ;  /* 0x000000ffff487224 */ /* 0x000fe200078e004a */
[----:B------:R-:W3:Y:S02]  /*40c60*/  LDCU UR6, c[0x0][0x39c] ;  /* 0x00007380ff0677ac */ /* 0x000ee40008000800 */
[----:B------:R-:W2:Y:S02]  /*40c70*/  LDL.LU R75, [R1+0x1000] ;  /* 0x00100000014b7983 */ /* 0x000ea40000300800 */
[----:B------:R-:W-:Y:S01]  /*40c80*/  SHF.R.S32.HI R70, RZ, 0x8, R72 ;  /* 0x00000008ff467819 */ /* 0x000fe20000011448 */
[----:B------:R-:W-:Y:S01]  /*40c90*/  VIADD R3, R71, UR5 ;  /* 0x0000000547037c36 */ /* 0x000fe20008000000 */
[----:B-----5:R-:W-:Y:S01]  /*40ca0*/  F2FP.SATFINITE.E5M2.F32.PACK_AB_MERGE_C R74, R87, R85, RZ ;  /* 0x00000055574a723e */ /* 0x020fe200048060ff */
[----:B------:R-:W5:Y:S01]  /*40cb0*/  LDL.LU R89, [R1+0x130] ;  /* 0x0001300001597983 */ /* 0x000f620000300800 */
[----:B------:R-:W2:Y:S03]  /*40cc0*/  LDCU UR7, c[0x0][0x39c] ;  /* 0x00007380ff0777ac */ /* 0x000ea60008000800 */
[----:B------:R1:W-:Y:S01]  /*40cd0*/  @P2 STG.E.U8 desc[UR18][R68.64], R70 ;  /* 0x0000004644002986 */ /* 0x0003e2000c101112 */
[----:B------:R-:W-:Y:S01]  /*40ce0*/  PRMT R72, R74, 0x9910, RZ ;  /* 0x000099104a487816 */ /* 0x000fe200000000ff */
[----:B------:R-:W0:Y:S02]  /*40cf0*/  LDCU UR10, c[0x0][0x39c] ;  /* 0x00007380ff0a77ac */ /* 0x000e240008000800 */
[----:B------:R-:W5:Y:S01]  /*40d00*/  LDL.LU R91, [R1+0x134] ;  /* 0x00013400015b7983 */ /* 0x000f620000300800 */
[----:B-1----:R-:W-:-:S03]  /*40d10*/  IADD3 R70, P2, PT, R71, R2, RZ ;  /* 0x0000000247467210 */ /* 0x002fc60007f5e0ff */
[----:B------:R-:W5:Y:S01]  /*40d20*/  LDL.LU R78, [R1+0x1008] ;  /* 0x00100800014e7983 */ /* 0x000f620000300800 */
[----:B------:R-:W-:-:S03]  /*40d30*/  LEA.HI.X.SX32 R71, R71, R0, 0x1, P2 ;  /* 0x0000000047477211 */ /* 0x000fc600010f0eff */
[----:B------:R-:W5:Y:S01]  /*40d40*/  LDL.LU R92, [R1+0x138] ;  /* 0x00013800015c7983 */ /* 0x000f620000300800 */
[C---:B------:R-:W-:Y:S02]  /*40d50*/  IADD3 R68, P2, PT, R3.reuse, R2, RZ ;  /* 0x0000000203447210 */ /* 0x040fe40007f5e0ff */
[----:B------:R-:W-:Y:S01]  /*40d60*/  SHF.R.S32.HI R72, RZ, 0x8, R72 ;  /* 0x00000008ff487819 */ /* 0x000fe20000011448 */
[----:B------:R1:W-:Y:S01]  /*40d70*/  @P5 STG.E.U8 desc[UR18][R70.64], R74 ;  /* 0x0000004a46005986 */ /* 0x0003e2000c101112 */
[C---:B------:R-:W-:Y:S02]  /*40d80*/  LEA.HI.X.SX32 R69, R3.reuse, R0, 0x1, P2 ;  /* 0x0000000003457211 */ /* 0x040fe400010f0eff */
[----:B----4-:R-:W-:Y:S01]  /*40d90*/  F2FP.SATFINITE.E5M2.F32.PACK_AB_MERGE_C R73, R88, R90, RZ ;  /* 0x0000005a5849723e */ /* 0x010fe200048060ff */
[----:B------:R-:W4:Y:S04]  /*40da0*/  LDL.LU R93, [R1+0x13c] ;  /* 0x00013c00015d7983 */ /* 0x000f280000300800 */
[----:B------:R0:W-:Y:S01]  /*40db0*/  @P0 STG.E.U8 desc[UR18][R68.64], R72 ;  /* 0x0000004844000986 */ /* 0x0001e2000c101112 */
[----:B-1----:R-:W-:-:S05]  /*40dc0*/  VIADD R71, R3, UR5 ;  /* 0x0000000503477c36 */ /* 0x002fca0008000000 */
[C---:B------:R-:W-:Y:S01]  /*40dd0*/  IADD3 R70, P0, PT, R71.reuse, R2, RZ ;  /* 0x0000000247467210 */ /* 0x040fe20007f1e0ff */
[----:B------:R-:W-:-:S03]  /*40de0*/  VIADD R3, R71, UR5 ;  /* 0x0000000547037c36 */ /* 0x000fc60008000000 */
[----:B------:R-:W-:-:S05]  /*40df0*/  LEA.HI.X.SX32 R71, R71, R0, 0x1, P0 ;  /* 0x0000000047477211 */ /* 0x000fca00000f0eff */
[----:B------:R-:W-:Y:S01]  /*40e00*/  @P4 STG.E.U8 desc[UR18][R70.64], R73 ;  /* 0x0000004946004986 */ /* 0x000fe2000c101112 */
[----:B0-----:R-:W-:Y:S02]  /*40e10*/  PRMT R72, R73, 0x9910, RZ ;  /* 0x0000991049487816 */ /* 0x001fe400000000ff */
[C---:B------:R-:W-:Y:S02]  /*40e20*/  IADD3 R68, P5, PT, R3.reuse, R2, RZ ;  /* 0x0000000203447210 */ /* 0x040fe40007fbe0ff */
[----:B------:R-:W-:Y:S02]  /*40e30*/  SHF.R.S32.HI R72, RZ, 0x8, R72 ;  /* 0x00000008ff487819 */ /* 0x000fe40000011448 */
[----:B------:R-:W-:-:S05]  /*40e40*/  LEA.HI.X.SX32 R69, R3, R0, 0x1, P5 ;  /* 0x0000000003457211 */ /* 0x000fca00028f0eff */
[----:B------:R0:W-:Y:S01]  /*40e50*/  @P3 STG.E.U8 desc[UR18][R68.64], R72 ;  /* 0x0000004844003986 */ /* 0x0001e2000c101112 */
[----:B---3--:R-:W-:Y:S02]  /*40e60*/  ISETP.LT.AND P2, PT, R77, UR6, !P1 ;  /* 0x000000064d007c0c */ /* 0x008fe4000cf41270 */
[----:B--2---:R-:W-:Y:S01]  /*40e70*/  ISETP.LT.AND P4, PT, R76, UR7, !P1 ;  /* 0x000000074c007c0c */ /* 0x004fe2000cf81270 */
[----:B------:R-:W2:Y:S01]  /*40e80*/  LDL.LU R77, [R1+0x1028] ;  /* 0x00102800014d7983 */ /* 0x000ea20000300800 */
[----:B------:R-:W-:Y:S01]  /*40e90*/  VIADD R3, R3, UR5 ;  /* 0x0000000503037c36 */ /* 0x000fe20008000000 */
[----:B------:R-:W-:Y:S01]  /*40ea0*/  ISETP.LT.AND P0, PT, R79, UR4, !P1 ;  /* 0x000000044f007c0c */ /* 0x000fe2000cf01270 */
[----:B------:R-:W2:Y:S01]  /*40eb0*/  LDCU UR4, c[0x0][0x39c] ;  /* 0x00007380ff0477ac */ /* 0x000ea20008000800 */
[----:B------:R-:W3:Y:S01]  /*40ec0*/  LDL.LU R76, [R1+0x103c] ;  /* 0x00103c00014c7983 */ /* 0x000ee20000300800 */
[----:B------:R-:W-:Y:S02]  /*40ed0*/  ISETP.LT.AND P3, PT, R75, UR9, !P1 ;  /* 0x000000094b007c0c */ /* 0x000fe4000cf61270 */
[C---:B0-----:R-:W-:Y:S01]  /*40ee0*/  IADD3 R68, P5, PT, R3.reuse, R2, RZ ;  /* 0x0000000203447210 */ /* 0x041fe20007fbe0ff */
[----:B------:R-:W3:Y:S01]  /*40ef0*/  LDL.LU R75, [R1+0x105c] ;  /* 0x00105c00014b7983 */ /* 0x000ee20000300800 */
[----:B------:R-:W3:Y:S03]  /*40f00*/  LDCU UR6, c[0x0][0x39c] ;  /* 0x00007380ff0677ac */ /* 0x000ee60008000800 */
[----:B------:R-:W3:Y:S01]  /*40f10*/  LDL.LU R85, [R1+0x140] ;  /* 0x0001400001557983 */ /* 0x000ee20000300800 */
[----:B------:R-:W-:Y:S01]  /*40f20*/  LEA.HI.X.SX32 R69, R3, R0, 0x1, P5 ;  /* 0x0000000003457211 */ /* 0x000fe200028f0eff */
[----:B------:R-:W0:Y:S02]  /*40f30*/  LDCU UR7, c[0x0][0x39c] ;  /* 0x00007380ff0777ac */ /* 0x000e240008000800 */
[----:B------:R-:W3:Y:S01]  /*40f40*/  LDL.LU R87, [R1+0x144] ;  /* 0x0001440001577983 */ /* 0x000ee20000300800 */
[----:B-----5:R-:W-:Y:S01]  /*40f50*/  F2FP.SATFINITE.E5M2.F32.PACK_AB_MERGE_C R70, R91, R89, RZ ;  /* 0x000000595b46723e */ /* 0x020fe200048060ff */
[----:B------:R-:W-:Y:S01]  /*40f60*/  VIADD R3, R3, UR5 ;  /* 0x0000000503037c36 */ /* 0x000fe20008000000 */
[----:B------:R-:W1:Y:S01]  /*40f70*/  LDCU UR9, c[0x0][0x39c] ;  /* 0x00007380ff0977ac */ /* 0x000e620008000800 */
[----:B------:R-:W5:Y:S02]  /*40f80*/  LDL.LU R90, [R1+0x148] ;  /* 0x00014800015a7983 */ /* 0x000f640000300800 */
[----:B------:R-:W-:-:S02]  /*40f90*/  VIADD R71, R3, UR5 ;  /* 0x0000000503477c36 */ /* 0x000fc40008000000 */
[----:B------:R0:W-:Y:S01]  /*40fa0*/  @P0 STG.E.U8 desc[UR18][R68.64], R70 ;  /* 0x0000004644000986 */ /* 0x0001e2000c101112 */
[----:B------:R-:W-:-:S03]  /*40fb0*/  PRMT R72, R70, 0x9910, RZ ;  /* 0x0000991046487816 */ /* 0x000fc600000000ff */
[----:B------:R-:W5:Y:S01]  /*40fc0*/  LDL.LU R88, [R1+0x14c] ;  /* 0x00014c0001587983 */ /* 0x000f620000300800 */
[----:B0-----:R-:W-:-:S03]  /*40fd0*/  IADD3 R68, P0, PT, R3, R2, RZ ;  /* 0x0000000203447210 */ /* 0x001fc60007f1e0ff */
[----:B------:R-:W5:Y:S01]  /*40fe0*/  LDL.LU R79, [R1+0x1038] ;  /* 0x00103800014f7983 */ /* 0x000f620000300800 */
[----:B------:R-:W-:Y:S02]  /*40ff0*/  LEA.HI.X.SX32 R69, R3, R0, 0x1, P0 ;  /* 0x0000000003457211 */ /* 0x000fe400000f0eff */
[C---:B------:R-:W-:Y:S01]  /*41000*/  IADD3 R70, P0, PT, R71.reuse, R2, RZ ;  /* 0x0000000247467210 */ /* 0x040fe20007f1e0ff */
[----:B------:R-:W-:Y:S01]  /*41010*/  VIADD R3, R71, UR5 ;  /* 0x0000000547037c36 */ /* 0x000fe20008000000 */
[----:B------:R-:W-:Y:S02]  /*41020*/  SHF.R.S32.HI R72, RZ, 0x8, R72 ;  /* 0x00000008ff487819 */ /* 0x000fe40000011448 */
[----:B----4-:R-:W-:Y:S02]  /*41030*/  F2FP.SATFINITE.E5M2.F32.PACK_AB_MERGE_C R73, R93, R92, RZ ;  /* 0x0000005c5d49723e */ /* 0x010fe400048060ff */
[----:B------:R-:W-:Y:S01]  /*41040*/  LEA.HI.X.SX32 R71, R71, R0, 0x1, P0 ;  /* 0x0000000047477211 */ /* 0x000fe200000f0eff */
[----:B------:R0:W-:Y:S04]  /*41050*/  @P2 STG.E.U8 desc[UR18][R68.64], R72 ;  /* 0x0000004844002986 */ /* 0x0001e8000c101112 */
[----:B------:R4:W-:Y:S01]  /*41060*/  @P4 STG.E.U8 desc[UR18][R70.64], R73 ;  /* 0x0000004946004986 */ /* 0x0009e2000c101112 */
[----:B0-----:R-:W-:-:S04]  /*41070*/  IADD3 R68, P2, PT, R3, R2, RZ ;  /* 0x0000000203447210 */ /* 0x001fc80007f5e0ff */
[----:B------:R-:W-:Y:S02]  /*41080*/  LEA.HI.X.SX32 R69, R3, R0, 0x1, P2 ;  /* 0x0000000003457211 */ /* 0x000fe400010f0eff */
[----:B--2---:R-:W-:Y:S02]  /*41090*/  ISETP.LT.AND P0, PT, R77, UR4, !P1 ;  /* 0x000000044d007c0c */ /* 0x004fe4000cf01270 */
[----:B------:R-:W-:Y:S01]  /*410a0*/  PRMT R74, R73, 0x9910, RZ ;  /* 0x00009910494a7816 */ /* 0x000fe200000000ff */
[----:B------:R-:W2:Y:S01]  /*410b0*/  LDL.LU R77, [R1+0x1034] ;  /* 0x00103400014d7983 */ /* 0x000ea20000300800 */
[----:B---3--:R-:W-:Y:S01]  /*410c0*/  ISETP.LT.AND P4, PT, R76, UR6, !P1 ;  /* 0x000000064c007c0c */ /* 0x008fe2000cf81270 */
[----:B----4-:R-:W-:Y:S01]  /*410d0*/  VIADD R71, R3, UR5 ;  /* 0x0000000503477c36 */ /* 0x010fe20008000000 */
[----:B------:R-:W-:Y:S01]  /*410e0*/  ISETP.LT.AND P5, PT, R78, UR10, !P1 ;  /* 0x0000000a4e007c0c */ /* 0x000fe2000cfa1270 */
[----:B------:R-:W3:Y:S01]  /*410f0*/  LDL.LU R76, [R1+0x1064] ;  /* 0x00106400014c7983 */ /* 0x000ee20000300800 */
[----:B------:R-:W-:Y:S01]  /*41100*/  ISETP.LT.AND P2, PT, R75, UR7, !P1 ;  /* 0x000000074b007c0c */ /* 0x000fe2000cf41270 */
[----:B------:R-:W-:Y:S01]  /*41110*/  IMAD.MOV.U32 R72, RZ, RZ, R74 ;  /* 0x000000ffff487224 */ /* 0x000fe200078e004a */
[----:B------:R-:W2:Y:S01]  /*41120*/  LDCU UR6, c[0x0][0x39c] ;  /* 0x00007380ff0677ac */ /* 0x000ea20008000800 */
[----:B------:R-:W1:Y:S03]  /*41130*/  LDL.LU R75, [R1+0x1080] ;  /* 0x00108000014b7983 */ /* 0x000e660000300800 */
[----:B------:R-:W-:Y:S01]  /*41140*/  SHF.R.S32.HI R70, RZ, 0x8, R72 ;  /* 0x00000008ff467819 */ /* 0x000fe20000011448 */
[----:B------:R-:W-:Y:S01]  /*41150*/  VIADD R3, R71, UR5 ;  /* 0x0000000547037c36 */ /* 0x000fe20008000000 */
[----:B------:R-:W-:Y:S01]  /*41160*/  F2FP.SATFINITE.E5M2.F32.PACK_AB_MERGE_C R74, R87, R85, RZ ;  /* 0x00000055574a723e */ /* 0x000fe200048060ff */
[----:B------:R-:W4:Y:S01]  /*41170*/  LDL.LU R89, [R1+0x150] ;  /* 0x0001500001597983 */ /* 0x000f220000300800 */
[----:B------:R-:W3:Y:S03]  /*41180*/  LDCU UR7, c[0x0][0x39c] ;  /* 0x00007380ff0777ac */ /* 0x000ee60008000800 */
[----:B------:R0:W-:Y:S01]  /*41190*/  @P3 STG.E.U8 desc[UR18][R68.64], R70 ;  /* 0x0000004644003986 */ /* 0x0001e2000c101112 */
[----:B------:R-:W-:Y:S01]  /*411a0*/  PRMT R72, R74, 0x9910, RZ ;  /* 0x000099104a487816 */ /* 0x000fe200000000ff */
[----:B------:R-:W2:Y:S02]  /*411b0*/  LDCU UR4, c[0x0][0x39c] ;  /* 0x00007380ff0477ac */ /* 0x000ea40008000800 */
[----:B------:R-:W4:Y:S01]  /*411c0*/  LDL.LU R91, [R1+0x154] ;  /* 0x00015400015b7983 */ /* 0x000f220000300800 */
[----:B------:R-:W1:Y:S01]  /*411d0*/  LDCU UR10, c[0x0][0x39c] ;  /* 0x00007380ff0a77ac */ /* 0x000e620008000800 */
[----:B0-----:R-:W-:-:S02]  /*411e0*/  IADD3 R70, P3, PT, R71, R2, RZ ;  /* 0x0000000247467210 */ /* 0x001fc40007f7e0ff */
[----:B------:R-:W4:Y:S02]  /*411f0*/  LDL.LU R78, [R1+0x108c] ;  /* 0x00108c00014e7983 */ /* 0x000f240000300800 */
[----:B------:R-:W-:Y:S02]  /*41200*/  LEA.HI.X.SX32 R71, R71, R0, 0x1, P3 ;  /* 0x0000000047477211 */ /* 0x000fe400018f0eff */
[----:B------:R-:W4:Y:S01]  /*41210*/  LDL.LU R92, [R1+0x158] ;  /* 0x00015800015c7983 */ /* 0x000f220000300800 */
[C---:B------:R-:W-:Y:S02]  /*41220*/  IADD3 R68, P3, PT, R3.reuse, R2, RZ ;  /* 0x0000000203447210 */ /* 0x040fe40007f7e0ff */
[----:B------:R-:W-:Y:S01]  /*41230*/  SHF.R.S32.HI R72, RZ, 0x8, R72 ;  /* 0x00000008ff487819 */ /* 0x000fe20000011448 */
[----:B------:R0:W-:Y:S01]  /*41240*/  @P5 STG.E.U8 desc[UR18][R70.64], R74 ;  /* 0x0000004a46005986 */ /* 0x0001e2000c101112 */
[C---:B------:R-:W-:Y:S02]  /*41250*/  LEA.HI.X.SX32 R69, R3.reuse, R0, 0x1, P3 ;  /* 0x0000000003457211 */ /* 0x040fe400018f0eff */
[----:B-----5:R-:W-:Y:S01]  /*41260*/  F2FP.SATFINITE.E5M2.F32.PACK_AB_MERGE_C R73, R88, R90, RZ ;  /* 0x0000005a5849723e */ /* 0x020fe200048060ff */
[----:B------:R-:W5:Y:S04]  /*41270*/  LDL.LU R93, [R1+0x15c] ;  /* 0x00015c00015d7983 */ /* 0x000f680000300800 */
[----:B------:R0:W-:Y:S02]  /*41280*/  @P0 STG.E.U8 desc[UR18][R68.64], R72 ;  /* 0x0000004844000986 */ /* 0x0001e4000c101112 */
[----:B0-----:R-:W-:-:S05]  /*41290*/  VIADD R71, R3, UR5 ;  /* 0x0000000503477c36 */ /* 0x001fca0008000000 */
[C---:B------:R-:W-:Y:S01]  /*412a0*/  IADD3 R70, P0, PT, R71.reuse, R2, RZ ;  /* 0x0000000247467210 */ /* 0x040fe20007f1e0ff */
[----:B------:R-:W-:-:S03]  /*412b0*/  VIADD R3, R71, UR5 ;  /* 0x0000000547037c36 */ /* 0x000fc60008000000 */
[----:B------:R-:W-:-:S05]  /*412c0*/  LEA.HI.X.SX32 R71, R71, R0, 0x1, P0 ;  /* 0x0000000047477211 */ /* 0x000fca00000f0eff */
[----:B------:R-:W-:Y:S01]  /*412d0*/  @P4 STG.E.U8 desc[UR18][R70.64], R73 ;  /* 0x0000004946004986 */ /* 0x000fe2000c101112 */
[----:B------:R-:W-:Y:S02]  /*412e0*/  PRMT R72, R73, 0x9910, RZ ;  /* 0x0000991049487816 */ /* 0x000fe400000000ff */
[C---:B------:R-:W-:Y:S02]  /*412f0*/  IADD3 R68, P5, PT, R3.reuse, R2, RZ ;  /* 0x0000000203447210 */ /* 0x040fe40007fbe0ff */
[----:B------:R-:W-:Y:S02]  /*41300*/  SHF.R.S32.HI R72, RZ, 0x8, R72 ;  /* 0x00000008ff487819 */ /* 0x000fe40000011448 */
[----:B------:R-:W-:-:S05]  /*41310*/  LEA.HI.X.SX32 R69, R3, R0, 0x1, P5 ;  /* 0x0000000003457211 */ /* 0x000fca00028f0eff */
[----:B------:R0:W-:Y:S01]  /*41320*/  @P2 STG.E.U8 desc[UR18][R68.64], R72 ;  /* 0x0000004844002986 */ /* 0x0001e2000c101112 */
[----:B--2---:R-:W-:Y:S02]  /*41330*/  ISETP.LT.AND P3, PT, R77, UR6, !P1 ;  /* 0x000000064d007c0c */ /* 0x004fe4000cf61270 */
[----:B---3--:R-:W-:Y:S01]  /*41340*/  ISETP.LT.AND P4, PT, R76, UR7, !P1 ;  /* 0x000000074c007c0c */ /* 0x008fe2000cf81270 */
[----:B------:R-:W2:Y:S01]  /*41350*/  LDL.LU R77, [R1+0x1024] ;  /* 0x00102400014d7983 */ /* 0x000ea20000300800 */
[----:B------:R-:W-:Y:S01]  /*41360*/  VIADD R3, R3, UR5 ;  /* 0x0000000503037c36 */ /* 0x000fe20008000000 */
[----:B------:R-:W-:Y:S01]  /*41370*/  ISETP.LT.AND P0, PT, R79, UR4, !P1 ;  /* 0x000000044f007c0c */ /* 0x000fe2000cf01270 */
[----:B------:R-:W2:Y:S01]  /*41380*/  LDCU UR4, c[0x0][0x39c] ;  /* 0x00007380ff0477ac */ /* 0x000ea20008000800 */
[----:B------:R-:W3:Y:S01]  /*41390*/  LDL.LU R76, [R1+0x1030] ;  /* 0x00103000014c7983 */ /* 0x000ee20000300800 */
[----:B-1----:R-:W-:Y:S02]  /*413a0*/  ISETP.LT.AND P2, PT, R75, UR9, !P1 ;  /* 0x000000094b007c0c */ /* 0x002fe4000cf41270 */
[C---:B0-----:R-:W-:Y:S01]  /*413b0*/  IADD3 R68, P5, PT, R3.reuse, R2, RZ ;  /* 0x0000000203447210 */ /* 0x041fe20007fbe0ff */
[----:B------:R-:W3:Y:S01]  /*413c0*/  LDL.LU R75, [R1+0x1058] ;  /* 0x00105800014b7983 */ /* 0x000ee20000300800 */
[----:B------:R-:W3:Y:S03]  /*413d0*/  LDCU UR6, c[0x0][0x39c] ;  /* 0x00007380ff0677ac */ /* 0x000ee60008000800 */
[----:B------:R-:W3:Y:S01]  /*413e0*/  LDL.LU R85, [R1+0x160] ;  /* 0x0001600001557983 */ /* 0x000ee20000300800 */
[----:B------:R-:W-:Y:S01]  /*413f0*/  LEA.HI.X.SX32 R69, R3, R0, 0x1, P5 ;  /* 0x0000000003457211 */ /* 0x000fe200028f0eff */
[----:B------:R-:W0:Y:S02]  /*41400*/  LDCU UR7, c[0x0][0x39c] ;  /* 0x00007380ff0777ac */ /* 0x000e240008000800 */
[----:B------:R-:W3:Y:S01]  /*41410*/  LDL.LU R87, [R1+0x164] ;  /* 0x0001640001577983 */ /* 0x000ee20000300800 */
[----:B----4-:R-:W-:Y:S01]  /*41420*/  F2FP.SATFINITE.E5M2.F32.PACK_AB_MERGE_C R70, R91, R89, RZ ;  /* 0x000000595b46723e */ /* 0x010fe200048060ff */
[----:B------:R-:W-:Y:S01]  /*41430*/  VIADD R3, R3, UR5 ;  /* 0x0000000503037c36 */ /* 0x000fe20008000000 */
[----:B------:R-:W1:Y:S01]  /*41440*/  LDCU UR9, c[0x0][0x39c] ;  /* 0x00007380ff0977ac */ /* 0x000e620008000800 */
[----:B------:R-:W4:Y:S02]  /*41450*/  LDL.LU R90, [R1+0x168] ;  /* 0x00016800015a7983 */ /* 0x000f240000300800 */
[----:B------:R-:W-:-:S02]  /*41460*/  VIADD R71, R3, UR5 ;  /* 0x0000000503477c36 */ /* 0x000fc40008000000 */
[----:B------:R0:W-:Y:S01]  /*41470*/  @P0 STG.E.U8 desc[UR18][R68.64], R70 ;  /* 0x0000004644000986 */ /* 0x0001e2000c101112 */
[----:B------:R-:W-:-:S03]  /*41480*/  PRMT R72, R70, 0x9910, RZ ;  /* 0x0000991046487816 */ /* 0x000fc600000000ff */
[----:B------:R-:W4:Y:S01]  /*41490*/  LDL.LU R88, [R1+0x16c] ;  /* 0x00016c0001587983 */ /* 0x000f220000300800 */
[----:B0-----:R-:W-:-:S03]  /*414a0*/  IADD3 R68, P0, PT, R3, R2, RZ ;  /* 0x0000000203447210 */ /* 0x001fc60007f1e0ff */
[----:B------:R-:W4:Y:S01]  /*414b0*/  LDL.LU R79, [R1+0x10d8] ;  /* 0x0010d800014f7983 */ /* 0x000f220000300800 */
[----:B------:R-:W-:Y:S02]  /*414c0*/  LEA.HI.X.SX32 R69, R3, R0, 0x1, P0 ;  /* 0x0000000003457211 */ /* 0x000fe400000f0eff */
[C---:B------:R-:W-:Y:S01]  /*414d0*/  IADD3 R70, P0, PT, R71.reuse, R2, RZ ;  /* 0x0000000247467210 */ /* 0x040fe20007f1e0ff */
[----:B------:R-:W-:Y:S01]  /*414e0*/  VIADD R3, R71, UR5 ;  /* 0x0000000547037c36 */ /* 0x000fe20008000000 */
[----:B------:R-:W-:Y:S02]  /*414f0*/  SHF.R.S32.HI R72, RZ, 0x8, R72 ;  /* 0x00000008ff487819 */ /* 0x000fe40000011448 */
[----:B-----5:R-:W-:Y:S02]  /*41500*/  F2FP.SATFINITE.E5M2.F32.PACK_AB_MERGE_C R73, R93, R92, RZ ;  /* 0x0000005c5d49723e */ /* 0x020fe400048060ff */
        /* <DEDUP_REMOVED lines=9> */
[----:B-----5:R-:W-:Y:S01]  /*415a0*/  VIADD R71, R3, UR5 ;  /* 0x0000000503477c36 */ /* 0x020fe20008000000 */
        /* <DEDUP_REMOVED lines=9> */
[----:B------:R-:W5:Y:S01]  /*41640*/  LDL.LU R89, [R1+0x170] ;  /* 0x0001700001597983 */ /* 0x000f620000300800 */
[----:B------:R-:W3:Y:S03]  /*41650*/  LDCU UR7, c[0x0][0x39c] ;  /* 0x00007380ff0777ac */ /* 0x000ee60008000800 */
[----:B------:R0:W-:Y:S01]  /*41660*/  @P2 STG.E.U8 desc[UR18][R68.64], R70 ;  /* 0x0000004644002986 */ /* 0x0001e2000c101112 */
[----:B------:R-:W-:Y:S01]  /*41670*/  PRMT R72, R74, 0x9910, RZ ;  /* 0x000099104a487816 */ /* 0x000fe200000000ff */
[----:B------:R-:W2:Y:S02]  /*41680*/  LDCU UR4, c[0x0][0x39c] ;  /* 0x00007380ff0477ac */ /* 0x000ea40008000800 */
[----:B------:R-:W5:Y:S01]  /*41690*/  LDL.LU R91, [R1+0x174] ;  /* 0x00017400015b7983 */ /* 0x000f620000300800 */
[----:B------:R-:W1:Y:S01]  /*416a0*/  LDCU UR10, c[0x0][0x39c] ;  /* 0x00007380ff0a77ac */ /* 0x000e620008000800 */
[----:B0-----:R-:W-:-:S02]  /*416b0*/  IADD3 R70, P2, PT, R71, R2, RZ ;  /* 0x0000000247467210 */ /* 0x001fc40007f5e0ff */
[----:B------:R-:W5:Y:S02]  /*416c0*/  LDL.LU R78, [R1+0x1088] ;  /* 0x00108800014e7983 */ /* 0x000f640000300800 */
[----:B------:R-:W-:Y:S02]  /*416d0*/  LEA.HI.X.SX32 R71, R71, R0, 0x1, P2 ;  /* 0x0000000047477211 */ /* 0x000fe400010f0eff */
[----:B------:R-:W5:Y:S01]  /*416e0*/  LDL.LU R92, [R1+0x178] ;  /* 0x00017800015c7983 */ /* 0x000f620000300800 */
[C---:B------:R-:W-:Y:S02]  /*416f0*/  IADD3 R68, P2, PT, R3.reuse, R2, RZ ;  /* 0x0000000203447210 */ /* 0x040fe40007f5e0ff */
[----:B------:R-:W-:Y:S01]  /*41700*/  SHF.R.S32.HI R72, RZ, 0x8, R72 ;  /* 0x00000008ff487819 */ /* 0x000fe20000011448 */
[----:B------:R0:W-:Y:S01]  /*41710*/  @P5 STG.E.U8 desc[UR18][R70.64], R74 ;  /* 0x0000004a46005986 */ /* 0x0001e2000c101112 */
[C---:B------:R-:W-:Y:S02]  /*41720*/  LEA.HI.X.SX32 R69, R3.reuse, R0, 0x1, P2 ;  /* 0x0000000003457211 */ /* 0x040fe400010f0eff */
[----:B----4-:R-:W-:Y:S01]  /*41730*/  F2FP.SATFINITE.E5M2.F32.PACK_AB_MERGE_C R73, R88, R90, RZ ;  /* 0x0000005a5849723e */ /* 0x010fe200048060ff */
[----:B------:R-:W4:Y:S04]  /*41740*/  LDL.LU R93, [R1+0x17c] ;  /* 0x00017c00015d7983 */ /* 0x000f280000300800 */
        /* <DEDUP_REMOVED lines=330> */
[----:B------:R-:W3:Y:S01]  /*42bf0*/  LDL.LU R85, [R1] ;  /* 0x0000000001557983 */ /* 0x000ee20000300800 */
        /* <DEDUP_REMOVED lines=435> */
[----:B------:R-:W-:Y:S01]  /*44730*/  @P5 STG.E.U8 desc[UR18][R70.64], R74 ;  /* 0x0000004a46005986 */ /* 0x000fe2000c101112 */
[C---:B------:R-:W-:Y:S01]  /*44740*/  LEA.HI.X.SX32 R69, R3.reuse, R0, 0x1, P2 ;  /* 0x0000000003457211 */ /* 0x040fe200010f0eff */
[----:B------:R-:W-:Y:S01]  /*44750*/  VIADD R3, R3, UR5 ;  /* 0x0000000503037c36 */ /* 0x000fe20008000000 */
[----:B----4-:R-:W-:Y:S01]  /*44760*/  F2FP.SATFINITE.E5M2.F32.PACK_AB_MERGE_C R73, R88, R90, RZ ;  /* 0x0000005a5849723e */ /* 0x010fe200048060ff */
[----:B------:R-:W4:Y:S04]  /*44770*/  LDL.LU R93, [R1+0xbc] ;  /* 0x0000bc00015d7983 */ /* 0x000f280000300800 */
[----:B------:R0:W-:Y:S02]  /*44780*/  @P0 STG.E.U8 desc[UR18][R68.64], R72 ;  /* 0x0000004844000986 */ /* 0x0001e4000c101112 */
[----:B0-----:R-:W-:-:S04]  /*44790*/  IADD3 R68, P0, PT, R3, R2, RZ ;  /* 0x0000000203447210 */ /* 0x001fc80007f1e0ff */
[C---:B------:R-:W-:Y:S01]  /*447a0*/  LEA.HI.X.SX32 R69, R3.reuse, R0, 0x1, P0 ;  /* 0x0000000003457211 */ /* 0x040fe200000f0eff */
[----:B------:R-:W-:-:S04]  /*447b0*/  VIADD R72, R3, UR5 ;  /* 0x0000000503487c36 */ /* 0x000fc80008000000 */
[----:B------:R0:W-:Y:S01]  /*447c0*/  @P4 STG.E.U8 desc[UR18][R68.64], R73 ;  /* 0x0000004944004986 */ /* 0x0001e2000c101112 */
        /* <DEDUP_REMOVED lines=17> */
[C---:B------:R-:W-:Y:S01]  /*448e0*/  LEA.HI.X.SX32 R69, R72.reuse, R0, 0x1, P5 ;  /* 0x0000000048457211 */ /* 0x040fe200028f0eff */
[----:B------:R-:W0:Y:S02]  /*448f0*/  LDCU UR7, c[0x0][0x39c] ;  /* 0x00007380ff0777ac */ /* 0x000e240008000800 */
[----:B------:R-:W3:Y:S01]  /*44900*/  LDL.LU R87, [R1+0xc4] ;  /* 0x0000c40001577983 */ /* 0x000ee20000300800 */
[----:B-----5:R-:W-:Y:S01]  /*44910*/  F2FP.SATFINITE.E5M2.F32.PACK_AB_MERGE_C R70, R91, R89, RZ ;  /* 0x000000595b46723e */ /* 0x020fe200048060ff */
[----:B------:R-:W-:Y:S01]  /*44920*/  VIADD R72, R72, UR5 ;  /* 0x0000000548487c36 */ /* 0x000fe20008000000 */
[----:B------:R-:W1:Y:S01]  /*44930*/  LDCU UR9, c[0x0][0x39c] ;  /* 0x00007380ff0977ac */ /* 0x000e620008000800 */
[----:B------:R-:W5:Y:S01]  /*44940*/  LDL.LU R90, [R1+0xc8] ;  /* 0x0000c800015a7983 */ /* 0x000f620000300800 */
[----:B------:R-:W-:Y:S01]  /*44950*/  PRMT R3, R70, 0x9910, RZ ;  /* 0x0000991046037816 */ /* 0x000fe200000000ff */
[----:B------:R-:W-:-:S02]  /*44960*/  VIADD R71, R72, UR5 ;  /* 0x0000000548477c36 */ /* 0x000fc40008000000 */
[----:B------:R0:W-:Y:S02]  /*44970*/  @P0 STG.E.U8 desc[UR18][R68.64], R70 ;  /* 0x0000004644000986 */ /* 0x0001e4000c101112 */
[----:B------:R-:W-:Y:S02]  /*44980*/  IMAD.MOV.U32 R73, RZ, RZ, R3 ;  /* 0x000000ffff497224 */ /* 0x000fe400078e0003 */
        /* <DEDUP_REMOVED lines=14> */
[----:B---3--:R-:W-:Y:S01]  /*44a70*/  ISETP.LT.AND P4, PT, R76, UR6, !P1 ;  /* 0x000000064c007c0c */ /* 0x008fe2000cf81270 */
[----:B------:R-:W2:Y:S01]  /*44a80*/  LDL.LU R77, [R1+0x1244] ;  /* 0x00124400014d7983 */ /* 0x000ea20000300800 */
[----:B------:R-:W-:Y:S01]  /*44a90*/  PRMT R74, R3, 0x9910, RZ ;  /* 0x00009910034a7816 */ /* 0x000fe200000000ff */
[----:B------:R-:W-:Y:S01]  /*44aa0*/  VIADD R72, R72, UR5 ;  /* 0x0000000548487c36 */ /* 0x000fe20008000000 */
[----:B------:R-:W-:Y:S01]  /*44ab0*/  ISETP.LT.AND P2, PT, R75, UR7, !P1 ;  /* 0x000000074b007c0c */ /* 0x000fe2000cf41270 */
[----:B------:R-:W3:Y:S01]  /*44ac0*/  LDL.LU R76, [R1+0x1264] ;  /* 0x00126400014c7983 */ /* 0x000ee20000300800 */
[----:B------:R-:W-:Y:S01]  /*44ad0*/  SHF.R.S32.HI R74, RZ, 0x8, R74 ;  /* 0x00000008ff4a7819 */ /* 0x000fe2000001144a */
[----:B------:R-:W-:Y:S01]  /*44ae0*/  VIADD R73, R72, UR5 ;  /* 0x0000000548497c36 */ /* 0x000fe20008000000 */
[----:B------:R-:W-:Y:S01]  /*44af0*/  ISETP.LT.AND P5, PT, R78, UR10, !P1 ;  /* 0x0000000a4e007c0c */ /* 0x000fe2000cfa1270 */
[----:B------:R-:W1:Y:S01]  /*44b00*/  LDL.LU R75, [R1+0x1270] ;  /* 0x00127000014b7983 */ /* 0x000e620000300800 */
[----:B------:R-:W2:Y:S01]  /*44b10*/  LDCU UR6, c[0x0][0x39c] ;  /* 0x00007380ff0677ac */ /* 0x000ea20008000800 */
[----:B----4-:R-:W-:-:S02]  /*44b20*/  F2FP.SATFINITE.E5M2.F32.PACK_AB_MERGE_C R3, R87, R85, RZ ;  /* 0x000000555703723e */ /* 0x010fc400048060ff */
[----:B------:R0:W-:Y:S01]  /*44b30*/  @P3 STG.E.U8 desc[UR18][R68.64], R74 ;  /* 0x0000004a44003986 */ /* 0x0001e2000c101112 */
[----:B------:R-:W3:Y:S03]  /*44b40*/  LDCU UR7, c[0x0][0x39c] ;  /* 0x00007380ff0777ac */ /* 0x000ee60008000800 */
[----:B------:R-:W4:Y:S01]  /*44b50*/  LDL.LU R89, [R1+0xd0] ;  /* 0x0000d00001597983 */ /* 0x000f220000300800 */
        /* <DEDUP_REMOVED lines=11> */
[C---:B------:R-:W-:Y:S01]  /*44c10*/  LEA.HI.X.SX32 R71, R73.reuse, R0, 0x1, P3 ;  /* 0x0000000049477211 */ /* 0x040fe200018f0eff */
[----:B------:R-:W-:Y:S01]  /*44c20*/  VIADD R73, R73, UR5 ;  /* 0x0000000549497c36 */ /* 0x000fe20008000000 */
[----:B-----5:R-:W-:Y:S01]  /*44c30*/  F2FP.SATFINITE.E5M2.F32.PACK_AB_MERGE_C R72, R88, R90, RZ ;  /* 0x0000005a5848723e */ /* 0x020fe200048060ff */
[----:B------:R-:W5:Y:S04]  /*44c40*/  LDL.LU R93, [R1+0xdc] ;  /* 0x0000dc00015d7983 */ /* 0x000f680000300800 */
        /* <DEDUP_REMOVED lines=20> */
[C---:B------:R-:W-:Y:S01]  /*44d90*/  VIADD R70, R3.reuse, UR5 ;  /* 0x0000000503467c36 */ /* 0x040fe20008000000 */
[----:B------:R-:W3:Y:S01]  /*44da0*/  LDCU UR6, c[0x0][0x39c] ;  /* 0x00007380ff0677ac */ /* 0x000ee20008000800 */
[----:B------:R-:W-:Y:S01]  /*44db0*/  LEA.HI.X.SX32 R69, R3, R0, 0x1, P5 ;  /* 0x0000000003457211 */ /* 0x000fe200028f0eff */
[----:B------:R-:W3:Y:S01]  /*44dc0*/  LDL.LU R85, [R1+0xe0] ;  /* 0x0000e00001557983 */ /* 0x000ee20000300800 */
[----:B------:R-:W0:Y:S01]  /*44dd0*/  LDCU UR7, c[0x0][0x39c] ;  /* 0x00007380ff0777ac */ /* 0x000e220008000800 */
[----:B----4-:R-:W-:-:S02]  /*44de0*/  F2FP.SATFINITE.E5M2.F32.PACK_AB_MERGE_C R72, R91, R89, RZ ;  /* 0x000000595b48723e */ /* 0x010fc400048060ff */
[----:B------:R-:W4:Y:S01]  /*44df0*/  LDL.LU R87, [R1+0xe4] ;  /* 0x0000e40001577983 */ /* 0x000f220000300800 */
[----:B------:R-:W1:Y:S01]  /*44e00*/  LDCU UR9, c[0x0][0x39c] ;  /* 0x00007380ff0977ac */ /* 0x000e620008000800 */
[----:B------:R-:W-:Y:S02]  /*44e10*/  PRMT R71, R72, 0x9910, RZ ;  /* 0x0000991048477816 */ /* 0x000fe400000000ff */
[----:B------:R0:W-:Y:S03]  /*44e20*/  @P0 STG.E.U8 desc[UR18][R68.64], R72 ;  /* 0x0000004844000986 */ /* 0x0001e6000c101112 */
[----:B------:R-:W-:Y:S01]  /*44e30*/  IMAD.MOV.U32 R73, RZ, RZ, R71 ;  /* 0x000000ffff497224 */ /* 0x000fe200078e0047 */
[----:B------:R-:W4:Y:S01]  /*44e40*/  LDL.LU R90, [R1+0xe8] ;  /* 0x0000e800015a7983 */ /* 0x000f220000300800 */
[C---:B------:R-:W-:Y:S01]  /*44e50*/  VIADD R71, R70.reuse, UR5 ;  /* 0x0000000546477c36 */ /* 0x040fe20008000000 */
[----:B0-----:R-:W-:-:S02]  /*44e60*/  IADD3 R68, P0, PT, R70, R2, RZ ;  /* 0x0000000246447210 */ /* 0x001fc40007f1e0ff */
[----:B------:R-:W4:Y:S02]  /*44e70*/  LDL.LU R88, [R1+0xec] ;  /* 0x0000ec0001587983 */ /* 0x000f240000300800 */
        /* <DEDUP_REMOVED lines=20> */
[----:B------:R-:W5:Y:S01]  /*44fc0*/  LDL.LU R75, [R1+0x1260] ;  /* 0x00126000014b7983 */ /* 0x000f620000300800 */
[----:B------:R-:W2:Y:S03]  /*44fd0*/  LDCU UR4, c[0x0][0x39c] ;  /* 0x00007380ff0477ac */ /* 0x000ea60008000800 */
[----:B------:R-:W1:Y:S01]  /*44fe0*/  LDL.LU R79, [R1+0x126c] ;  /* 0x00126c00014f7983 */ /* 0x000e620000300800 */
[----:B----4-:R-:W-:Y:S01]  /*44ff0*/  F2FP.SATFINITE.E5M2.F32.PACK_AB_MERGE_C R3, R87, R85, RZ ;  /* 0x000000555703723e */ /* 0x010fe200048060ff */
[----:B------:R-:W3:Y:S02]  /*45000*/  LDCU UR6, c[0x0][0x39c] ;  /* 0x00007380ff0677ac */ /* 0x000ee40008000800 */
[----:B------:R-:W4:Y:S01]  /*45010*/  LDL.LU R89, [R1+0xf0] ;  /* 0x0000f00001597983 */ /* 0x000f220000300800 */
[----:B------:R-:W5:Y:S03]  /*45020*/  LDCU UR7, c[0x0][0x39c] ;  /* 0x00007380ff0777ac */ /* 0x000f660008000800 */
[----:B------:R-:W4:Y:S04]  /*45030*/  LDL.LU R91, [R1+0xf4] ;  /* 0x0000f400015b7983 */ /* 0x000f280000300800 */
[----:B------:R0:W-:Y:S01]  /*45040*/  @P2 STG.E.U8 desc[UR18][R68.64], R74 ;  /* 0x0000004a44002986 */ /* 0x0001e2000c101112 */
[----:B------:R-:W-:Y:S01]  /*45050*/  PRMT R71, R3, 0x9910, RZ ;  /* 0x0000991003477816 */ /* 0x000fe200000000ff */
[----:B------:R-:W1:Y:S02]  /*45060*/  LDCU UR10, c[0x0][0x39c] ;  /* 0x00007380ff0a77ac */ /* 0x000e640008000800 */
[----:B------:R-:W4:Y:S04]  /*45070*/  LDL.LU R78, [R1+0x127c] ;  /* 0x00127c00014e7983 */ /* 0x000f280000300800 */
[----:B------:R-:W4:Y:S01]  /*45080*/  LDL.LU R92, [R1+0xf8] ;  /* 0x0000f800015c7983 */ /* 0x000f220000300800 */
[----:B0-----:R-:W-:-:S03]  /*45090*/  IADD3 R68, P2, PT, R72, R2, RZ ;  /* 0x0000000248447210 */ /* 0x001fc60007f5e0ff */
[----:B------:R-:W4:Y:S01]  /*450a0*/  LDL.LU R93, [R1+0xfc] ;  /* 0x0000fc00015d7983 */ /* 0x000f220000300800 */
[----:B------:R-:W-:Y:S02]  /*450b0*/  LEA.HI.X.SX32 R69, R72, R0, 0x1, P2 ;  /* 0x0000000048457211 */ /* 0x000fe400010f0eff */
[C---:B------:R-:W-:Y:S02]  /*450c0*/  IADD3 R70, P2, PT, R73.reuse, R2, RZ ;  /* 0x0000000249467210 */ /* 0x040fe40007f5e0ff */
[----:B------:R-:W-:Y:S02]  /*450d0*/  SHF.R.S32.HI R74, RZ, 0x8, R71 ;  /* 0x00000008ff4a7819 */ /* 0x000fe40000011447 */
[C---:B------:R-:W-:Y:S01]  /*450e0*/  LEA.HI.X.SX32 R71, R73.reuse, R0, 0x1, P2 ;  /* 0x0000000049477211 */ /* 0x040fe200010f0eff */
[----:B------:R-:W-:Y:S01]  /*450f0*/  VIADD R73, R73, UR5 ;  /* 0x0000000549497c36 */ /* 0x000fe20008000000 */
[----:B------:R0:W-:Y:S04]  /*45100*/  @P5 STG.E.U8 desc[UR18][R68.64], R3 ;  /* 0x0000000344005986 */ /* 0x0001e8000c101112 */
[----:B------:R2:W-:Y:S01]  /*45110*/  @P0 STG.E.U8 desc[UR18][R70.64], R74 ;  /* 0x0000004a46000986 */ /* 0x0005e2000c101112 */
[----:B0-----:R-:W-:-:S04]  /*45120*/  IADD3 R68, P0, PT, R73, R2, RZ ;  /* 0x0000000249447210 */ /* 0x001fc80007f1e0ff */
[----:B------:R-:W-:Y:S02]  /*45130*/  LEA.HI.X.SX32 R69, R73, R0, 0x1, P0 ;  /* 0x0000000049457211 */ /* 0x000fe400000f0eff */
[----:B------:R-:W-:-:S05]  /*45140*/  F2FP.SATFINITE.E5M2.F32.PACK_AB_MERGE_C R72, R88, R90, RZ ;  /* 0x0000005a5848723e */ /* 0x000fca00048060ff */
[----:B------:R4:W-:Y:S01]  /*45150*/  @P4 STG.E.U8 desc[UR18][R68.64], R72 ;  /* 0x0000004844004986 */ /* 0x0009e2000c101112 */
[----:B--2---:R-:W-:Y:S02]  /*45160*/  ISETP.LT.AND P0, PT, R77, UR4, !P1 ;  /* 0x000000044d007c0c */ /* 0x004fe4000cf01270 */
[----:B---3--:R-:W-:Y:S01]  /*45170*/  ISETP.LT.AND P2, PT, R76, UR6, !P1 ;  /* 0x000000064c007c0c */ /* 0x008fe2000cf41270 */
[----:B------:R-:W2:Y:S01]  /*45180*/  LDL.LU R77, [R1+0x128c] ;  /* 0x00128c00014d7983 */ /* 0x000ea20000300800 */
[----:B------:R-:W-:Y:S01]  /*45190*/  VIADD R3, R73, UR5 ;  /* 0x0000000549037c36 */ /* 0x000fe20008000000 */
[----:B------:R-:W-:Y:S01]  /*451a0*/  PRMT R71, R72, 0x9910, RZ ;  /* 0x0000991048477816 */ /* 0x000fe200000000ff */
[----:B------:R-:W2:Y:S01]  /*451b0*/  LDCU UR4, c[0x0][0x39c] ;  /* 0x00007380ff0477ac */ /* 0x000ea20008000800 */
[----:B------:R-:W3:Y:S01]  /*451c0*/  LDL.LU R76, [R1+0x1238] ;  /* 0x00123800014c7983 */ /* 0x000ee20000300800 */
[----:B-----5:R-:W-:Y:S02]  /*451d0*/  ISETP.LT.AND P4, PT, R75, UR7, !P1 ;  /* 0x000000074b007c0c */ /* 0x020fe4000cf81270 */
[C---:B------:R-:W-:Y:S01]  /*451e0*/  IADD3 R70, P5, PT, R3.reuse, R2, RZ ;  /* 0x0000000203467210 */ /* 0x040fe20007fbe0ff */
[----:B------:R-:W5:Y:S01]  /*451f0*/  LDL.LU R75, [R1+0x1258] ;  /* 0x00125800014b7983 */ /* 0x000f620000300800 */
[----:B------:R-:W-:Y:S01]  /*45200*/  SHF.R.S32.HI R73, RZ, 0x8, R71 ;  /* 0x00000008ff497819 */ /* 0x000fe20000011447 */
[----:B------:R-:W3:Y:S01]  /*45210*/  LDCU UR6, c[0x0][0x39c] ;  /* 0x00007380ff0677ac */ /* 0x000ee20008000800 */
[C---:B------:R-:W-:Y:S01]  /*45220*/  LEA.HI.X.SX32 R71, R3.reuse, R0, 0x1, P5 ;  /* 0x0000000003477211 */ /* 0x040fe200028f0eff */
[----:B------:R-:W-:Y:S01]  /*45230*/  VIADD R3, R3, UR5 ;  /* 0x0000000503037c36 */ /* 0x000fe20008000000 */
[----:B------:R-:W5:Y:S01]  /*45240*/  LDCU UR7, c[0x0][0x39c] ;  /* 0x00007380ff0777ac */ /* 0x000f620008000800 */
[----:B----4-:R-:W-:-:S03]  /*45250*/  F2FP.SATFINITE.E5M2.F32.PACK_AB_MERGE_C R72, R91, R89, RZ ;  /* 0x000000595b48723e */ /* 0x010fc600048060ff */
[C---:B------:R-:W-:Y:S01]  /*45260*/  IADD3 R68, P5, PT, R3.reuse, R2, RZ ;  /* 0x0000000203447210 */ /* 0x040fe20007fbe0ff */
[----:B------:R0:W-:Y:S03]  /*45270*/  @P3 STG.E.U8 desc[UR18][R70.64], R73 ;  /* 0x0000004946003986 */ /* 0x0001e6000c101112 */
[C---:B------:R-:W-:Y:S02]  /*45280*/  LEA.HI.X.SX32 R69, R3.reuse, R0, 0x1, P5 ;  /* 0x0000000003457211 */ /* 0x040fe400028f0eff */
[----:B0-----:R-:W-:Y:S01]  /*45290*/  PRMT R71, R72, 0x9910, RZ ;  /* 0x0000991048477816 */ /* 0x001fe200000000ff */
[----:B------:R-:W-:Y:S02]  /*452a0*/  VIADD R70, R3, UR5 ;  /* 0x0000000503467c36 */ /* 0x000fe40008000000 */
[----:B------:R0:W-:Y:S02]  /*452b0*/  @P0 STG.E.U8 desc[UR18][R68.64], R72 ;  /* 0x0000004844000986 */ /* 0x0001e4000c101112 */
[----:B------:R-:W-:-:S02]  /*452c0*/  IMAD.MOV.U32 R73, RZ, RZ, R71 ;  /* 0x000000ffff497224 */ /* 0x000fc400078e0047 */
[C---:B------:R-:W-:Y:S01]  /*452d0*/  VIADD R71, R70.reuse, UR5 ;  /* 0x0000000546477c36 */ /* 0x040fe20008000000 */
[----:B-1----:R-:W-:Y:S01]  /*452e0*/  ISETP.LT.AND P3, PT, R79, UR9, !P1 ;  /* 0x000000094f007c0c */ /* 0x002fe2000cf61270 */
[----:B------:R-:W1:Y:S01]  /*452f0*/  LDCU UR9, c[0x0][0x39c] ;  /* 0x00007380ff0977ac */ /* 0x000e620008000800 */
[----:B------:R-:W-:Y:S02]  /*45300*/  SHF.R.S32.HI R73, RZ, 0x8, R73 ;  /* 0x00000008ff497819 */ /* 0x000fe40000011449 */
[C---:B0-----:R-:W-:Y:S01]  /*45310*/  IADD3 R68, P0, PT, R70.reuse, R2, RZ ;  /* 0x0000000246447210 */ /* 0x041fe20007f1e0ff */
[----:B------:R-:W-:Y:S01]  /*45320*/  VIADD R72, R71, UR5 ;  /* 0x0000000547487c36 */ /* 0x000fe20008000000 */
[----:B------:R-:W-:Y:S02]  /*45330*/  F2FP.SATFINITE.E5M2.F32.PACK_AB_MERGE_C R3, R93, R92, RZ ;  /* 0x0000005c5d03723e */ /* 0x000fe400048060ff */
[----:B------:R-:W-:Y:S02]  /*45340*/  LEA.HI.X.SX32 R69, R70, R0, 0x1, P0 ;  /* 0x0000000046457211 */ /* 0x000fe400000f0eff */
[----:B------:R-:W-:-:S02]  /*45350*/  IADD3 R70, P0, PT, R71, R2, RZ ;  /* 0x0000000247467210 */ /* 0x000fc40007f1e0ff */
[----:B------:R-:W-:Y:S01]  /*45360*/  PRMT R74, R3, 0x9910, RZ ;  /* 0x00009910034a7816 */ /* 0x000fe200000000ff */
[----:B------:R0:W-:Y:S01]  /*45370*/  @P2 STG.E.U8 desc[UR18][R68.64], R73 ;  /* 0x0000004944002986 */ /* 0x0001e2000c101112 */
[----:B------:R-:W-:Y:S01]  /*45380*/  ISETP.LT.AND P5, PT, R78, UR10, !P1 ;  /* 0x0000000a4e007c0c */ /* 0x000fe2000cfa1270 */
[----:B------:R-:W4:Y:S01]  /*45390*/  LDCU UR10, c[0x0][0x39c] ;  /* 0x00007380ff0a77ac */ /* 0x000f220008000800 */
[----:B------:R-:W-:Y:S01]  /*453a0*/  LEA.HI.X.SX32 R71, R71, R0, 0x1, P0 ;  /* 0x0000000047477211 */ /* 0x000fe200000f0eff */
[----:B------:R-:W4:Y:S01]  /*453b0*/  LDL.LU R78, [R1+0x12a4] ;  /* 0x0012a400014e7983 */ /* 0x000f220000300800 */
[----:B------:R-:W-:Y:S02]  /*453c0*/  SHF.R.S32.HI R74, RZ, 0x8, R74 ;  /* 0x00000008ff4a7819 */ /* 0x000fe4000001144a */
[----:B0-----:R-:W-:-:S04]  /*453d0*/  IADD3 R68, P2, PT, R72, R2, RZ ;  /* 0x0000000248447210 */ /* 0x001fc80007f5e0ff */
[C---:B------:R-:W-:Y:S01]  /*453e0*/  LEA.HI.X.SX32 R69, R72.reuse, R0, 0x1, P2 ;  /* 0x0000000048457211 */ /* 0x040fe200010f0eff */
[----:B------:R-:W-:Y:S01]  /*453f0*/  VIADD R72, R72, UR5 ;  /* 0x0000000548487c36 */ /* 0x000fe20008000000 */
[----:B------:R0:W-:Y:S04]  /*45400*/  @P4 STG.E.U8 desc[UR18][R70.64], R3 ;  /* 0x0000000346004986 */ /* 0x0001e8000c101112 */
[----:B------:R1:W-:Y:S01]  /*45410*/  @P3 STG.E.U8 desc[UR18][R68.64], R74 ;  /* 0x0000004a44003986 */ /* 0x0003e2000c101112 */
[----:B0-----:R-:W-:Y:S01]  /*45420*/  F2FP.SATFINITE.E5M2.F32.PACK_AB_MERGE_C R3, R5, R4, RZ ;  /* 0x000000040503723e */ /* 0x001fe200048060ff */
[C---:B------:R-:W-:Y:S01]  /*45430*/  VIADD R71, R72.reuse, UR5 ;  /* 0x0000000548477c36 */ /* 0x040fe20008000000 */
[----:B------:R-:W-:Y:S02]  /*45440*/  IADD3 R4, P3, PT, R72, R2, RZ ;  /* 0x0000000248047210 */ /* 0x000fe40007f7e0ff */
[----:B-1----:R-:W-:-:S02]  /*45450*/  PRMT R69, R3, 0x9910, RZ ;  /* 0x0000991003457816 */ /* 0x002fc400000000ff */
[----:B------:R-:W-:Y:S02]  /*45460*/  LEA.HI.X.SX32 R5, R72, R0, 0x1, P3 ;  /* 0x0000000048057211 */ /* 0x000fe400018f0eff */
[----:B------:R-:W-:Y:S02]  /*45470*/  IADD3 R68, P3, PT, R71, R2, RZ ;  /* 0x0000000247447210 */ /* 0x000fe40007f7e0ff */
[----:B------:R-:W-:Y:S02]  /*45480*/  F2FP.SATFINITE.E5M2.F32.PACK_AB_MERGE_C R70, R7, R6, RZ ;  /* 0x000000060746723e */ /* 0x000fe400048060ff */
[----:B------:R-:W-:Y:S02]  /*45490*/  SHF.R.S32.HI R6, RZ, 0x8, R69 ;  /* 0x00000008ff067819 */ /* 0x000fe40000011445 */
[C---:B------:R-:W-:Y:S01]  /*454a0*/  LEA.HI.X.SX32 R69, R71.reuse, R0, 0x1, P3 ;  /* 0x0000000047457211 */ /* 0x040fe200018f0eff */
[----:B------:R-:W-:Y:S01]  /*454b0*/  VIADD R71, R71, UR5 ;  /* 0x0000000547477c36 */ /* 0x000fe20008000000 */
[----:B------:R0:W-:Y:S03]  /*454c0*/  @P5 STG.E.U8 desc[UR18][R4.64], R3 ;  /* 0x0000000304005986 */ /* 0x0001e6000c101112 */
[----:B0-----:R-:W-:Y:S01]  /*454d0*/  VIADD R3, R71, UR5 ;  /* 0x0000000547037c36 */ /* 0x001fe20008000000 */
[----:B--2---:R-:W-:Y:S01]  /*454e0*/  ISETP.LT.AND P0, PT, R77, UR4, !P1 ;  /* 0x000000044d007c0c */ /* 0x004fe2000cf01270 */
[----:B------:R-:W4:Y:S01]  /*454f0*/  LDCU UR4, c[0x0][0x39c] ;  /* 0x00007380ff0477ac */ /* 0x000f220008000800 */
[----:B------:R-:W2:Y:S01]  /*45500*/  LDL.LU R77, [R1+0x12a0] ;  /* 0x0012a000014d7983 */ /* 0x000ea20000300800 */
[----:B---3--:R-:W-:Y:S01]  /*45510*/  ISETP.LT.AND P4, PT, R76, UR6, !P1 ;  /* 0x000000064c007c0c */ /* 0x008fe2000cf81270 */
[----:B------:R-:W2:Y:S02]  /*45520*/  LDCU UR6, c[0x0][0x39c] ;  /* 0x00007380ff0677ac */ /* 0x000ea40008000800 */
[----:B------:R-:W3:Y:S01]  /*45530*/  LDL.LU R76, [R1+0x12bc] ;  /* 0x0012bc00014c7983 */ /* 0x000ee20000300800 */
[----:B-----5:R-:W-:Y:S01]  /*45540*/  ISETP.LT.AND P2, PT, R75, UR7, !P1 ;  /* 0x000000074b007c0c */ /* 0x020fe2000cf41270 */
[----:B------:R-:W3:Y:S02]  /*45550*/  LDCU UR7, c[0x0][0x39c] ;  /* 0x00007380ff0777ac */ /* 0x000ee40008000800 */
[----:B------:R-:W5:Y:S04]  /*45560*/  LDL.LU R75, [R1+0x1268] ;  /* 0x00126800014b7983 */ /* 0x000f680000300800 */
[----:B------:R0:W-:Y:S01]  /*45570*/  @P0 STG.E.U8 desc[UR18][R68.64], R6 ;  /* 0x0000000644000986 */ /* 0x0001e2000c101112 */
[----:B------:R-:W-:-:S03]  /*45580*/  IADD3 R4, P0, PT, R71, R2, RZ ;  /* 0x0000000247047210 */ /* 0x000fc60007f1e0ff */
[----:B------:R-:W5:Y:S01]  /*45590*/  LDL.LU R73, [R1+0x1278] ;  /* 0x0012780001497983 */ /* 0x000f620000300800 */
[----:B------:R-:W-:-:S03]  /*455a0*/  LEA.HI.X.SX32 R5, R71, R0, 0x1, P0 ;  /* 0x0000000047057211 */ /* 0x000fc600000f0eff */
[----:B------:R-:W5:Y:S04]  /*455b0*/  LDL.LU R72, [R1+0x1288] ;  /* 0x0012880001487983 */ /* 0x000f680000300800 */
[----:B------:R-:W5:Y:S04]  /*455c0*/  LDL.LU R71, [R1+0x129c] ;  /* 0x00129c0001477983 */ /* 0x000f680000300800 */
[----:B0-----:R-:W5:Y:S01]  /*455d0*/  LDL.LU R69, [R1+0x12b4] ;  /* 0x0012b40001457983 */ /* 0x001f620000300800 */
[----:B------:R-:W-:Y:S02]  /*455e0*/  PRMT R7, R70, 0x9910, RZ ;  /* 0x0000991046077816 */ /* 0x000fe400000000ff */
[----:B------:R-:W-:-:S02]  /*455f0*/  IADD3 R6, P5, PT, R3, R2, RZ ;  /* 0x0000000203067210 */ /* 0x000fc40007fbe0ff */
[----:B------:R-:W-:Y:S02]  /*45600*/  SHF.R.S32.HI R68, RZ, 0x8, R7 ;  /* 0x00000008ff447819 */ /* 0x000fe40000011407 */
[C---:B------:R-:W-:Y:S01]  /*45610*/  LEA.HI.X.SX32 R7, R3.reuse, R0, 0x1, P5 ;  /* 0x0000000003077211 */ /* 0x040fe200028f0eff */
[----:B------:R-:W-:Y:S01]  /*45620*/  VIADD R3, R3, UR5 ;  /* 0x0000000503037c36 */ /* 0x000fe20008000000 */
[----:B------:R0:W-:Y:S01]  /*45630*/  @P4 STG.E.U8 desc[UR18][R4.64], R70 ;  /* 0x0000004604004986 */ /* 0x0001e2000c101112 */
[----:B------:R-:W-:-:S03]  /*45640*/  F2FP.SATFINITE.E5M2.F32.PACK_AB_MERGE_C R8, R9, R8, RZ ;  /* 0x000000080908723e */ /* 0x000fc600048060ff */
[----:B------:R1:W-:Y:S01]  /*45650*/  @P2 STG.E.U8 desc[UR18][R6.64], R68 ;  /* 0x0000004406002986 */ /* 0x0003e2000c101112 */
[----:B0-----:R-:W-:-:S03]  /*45660*/  IADD3 R4, P5, PT, R3, R2, RZ ;  /* 0x0000000203047210 */ /* 0x001fc60007fbe0ff */
[----:B------:R-:W5:Y:S01]  /*45670*/  LDL.LU R70, [R1+0x1298] ;  /* 0x0012980001467983 */ /* 0x000f620000300800 */
[----:B----4-:R-:W-:Y:S01]  /*45680*/  ISETP.LT.AND P0, PT, R78, UR4, !P1 ;  /* 0x000000044e007c0c */ /* 0x010fe2000cf01270 */
[C---:B-1----:R-:W-:Y:S01]  /*45690*/  VIADD R6, R3.reuse, UR5 ;  /* 0x0000000503067c36 */ /* 0x042fe20008000000 */
[----:B------:R-:W-:Y:S01]  /*456a0*/  LEA.HI.X.SX32 R5, R3, R0, 0x1, P5 ;  /* 0x0000000003057211 */ /* 0x000fe200028f0eff */
[----:B------:R-:W0:Y:S01]  /*456b0*/  LDCU UR4, c[0x0][0x39c] ;  /* 0x00007380ff0477ac */ /* 0x000e220008000800 */
[----:B------:R-:W-:Y:S01]  /*456c0*/  PRMT R7, R8, 0x9910, RZ ;  /* 0x0000991008077816 */ /* 0x000fe200000000ff */
[----:B------:R-:W-:-:S03]  /*456d0*/  VIADD R3, R6, UR5 ;  /* 0x0000000506037c36 */ /* 0x000fc60008000000 */
[----:B------:R-:W-:-:S05]  /*456e0*/  SHF.R.S32.HI R9, RZ, 0x8, R7 ;  /* 0x00000008ff097819 */ /* 0x000fca0000011407 */
[----:B------:R1:W-:Y:S02]  /*456f0*/  @P0 STG.E.U8 desc[UR18][R4.64], R8 ;  /* 0x0000000804000986 */ /* 0x0003e4000c101112 */
[----:B-1----:R-:W-:Y:S01]  /*45700*/  IADD3 R4, P0, PT, R6, R2, RZ ;  /* 0x0000000206047210 */ /* 0x002fe20007f1e0ff */
[----:B------:R-:W-:-:S03]  /*45710*/  VIADD R8, R3, UR5 ;  /* 0x0000000503087c36 */ /* 0x000fc60008000000 */
[----:B------:R-:W-:Y:S02]  /*45720*/  LEA.HI.X.SX32 R5, R6, R0, 0x1, P0 ;  /* 0x0000000006057211 */ /* 0x000fe400000f0eff */
[----:B------:R-:W-:Y:S02]  /*45730*/  IADD3 R6, P0, PT, R3, R2, RZ ;  /* 0x0000000203067210 */ /* 0x000fe40007f1e0ff */
[----:B------:R-:W-:Y:S02]  /*45740*/  F2FP.SATFINITE.E5M2.F32.PACK_AB_MERGE_C R10, R11, R10, RZ ;  /* 0x0000000a0b0a723e */ /* 0x000fe400048060ff */
[----:B------:R-:W-:Y:S02]  /*45750*/  LEA.HI.X.SX32 R7, R3, R0, 0x1, P0 ;  /* 0x0000000003077211 */ /* 0x000fe400000f0eff */
[----:B------:R-:W-:-:S04]  /*45760*/  PRMT R11, R10, 0x9910, RZ ;  /* 0x000099100a0b7816 */ /* 0x000fc800000000ff */
[----:B------:R-:W-:Y:S02]  /*45770*/  SHF.R.S32.HI R11, RZ, 0x8, R11 ;  /* 0x00000008ff0b7819 */ /* 0x000fe4000001140b */
[----:B------:R-:W-:Y:S02]  /*45780*/  F2FP.SATFINITE.E5M2.F32.PACK_AB_MERGE_C R12, R13, R12, RZ ;  /* 0x0000000c0d0c723e */ /* 0x000fe400048060ff */
[----:B--2---:R-:W-:Y:S01]  /*45790*/  ISETP.LT.AND P3, PT, R77, UR6, !P1 ;  /* 0x000000064d007c0c */ /* 0x004fe2000cf61270 */
[----:B------:R-:W1:Y:S01]  /*457a0*/  LDCU UR6, c[0x0][0x39c] ;  /* 0x00007380ff0677ac */ /* 0x000e620008000800 */
[----:B---3--:R-:W-:Y:S01]  /*457b0*/  ISETP.LT.AND P4, PT, R76, UR7, !P1 ;  /* 0x000000074c007c0c */ /* 0x008fe2000cf81270 */
[----:B------:R-:W2:Y:S01]  /*457c0*/  LDCU UR7, c[0x0][0x39c] ;  /* 0x00007380ff0777ac */ /* 0x000ea20008000800 */
[----:B-----5:R-:W-:Y:S01]  /*457d0*/  ISETP.LT.AND P2, PT, R75, UR9, !P1 ;  /* 0x000000094b007c0c */ /* 0x020fe2000cf41270 */
[----:B------:R-:W3:Y:S08]  /*457e0*/  LDCU UR9, c[0x0][0x39c] ;  /* 0x00007380ff0977ac */ /* 0x000ef00008000800 */
[----:B------:R4:W-:Y:S04]  /*457f0*/  @P3 STG.E.U8 desc[UR18][R4.64], R9 ;  /* 0x0000000904003986 */ /* 0x0009e8000c101112 */
[----:B------:R5:W-:Y:S01]  /*45800*/  @P4 STG.E.U8 desc[UR18][R6.64], R10 ;  /* 0x0000000a06004986 */ /* 0x000be2000c101112 */
[----:B----4-:R-:W-:-:S04]  /*45810*/  IADD3 R4, P3, PT, R8, R2, RZ ;  /* 0x0000000208047210 */ /* 0x010fc80007f7e0ff */
[C---:B------:R-:W-:Y:S02]  /*45820*/  LEA.HI.X.SX32 R5, R8.reuse, R0, 0x1, P3 ;  /* 0x0000000008057211 */ /* 0x040fe400018f0eff */
[----:B--2---:R-:W-:Y:S01]  /*45830*/  ISETP.LT.AND P3, PT, R69, UR7, !P1 ;  /* 0x0000000745007c0c */ /* 0x004fe2000cf61270 */
[----:B------:R-:W-:Y:S01]  /*45840*/  VIADD R8, R8, UR5 ;  /* 0x0000000508087c36 */ /* 0x000fe20008000000 */
[----:B------:R-:W2:Y:S01]  /*45850*/  LDL.LU R69, [R1+0x1294] ;  /* 0x0012940001457983 */ /* 0x000ea20000300800 */
[----:B------:R-:W-:Y:S01]  /*45860*/  ISETP.LT.AND P5, PT, R73, UR10, !P1 ;  /* 0x0000000a49007c0c */ /* 0x000fe2000cfa1270 */
[----:B------:R-:W4:Y:S02]  /*45870*/  LDCU UR10, c[0x0][0x39c] ;  /* 0x00007380ff0a77ac */ /* 0x000f240008000800 */
[----:B------:R-:W3:Y:S01]  /*45880*/  LDL.LU R68, [R1+0x12b8] ;  /* 0x0012b80001447983 */ /* 0x000ee20000300800 */
[----:B-----5:R-:W-:Y:S01]  /*45890*/  PRMT R7, R12, 0x9910, RZ ;  /* 0x000099100c077816 */ /* 0x020fe200000000ff */
[----:B------:R-:W3:Y:S02]  /*458a0*/  LDCU UR7, c[0x0][0x39c] ;  /* 0x00007380ff0777ac */ /* 0x000ee40008000800 */
[----:B------:R-:W5:Y:S04]  /*458b0*/  LDL.LU R10, [R1+0x12c4] ;  /* 0x0012c400010a7983 */ /* 0x000f680000300800 */
[----:B------:R-:W4:Y:S04]  /*458c0*/  LDL.LU R9, [R1+0x12c8] ;  /* 0x0012c80001097983 */ /* 0x000f280000300800 */
[----:B------:R0:W-:Y:S04]  /*458d0*/  @P2 STG.E.U8 desc[UR18][R4.64], R11 ;  /* 0x0000000b04002986 */ /* 0x0001e8000c101112 */
[----:B------:R-:W5:Y:S01]  /*458e0*/  LDL.LU R13, [R1+0x12b0] ;  /* 0x0012b000010d7983 */ /* 0x000f620000300800 */
[----:B0-----:R-:W-:-:S04]  /*458f0*/  IADD3 R4, P2, PT, R8, R2, RZ ;  /* 0x0000000208047210 */ /* 0x001fc80007f5e0ff */
[----:B------:R-:W-:-:S05]  /*45900*/  LEA.HI.X.SX32 R5, R8, R0, 0x1, P2 ;  /* 0x0000000008057211 */ /* 0x000fca00010f0eff */
[----:B------:R0:W-:Y:S04]  /*45910*/  @P5 STG.E.U8 desc[UR18][R4.64], R12 ;  /* 0x0000000c04005986 */ /* 0x0001e8000c101112 */
[----:B0-----:R-:W5:Y:S01]  /*45920*/  LDL.LU R12, [R1+0x1290] ;  /* 0x00129000010c7983 */ /* 0x001f620000300800 */
[----:B------:R-:W-:Y:S01]  /*45930*/  VIADD R3, R8, UR5 ;  /* 0x0000000508037c36 */ /* 0x000fe20008000000 */
[----:B------:R-:W-:Y:S01]  /*45940*/  ISETP.LT.AND P0, PT, R72, UR4, !P1 ;  /* 0x0000000448007c0c */ /* 0x000fe2000cf01270 */
[----:B------:R-:W0:Y:S01]  /*45950*/  LDCU UR4, c[0x0][0x39c] ;  /* 0x00007380ff0477ac */ /* 0x000e220008000800 */
[----:B------:R-:W-:Y:S01]  /*45960*/  F2FP.SATFINITE.E5M2.F32.PACK_AB_MERGE_C R14, R15, R14, RZ ;  /* 0x0000000e0f0e723e */ /* 0x000fe200048060ff */
[----:B------:R-:W5:Y:S01]  /*45970*/  LDL.LU R11, [R1+0x12ac] ;  /* 0x0012ac00010b7983 */ /* 0x000f620000300800 */
[----:B------:R-:W-:-:S02]  /*45980*/  IADD3 R6, P2, PT, R3, R2, RZ ;  /* 0x0000000203067210 */ /* 0x000fc40007f5e0ff */
[----:B------:R-:W-:Y:S02]  /*45990*/  SHF.R.S32.HI R8, RZ, 0x8, R7 ;  /* 0x00000008ff087819 */ /* 0x000fe40000011407 */
[C---:B------:R-:W-:Y:S01]  /*459a0*/  LEA.HI.X.SX32 R7, R3.reuse, R0, 0x1, P2 ;  /* 0x0000000003077211 */ /* 0x040fe200010f0eff */
[----:B------:R-:W-:Y:S01]  /*459b0*/  VIADD R3, R3, UR5 ;  /* 0x0000000503037c36 */ /* 0x000fe20008000000 */
[----:B-1----:R-:W-:Y:S01]  /*459c0*/  ISETP.LT.AND P4, PT, R71, UR6, !P1 ;  /* 0x0000000647007c0c */ /* 0x002fe2000cf81270 */
[----:B------:R-:W2:Y:S02]  /*459d0*/  LDCU UR6, c[0x0][0x39c] ;  /* 0x00007380ff0677ac */ /* 0x000ea40008000800 */
[----:B------:R1:W-:Y:S01]  /*459e0*/  @P0 STG.E.U8 desc[UR18][R6.64], R8 ;  /* 0x0000000806000986 */ /* 0x0003e2000c101112 */
[----:B------:R-:W-:-:S04]  /*459f0*/  IADD3 R4, P0, PT, R3, R2, RZ ;  /* 0x0000000203047210 */ /* 0x000fc80007f1e0ff */
[C---:B------:R-:W-:Y:S01]  /*45a00*/  LEA.HI.X.SX32 R5, R3.reuse, R0, 0x1, P0 ;  /* 0x0000000003057211 */ /* 0x040fe200000f0eff */
[----:B-1----:R-:W-:Y:S01]  /*45a10*/  VIADD R8, R3, UR5 ;  /* 0x0000000503087c36 */ /* 0x002fe20008000000 */
[----:B------:R-:W-:-:S04]  /*45a20*/  PRMT R7, R14, 0x9910, RZ ;  /* 0x000099100e077816 */ /* 0x000fc800000000ff */
[C---:B------:R-:W-:Y:S02]  /*45a30*/  IADD3 R6, P5, PT, R8.reuse, R2, RZ ;  /* 0x0000000208067210 */ /* 0x040fe40007fbe0ff */
[----:B------:R-:W-:Y:S02]  /*45a40*/  SHF.R.S32.HI R3, RZ, 0x8, R7 ;  /* 0x00000008ff037819 */ /* 0x000fe40000011407 */
[C---:B------:R-:W-:Y:S01]  /*45a50*/  LEA.HI.X.SX32 R7, R8.reuse, R0, 0x1, P5 ;  /* 0x0000000008077211 */ /* 0x040fe200028f0eff */
[----:B------:R-:W-:Y:S01]  /*45a60*/  VIADD R8, R8, UR5 ;  /* 0x0000000508087c36 */ /* 0x000fe20008000000 */
[----:B0-----:R-:W-:Y:S01]  /*45a70*/  ISETP.LT.AND P0, PT, R70, UR4, !P1 ;  /* 0x0000000446007c0c */ /* 0x001fe2000cf01270 */
[----:B------:R0:W-:Y:S01]  /*45a80*/  @P4 STG.E.U8 desc[UR18][R4.64], R14 ;  /* 0x0000000e04004986 */ /* 0x0001e2000c101112 */
[----:B------:R-:W-:Y:S01]  /*45a90*/  F2FP.SATFINITE.E5M2.F32.PACK_AB_MERGE_C R16, R17, R16, RZ ;  /* 0x000000101110723e */ /* 0x000fe200048060ff */
[----:B------:R-:W1:Y:S02]  /*45aa0*/  LDCU UR4, c[0x0][0x39c] ;  /* 0x00007380ff0477ac */ /* 0x000e640008000800 */
[----:B------:R1:W-:Y:S01]  /*45ab0*/  @P3 STG.E.U8 desc[UR18][R6.64], R3 ;  /* 0x0000000306003986 */ /* 0x0003e2000c101112 */
[----:B0-----:R-:W-:-:S04]  /*45ac0*/  IADD3 R4, P5, PT, R8, R2, RZ ;  /* 0x0000000208047210 */ /* 0x001fc80007fbe0ff */
[C---:B------:R-:W-:Y:S01]  /*45ad0*/  LEA.HI.X.SX32 R5, R8.reuse, R0, 0x1, P5 ;  /* 0x0000000008057211 */ /* 0x040fe200028f0eff */
[----:B------:R-:W-:Y:S01]  /*45ae0*/  VIADD R8, R8, UR5 ;  /* 0x0000000508087c36 */ /* 0x000fe20008000000 */
[----:B-1----:R-:W-:-:S03]  /*45af0*/  PRMT R3, R16, 0x9910, RZ ;  /* 0x0000991010037816 */ /* 0x002fc600000000ff */
[----:B------:R0:W-:Y:S01]  /*45b00*/  @P0 STG.E.U8 desc[UR18][R4.64], R16 ;  /* 0x0000001004000986 */ /* 0x0001e2000c101112 */
[----:B------:R-:W-:Y:S02]  /*45b10*/  F2FP.SATFINITE.E5M2.F32.PACK_AB_MERGE_C R18, R19, R18, RZ ;  /* 0x000000121312723e */ /* 0x000fe400048060ff */
[----:B0-----:R-:W-:-:S04]  /*45b20*/  IADD3 R4, P0, PT, R8, R2, RZ ;  /* 0x0000000208047210 */ /* 0x001fc80007f1e0ff */
[----:B------:R-:W-:Y:S02]  /*45b30*/  LEA.HI.X.SX32 R5, R8, R0, 0x1, P0 ;  /* 0x0000000008057211 */ /* 0x000fe400000f0eff */
[----:B--2---:R-:W-:Y:S01]  /*45b40*/  ISETP.LT.AND P2, PT, R69, UR6, !P1 ;  /* 0x0000000645007c0c */ /* 0x004fe2000cf41270 */
[----:B------:R-:W0:Y:S01]  /*45b50*/  LDCU UR6, c[0x0][0x39c] ;  /* 0x00007380ff0677ac */ /* 0x000e220008000800 */
[----:B---3--:R-:W-:Y:S01]  /*45b60*/  ISETP.LT.AND P4, PT, R68, UR7, !P1 ;  /* 0x0000000744007c0c */ /* 0x008fe2000cf81270 */
[----:B------:R-:W1:Y:S01]  /*45b70*/  LDCU UR7, c[0x0][0x39c] ;  /* 0x00007380ff0777ac */ /* 0x000e620008000800 */
[----:B----4-:R-:W-:Y:S01]  /*45b80*/  ISETP.LT.AND P5, PT, R9, UR10, !P1 ;  /* 0x0000000a09007c0c */ /* 0x010fe2000cfa1270 */
[----:B------:R-:W-:Y:S01]  /*45b90*/  IMAD.MOV.U32 R9, RZ, RZ, R3 ;  /* 0x000000ffff097224 */ /* 0x000fe200078e0003 */
[----:B-----5:R-:W-:Y:S01]  /*45ba0*/  ISETP.LT.AND P3, PT, R10, UR9, !P1 ;  /* 0x000000090a007c0c */ /* 0x020fe2000cf61270 */
[----:B------:R-:W-:Y:S01]  /*45bb0*/  VIADD R3, R8, UR5 ;  /* 0x0000000508037c36 */ /* 0x000fe20008000000 */
[----:B------:R-:W-:Y:S01]  /*45bc0*/  F2FP.SATFINITE.E5M2.F32.PACK_AB_MERGE_C R20, R21, R20, RZ ;  /* 0x000000141514723e */ /* 0x000fe200048060ff */
[----:B------:R-:W2:Y:S03]  /*45bd0*/  LDCU UR9, c[0x0][0x39c] ;  /* 0x00007380ff0977ac */ /* 0x000ea60008000800 */
[----:B------:R-:W-:Y:S01]  /*45be0*/  IADD3 R6, P0, PT, R3, R2, RZ ;  /* 0x0000000203067210 */ /* 0x000fe20007f1e0ff */
[----:B------:R-:W3:Y:S01]  /*45bf0*/  LDCU UR10, c[0x0][0x39c] ;  /* 0x00007380ff0a77ac */ /* 0x000ee20008000800 */
[----:B------:R-:W-:-:S02]  /*45c00*/  SHF.R.S32.HI R9, RZ, 0x8, R9 ;  /* 0x00000008ff097819 */ /* 0x000fc40000011409 */
[----:B------:R-:W-:-:S03]  /*45c10*/  LEA.HI.X.SX32 R7, R3, R0, 0x1, P0 ;  /* 0x0000000003077211 */ /* 0x000fc600000f0eff */
[----:B------:R4:W-:Y:S04]  /*45c20*/  @P2 STG.E.U8 desc[UR18][R4.64], R9 ;  /* 0x0000000904002986 */ /* 0x0009e8000c101112 */
[----:B------:R5:W-:Y:S01]  /*45c30*/  @P4 STG.E.U8 desc[UR18][R6.64], R18 ;  /* 0x0000001206004986 */ /* 0x000be2000c101112 */
[----:B0-----:R-:W-:Y:S01]  /*45c40*/  ISETP.LT.AND P4, PT, R12, UR6, !P1 ;  /* 0x000000060c007c0c */ /* 0x001fe2000cf81270 */
[----:B------:R-:W-:Y:S02]  /*45c50*/  VIADD R8, R3, UR5 ;  /* 0x0000000503087c36 */ /* 0x000fe40008000000 */
[----:B------:R-:W2:Y:S01]  /*45c60*/  LDL.LU R12, [R1+0x12d8] ;  /* 0x0012d800010c7983 */ /* 0x000ea20000300800 */
[----:B------:R-:W-:Y:S01]  /*45c70*/  PRMT R10, R18, 0x9910, RZ ;  /* 0x00009910120a7816 */ /* 0x000fe200000000ff */
[----:B------:R-:W0:Y:S01]  /*45c80*/  LDCU UR6, c[0x0][0x39c] ;  /* 0x00007380ff0677ac */ /* 0x000e220008000800 */
[----:B----4-:R-:W-:Y:S01]  /*45c90*/  IADD3 R4, P2, PT, R8, R2, RZ ;  /* 0x0000000208047210 */ /* 0x010fe20007f5e0ff */
[----:B------:R-:W0:Y:S01]  /*45ca0*/  LDL.LU R9, [R1+0x12d4] ;  /* 0x0012d40001097983 */ /* 0x000e220000300800 */
[----:B------:R-:W-:-:S02]  /*45cb0*/  SHF.R.S32.HI R10, RZ, 0x8, R10 ;  /* 0x00000008ff0a7819 */ /* 0x000fc4000001140a */
[C---:B------:R-:W-:Y:S01]  /*45cc0*/  LEA.HI.X.SX32 R5, R8.reuse, R0, 0x1, P2 ;  /* 0x0000000008057211 */ /* 0x040fe200010f0eff */
[----:B------:R-:W-:Y:S01]  /*45cd0*/  VIADD R8, R8, UR5 ;  /* 0x0000000508087c36 */ /* 0x000fe20008000000 */
[----:B------:R-:W-:Y:S01]  /*45ce0*/  ISETP.LT.AND P0, PT, R13, UR4, !P1 ;  /* 0x000000040d007c0c */ /* 0x000fe2000cf01270 */
[----:B------:R-:W2:Y:S01]  /*45cf0*/  LDCU UR4, c[0x0][0x39c] ;  /* 0x00007380ff0477ac */ /* 0x000ea20008000800 */
[----:B-----5:R-:W-:Y:S01]  /*45d00*/  PRMT R7, R20, 0x9910, RZ ;  /* 0x0000991014077816 */ /* 0x020fe200000000ff */
[----:B------:R4:W-:Y:S01]  /*45d10*/  @P3 STG.E.U8 desc[UR18][R4.64], R10 ;  /* 0x0000000a04003986 */ /* 0x0009e2000c101112 */
[----:B------:R-:W-:-:S03]  /*45d20*/  VIADD R3, R8, UR5 ;  /* 0x0000000508037c36 */ /* 0x000fc60008000000 */
[----:B------:R-:W5:Y:S01]  /*45d30*/  LDL.LU R15, [R1+0xf54] ;  /* 0x000f5400010f7983 */ /* 0x000f620000300800 */
[----:B-1----:R-:W-:Y:S01]  /*45d40*/  ISETP.LT.AND P2, PT, R11, UR7, !P1 ;  /* 0x000000070b007c0c */ /* 0x002fe2000cf41270 */
[----:B------:R-:W5:Y:S02]  /*45d50*/  LDCU UR7, c[0x0][0x39c] ;  /* 0x00007380ff0777ac */ /* 0x000f640008000800 */
[----:B------:R-:W3:Y:S01]  /*45d60*/  LDL.LU R14, [R1+0xf58] ;  /* 0x000f5800010e7983 */ /* 0x000ee20000300800 */
[----:B----4-:R-:W-:-:S03]  /*45d70*/  IADD3 R4, P3, PT, R8, R2, RZ ;  /* 0x0000000208047210 */ /* 0x010fc60007f7e0ff */
[----:B------:R-:W4:Y:S01]  /*45d80*/  LDL.LU R11, [R1+0x12c0] ;  /* 0x0012c000010b7983 */ /* 0x000f220000300800 */
[----:B------:R-:W-:-:S03]  /*45d90*/  LEA.HI.X.SX32 R5, R8, R0, 0x1, P3 ;  /* 0x0000000008057211 */ /* 0x000fc600018f0eff */
[----:B------:R-:W3:Y:S01]  /*45da0*/  LDL.LU R13, [R1+0x1284] ;  /* 0x00128400010d7983 */ /* 0x000ee20000300800 */
[C---:B------:R-:W-:Y:S02]  /*45db0*/  IADD3 R6, P3, PT, R3.reuse, R2, RZ ;  /* 0x0000000203067210 */ /* 0x040fe40007f7e0ff */
[----:B------:R-:W-:Y:S02]  /*45dc0*/  SHF.R.S32.HI R8, RZ, 0x8, R7 ;  /* 0x00000008ff087819 */ /* 0x000fe40000011407 */
[C---:B------:R-:W-:Y:S01]  /*45dd0*/  LEA.HI.X.SX32 R7, R3.reuse, R0, 0x1, P3 ;  /* 0x0000000003077211 */ /* 0x040fe200018f0eff */
[----:B------:R-:W-:Y:S01]  /*45de0*/  VIADD R3, R3, UR5 ;  /* 0x0000000503037c36 */ /* 0x000fe20008000000 */
[----:B------:R1:W-:Y:S04]  /*45df0*/  @P5 STG.E.U8 desc[UR18][R4.64], R20 ;  /* 0x0000001404005986 */ /* 0x0003e8000c101112 */
[----:B------:R2:W-:Y:S01]  /*45e00*/  @P0 STG.E.U8 desc[UR18][R6.64], R8 ;  /* 0x0000000806000986 */ /* 0x0005e2000c101112 */
[----:B-1----:R-:W-:-:S04]  /*45e10*/  IADD3 R4, P0, PT, R3, R2, RZ ;  /* 0x0000000203047210 */ /* 0x002fc80007f1e0ff */
[C---:B------:R-:W-:Y:S02]  /*45e20*/  LEA.HI.X.SX32 R5, R3.reuse, R0, 0x1, P0 ;  /* 0x0000000003057211 */ /* 0x040fe400000f0eff */
[----:B--2---:R-:W-:Y:S01]  /*45e30*/  ISETP.LT.AND P0, PT, R12, UR4, !P1 ;  /* 0x000000040c007c0c */ /* 0x004fe2000cf01270 */
[----:B------:R-:W-:Y:S01]  /*45e40*/  VIADD R8, R3, UR5 ;  /* 0x0000000503087c36 */ /* 0x000fe20008000000 */
[----:B------:R-:W2:Y:S01]  /*45e50*/  LDL.LU R12, [R1+0xf60] ;  /* 0x000f6000010c7983 */ /* 0x000ea20000300800 */
[----:B------:R-:W-:Y:S01]  /*45e60*/  F2FP.SATFINITE.E5M2.F32.PACK_AB_MERGE_C R22, R23, R22, RZ ;  /* 0x000000161716723e */ /* 0x000fe200048060ff */
[----:B------:R-:W1:Y:S01]  /*45e70*/  LDCU UR4, c[0x0][0x39c] ;  /* 0x00007380ff0477ac */ /* 0x000e620008000800 */
[----:B0-----:R-:W-:Y:S01]  /*45e80*/  ISETP.LT.AND P3, PT, R9, UR6, !P1 ;  /* 0x0000000609007c0c */ /* 0x001fe2000cf61270 */
[----:B------:R-:W-:Y:S01]  /*45e90*/  VIADD R9, R8, UR5 ;  /* 0x0000000508097c36 */ /* 0x000fe20008000000 */
[----:B------:R-:W-:Y:S02]  /*45ea0*/  PRMT R7, R22, 0x9910, RZ ;  /* 0x0000991016077816 */ /* 0x000fe400000000ff */
[C---:B------:R-:W-:Y:S01]  /*45eb0*/  IADD3 R6, P5, PT, R8.reuse, R2, RZ ;  /* 0x0000000208067210 */ /* 0x040fe20007fbe0ff */
[----:B------:R0:W-:Y:S01]  /*45ec0*/  @P4 STG.E.U8 desc[UR18][R4.64], R22 ;  /* 0x0000001604004986 */ /* 0x0001e2000c101112 */
[----:B------:R-:W-:Y:S01]  /*45ed0*/  SHF.R.S32.HI R3, RZ, 0x8, R7 ;  /* 0x00000008ff037819 */ /* 0x000fe20000011407 */
[----:B------:R-:W2:Y:S01]  /*45ee0*/  LDCU UR6, c[0x0][0x39c] ;  /* 0x00007380ff0677ac */ /* 0x000ea20008000800 */
[----:B------:R-:W-:Y:S01]  /*45ef0*/  LEA.HI.X.SX32 R7, R8, R0, 0x1, P5 ;  /* 0x0000000008077211 */ /* 0x000fe200028f0eff */
[----:B------:R-:W4:Y:S01]  /*45f00*/  LDL.LU R10, [R1+0xf5c] ;  /* 0x000f5c00010a7983 */ /* 0x000f220000300800 */
[----:B------:R-:W-:-:S02]  /*45f10*/  F2FP.SATFINITE.E5M2.F32.PACK_AB_MERGE_C R25, R25, R24, RZ ;  /* 0x000000181919723e */ /* 0x000fc400048060ff */
[C---:B0-----:R-:W-:Y:S01]  /*45f20*/  IADD3 R4, P5, PT, R9.reuse, R2, RZ ;  /* 0x0000000209047210 */ /* 0x041fe20007fbe0ff */
[----:B------:R0:W-:Y:S03]  /*45f30*/  @P2 STG.E.U8 desc[UR18][R6.64], R3 ;  /* 0x0000000306002986 */ /* 0x0001e6000c101112 */
[C---:B------:R-:W-:Y:S01]  /*45f40*/  LEA.HI.X.SX32 R5, R9.reuse, R0, 0x1, P5 ;  /* 0x0000000009057211 */ /* 0x040fe200028f0eff */
[----:B------:R-:W-:Y:S01]  /*45f50*/  VIADD R9, R9, UR5 ;  /* 0x0000000509097c36 */ /* 0x000fe20008000000 */
[----:B------:R-:W-:Y:S01]  /*45f60*/  PRMT R8, R25, 0x9910, RZ ;  /* 0x0000991019087816 */ /* 0x000fe200000000ff */
[----:B------:R-:W4:Y:S01]  /*45f70*/  LDL.LU R16, [R1+0xf50] ;  /* 0x000f500001107983 */ /* 0x000f220000300800 */
[----:B-----5:R-:W-:Y:S01]  /*45f80*/  ISETP.LT.AND P4, PT, R15, UR7, !P1 ;  /* 0x000000070f007c0c */ /* 0x020fe2000cf81270 */
[----:B------:R-:W5:Y:S02]  /*45f90*/  LDCU UR7, c[0x0][0x39c] ;  /* 0x00007380ff0777ac */ /* 0x000f640008000800 */
[----:B------:R1:W-:Y:S01]  /*45fa0*/  @P0 STG.E.U8 desc[UR18][R4.64], R25 ;  /* 0x0000001904000986 */ /* 0x0003e2000c101112 */
[----:B0-----:R-:W-:-:S02]  /*45fb0*/  VIADD R7, R9, UR5 ;  /* 0x0000000509077c36 */ /* 0x001fc40008000000 */
[----:B------:R-:W-:Y:S01]  /*45fc0*/  IMAD.MOV.U32 R3, RZ, RZ, R8 ;  /* 0x000000ffff037224 */ /* 0x000fe200078e0008 */
[----:B-1----:R-:W-:-:S04]  /*45fd0*/  IADD3 R4, P0, PT, R9, R2, RZ ;  /* 0x0000000209047210 */ /* 0x002fc80007f1e0ff */
[----:B------:R-:W-:Y:S02]  /*45fe0*/  LEA.HI.X.SX32 R5, R9, R0, 0x1, P0 ;  /* 0x0000000009057211 */ /* 0x000fe400000f0eff */
[C---:B------:R-:W-:Y:S02]  /*45ff0*/  IADD3 R6, P0, PT, R7.reuse, R2, RZ ;  /* 0x0000000207067210 */ /* 0x040fe40007f1e0ff */
[----:B------:R-:W-:Y:S01]  /*46000*/  SHF.R.S32.HI R9, RZ, 0x8, R3 ;  /* 0x00000008ff097819 */ /* 0x000fe20000011403 */
[----:B------:R-:W-:Y:S01]  /*46010*/  VIADD R3, R7, UR5 ;  /* 0x0000000507037c36 */ /* 0x000fe20008000000 */
[----:B------:R-:W-:Y:S02]  /*46020*/  F2FP.SATFINITE.E5M2.F32.PACK_AB_MERGE_C R27, R27, R26, RZ ;  /* 0x0000001a1b1b723e */ /* 0x000fe400048060ff */
[----:B------:R-:W-:Y:S01]  /*46030*/  LEA.HI.X.SX32 R7, R7, R0, 0x1, P0 ;  /* 0x0000000007077211 */ /* 0x000fe200000f0eff */
[----:B------:R0:W-:Y:S04]  /*46040*/  @P3 STG.E.U8 desc[UR18][R4.64], R9 ;  /* 0x0000000904003986 */ /* 0x0001e8000c101112 */
[----:B------:R-:W-:Y:S01]  /*46050*/  @P4 STG.E.U8 desc[UR18][R6.64], R27 ;  /* 0x0000001b06004986 */ /* 0x000fe2000c101112 */
[----:B--2---:R-:W-:Y:S01]  /*46060*/  ISETP.LT.AND P4, PT, R12, UR6, !P1 ;  /* 0x000000060c007c0c */ /* 0x004fe2000cf81270 */
[----:B------:R-:W1:Y:S02]  /*46070*/  LDCU UR6, c[0x0][0x39c] ;  /* 0x00007380ff0677ac */ /* 0x000e640008000800 */
[----:B------:R-:W1:Y:S01]  /*46080*/  LDL.LU R12, [R1+0xf4c] ;  /* 0x000f4c00010c7983 */ /* 0x000e620000300800 */
[----:B---3--:R-:W-:-:S02]  /*46090*/  ISETP.LT.AND P2, PT, R14, UR9, !P1 ;  /* 0x000000090e007c0c */ /* 0x008fc4000cf41270 */
[----:B----4-:R-:W-:Y:S01]  /*460a0*/  ISETP.LT.AND P5, PT, R11, UR10, !P1 ;  /* 0x0000000a0b007c0c */ /* 0x010fe2000cfa1270 */
[----:B------:R-:W2:Y:S01]  /*460b0*/  LDCU UR10, c[0x0][0x39c] ;  /* 0x00007380ff0a77ac */ /* 0x000ea20008000800 */
[----:B------:R-:W-:Y:S02]  /*460c0*/  PRMT R11, R27, 0x9910, RZ ;  /* 0x000099101b0b7816 */ /* 0x000fe400000000ff */
[C---:B0-----:R-:W-:Y:S01]  /*460d0*/  IADD3 R4, P3, PT, R3.reuse, R2, RZ ;  /* 0x0000000203047210 */ /* 0x041fe20007f7e0ff */
[----:B------:R-:W0:Y:S01]  /*460e0*/  LDCU UR9, c[0x0][0x39c] ;  /* 0x00007380ff0977ac */ /* 0x000e220008000800 */
[----:B------:R-:W-:Y:S02]  /*460f0*/  SHF.R.S32.HI R11, RZ, 0x8, R11 ;  /* 0x00000008ff0b7819 */ /* 0x000fe4000001140b */
[C---:B------:R-:W-:Y:S01]  /*46100*/  LEA.HI.X.SX32 R5, R3.reuse, R0, 0x1, P3 ;  /* 0x0000000003057211 */ /* 0x040fe200018f0eff */
[----:B------:R-:W-:-:S04]  /*46110*/  VIADD R3, R3, UR5 ;  /* 0x0000000503037c36 */ /* 0x000fc80008000000 */
[----:B------:R3:W-:Y:S01]  /*46120*/  @P2 STG.E.U8 desc[UR18][R4.64], R11 ;  /* 0x0000000b04002986 */ /* 0x0007e2000c101112 */
[C---:B------:R-:W-:Y:S01]  /*46130*/  VIADD R9, R3.reuse, UR5 ;  /* 0x0000000503097c36 */ /* 0x040fe20008000000 */
[----:B-----5:R-:W-:Y:S01]  /*46140*/  ISETP.LT.AND P3, PT, R10, UR7, !P1 ;  /* 0x000000070a007c0c */ /* 0x020fe2000cf61270 */
[----:B------:R-:W4:Y:S01]  /*46150*/  LDCU UR7, c[0x0][0x39c] ;  /* 0x00007380ff0777ac */ /* 0x000f220008000800 */
[----:B------:R-:W4:Y:S04]  /*46160*/  LDL.LU R10, [R1+0xf48] ;  /* 0x000f4800010a7983 */ /* 0x000f280000300800 */
[----:B------:R-:W0:Y:S01]  /*46170*/  LDL.LU R15, [R1+0xf44] ;  /* 0x000f4400010f7983 */ /* 0x000e220000300800 */
[----:B---3--:R-:W-:-:S03]  /*46180*/  IADD3 R4, P2, PT, R3, R2, RZ ;  /* 0x0000000203047210 */ /* 0x008fc60007f5e0ff */
[----:B------:R-:W2:Y:S01]  /*46190*/  LDL.LU R14, [R1+0x12d0] ;  /* 0x0012d000010e7983 */ /* 0x000ea20000300800 */
[----:B------:R-:W-:Y:S02]  /*461a0*/  LEA.HI.X.SX32 R5, R3, R0, 0x1, P2 ;  /* 0x0000000003057211 */ /* 0x000fe400010f0eff */
[----:B------:R-:W-:-:S04]  /*461b0*/  IADD3 R6, P2, PT, R9, R2, RZ ;  /* 0x0000000209067210 */ /* 0x000fc80007f5e0ff */
[----:B------:R-:W-:Y:S02]  /*461c0*/  LEA.HI.X.SX32 R7, R9, R0, 0x1, P2 ;  /* 0x0000000009077211 */ /* 0x000fe400010f0eff */
[----:B------:R-:W-:Y:S01]  /*461d0*/  ISETP.LT.AND P0, PT, R13, UR4, !P1 ;  /* 0x000000040d007c0c */ /* 0x000fe2000cf01270 */
[----:B------:R-:W3:Y:S01]  /*461e0*/  LDCU UR4, c[0x0][0x39c] ;  /* 0x00007380ff0477ac */ /* 0x000ee20008000800 */
[----:B------:R-:W-:Y:S02]  /*461f0*/  F2FP.SATFINITE.E5M2.F32.PACK_AB_MERGE_C R29, R29, R28, RZ ;  /* 0x0000001c1d1d723e */ /* 0x000fe400048060ff */
[----:B-1----:R-:W-:Y:S01]  /*46200*/  ISETP.LT.AND P2, PT, R12, UR6, !P1 ;  /* 0x000000060c007c0c */ /* 0x002fe2000cf41270 */
[----:B------:R-:W-:Y:S01]  /*46210*/  VIADD R9, R9, UR5 ;  /* 0x0000000509097c36 */ /* 0x000fe20008000000 */
[----:B------:R-:W5:Y:S01]  /*46220*/  LDL.LU R12, [R1+0x12dc] ;  /* 0x0012dc00010c7983 */ /* 0x000f620000300800 */
[----:B------:R-:W-:Y:S01]  /*46230*/  PRMT R13, R29, 0x9910, RZ ;  /* 0x000099101d0d7816 */ /* 0x000fe200000000ff */
[----:B------:R-:W1:Y:S01]  /*46240*/  LDCU UR6, c[0x0][0x39c] ;  /* 0x00007380ff0677ac */ /* 0x000e620008000800 */
[----:B------:R-:W-:Y:S01]  /*46250*/  VIADD R3, R9, UR5 ;  /* 0x0000000509037c36 */ /* 0x000fe20008000000 */
[----:B------:R3:W-:Y:S01]  /*46260*/  @P5 STG.E.U8 desc[UR18][R4.64], R29 ;  /* 0x0000001d04005986 */ /* 0x0007e2000c101112 */
[----:B------:R-:W-:-:S02]  /*46270*/  SHF.R.S32.HI R13, RZ, 0x8, R13 ;  /* 0x00000008ff0d7819 */ /* 0x000fc4000001140d */
[----:B------:R-:W-:Y:S01]  /*46280*/  F2FP.SATFINITE.E5M2.F32.PACK_AB_MERGE_C R31, R31, R30, RZ ;  /* 0x0000001e1f1f723e */ /* 0x000fe200048060ff */
[----:B------:R-:W1:Y:S04]  /*46290*/  LDL.LU R11, [R1+0xf40] ;  /* 0x000f4000010b7983 */ /* 0x000e680000300800 */
[----:B------:R0:W-:Y:S01]  /*462a0*/  @P0 STG.E.U8 desc[UR18][R6.64], R13 ;  /* 0x0000000d06000986 */ /* 0x0001e2000c101112 */
[----:B---3--:R-:W-:-:S04]  /*462b0*/  IADD3 R4, P0, PT, R9, R2, RZ ;  /* 0x0000000209047210 */ /* 0x008fc80007f1e0ff */
[----:B------:R-:W-:Y:S02]  /*462c0*/  LEA.HI.X.SX32 R5, R9, R0, 0x1, P0 ;  /* 0x0000000009057211 */ /* 0x000fe400000f0eff */
[C---:B0-----:R-:W-:Y:S02]  /*462d0*/  IADD3 R6, P5, PT, R3.reuse, R2, RZ ;  /* 0x0000000203067210 */ /* 0x041fe40007fbe0ff */
[----:B------:R-:W-:Y:S01]  /*462e0*/  ISETP.LT.AND P0, PT, R16, UR4, !P1 ;  /* 0x0000000410007c0c */ /* 0x000fe2000cf01270 */
[----:B------:R0:W-:Y:S01]  /*462f0*/  @P4 STG.E.U8 desc[UR18][R4.64], R31 ;  /* 0x0000001f04004986 */ /* 0x0001e2000c101112 */
[C---:B------:R-:W-:Y:S01]  /*46300*/  LEA.HI.X.SX32 R7, R3.reuse, R0, 0x1, P5 ;  /* 0x0000000003077211 */ /* 0x040fe200028f0eff */
[----:B------:R-:W-:Y:S01]  /*46310*/  VIADD R3, R3, UR5 ;  /* 0x0000000503037c36 */ /* 0x000fe20008000000 */
[----:B------:R-:W-:Y:S01]  /*46320*/  PRMT R8, R31, 0x9910, RZ ;  /* 0x000099101f087816 */ /* 0x000fe200000000ff */
[----:B------:R-:W5:Y:S01]  /*46330*/  LDCU UR4, c[0x0][0x39c] ;  /* 0x00007380ff0477ac */ /* 0x000f620008000800 */
[----:B------:R-:W-:-:S02]  /*46340*/  F2FP.SATFINITE.E5M2.F32.PACK_AB_MERGE_C R33, R33, R32, RZ ;  /* 0x000000202121723e */ /* 0x000fc400048060ff */
[----:B------:R-:W-:Y:S02]  /*46350*/  SHF.R.S32.HI R9, RZ, 0x8, R8 ;  /* 0x00000008ff097819 */ /* 0x000fe40000011408 */
[----:B0-----:R-:W-:-:S04]  /*46360*/  IADD3 R4, P5, PT, R3, R2, RZ ;  /* 0x0000000203047210 */ /* 0x001fc80007fbe0ff */
[C---:B------:R-:W-:Y:S01]  /*46370*/  LEA.HI.X.SX32 R5, R3.reuse, R0, 0x1, P5 ;  /* 0x0000000003057211 */ /* 0x040fe200028f0eff */
[----:B------:R-:W-:Y:S01]  /*46380*/  VIADD R3, R3, UR5 ;  /* 0x0000000503037c36 */ /* 0x000fe20008000000 */
[----:B------:R0:W-:Y:S04]  /*46390*/  @P3 STG.E.U8 desc[UR18][R6.64], R9 ;  /* 0x0000000906003986 */ /* 0x0001e8000c101112 */
[----:B------:R3:W-:Y:S01]  /*463a0*/  @P0 STG.E.U8 desc[UR18][R4.64], R33 ;  /* 0x0000002104000986 */ /* 0x0007e2000c101112 */
[C---:B0-----:R-:W-:Y:S01]  /*463b0*/  VIADD R7, R3.reuse, UR5 ;  /* 0x0000000503077c36 */ /* 0x041fe20008000000 */
[----:B---3--:R-:W-:-:S04]  /*463c0*/  IADD3 R4, P0, PT, R3, R2, RZ ;  /* 0x0000000203047210 */ /* 0x008fc80007f1e0ff */
[----:B------:R-:W-:Y:S02]  /*463d0*/  LEA.HI.X.SX32 R5, R3, R0, 0x1, P0 ;  /* 0x0000000003057211 */ /* 0x000fe400000f0eff */
[C---:B------:R-:W-:Y:S01]  /*463e0*/  IADD3 R6, P0, PT, R7.reuse, R2, RZ ;  /* 0x0000000207067210 */ /* 0x040fe20007f1e0ff */
[C---:B------:R-:W-:Y:S01]  /*463f0*/  VIADD R3, R7.reuse, UR5 ;  /* 0x0000000507037c36 */ /* 0x040fe20008000000 */
[----:B----4-:R-:W-:Y:S01]  /*46400*/  ISETP.LT.AND P4, PT, R10, UR7, !P1 ;  /* 0x000000070a007c0c */ /* 0x010fe2000cf81270 */
[----:B------:R-:W0:Y:S01]  /*46410*/  LDCU UR7, c[0x0][0x39c] ;  /* 0x00007380ff0777ac */ /* 0x000e220008000800 */
[----:B------:R-:W0:Y:S01]  /*46420*/  LDL.LU R10, [R1+0xf3c] ;  /* 0x000f3c00010a7983 */ /* 0x000e220000300800 */
[----:B--2---:R-:W-:Y:S02]  /*46430*/  ISETP.LT.AND P5, PT, R14, UR10, !P1 ;  /* 0x0000000a0e007c0c */ /* 0x004fe4000cfa1270 */
[----:B------:R-:W-:Y:S01]  /*46440*/  LEA.HI.X.SX32 R7, R7, R0, 0x1, P0 ;  /* 0x0000000007077211 */ /* 0x000fe200000f0eff */
[----:B------:R-:W2:Y:S01]  /*46450*/  LDL.LU R14, [R1+0xf38] ;  /* 0x000f3800010e7983 */ /* 0x000ea20000300800 */
[----:B------:R-:W-:Y:S01]  /*46460*/  PRMT R8, R33, 0x9910, RZ ;  /* 0x0000991021087816 */ /* 0x000fe200000000ff */
[----:B------:R-:W3:Y:S01]  /*46470*/  LDCU UR10, c[0x0][0x39c] ;  /* 0x00007380ff0a77ac */ /* 0x000ee20008000800 */
[----:B-----5:R-:W-:-:S03]  /*46480*/  ISETP.LT.AND P0, PT, R12, UR4, !P1 ;  /* 0x000000040c007c0c */ /* 0x020fc6000cf01270 */
[----:B------:R-:W-:Y:S01]  /*46490*/  IMAD.MOV.U32 R9, RZ, RZ, R8 ;  /* 0x000000ffff097224 */ /* 0x000fe200078e0008 */
[----:B------:R-:W4:Y:S01]  /*464a0*/  LDL.LU R12, [R1+0xf34] ;  /* 0x000f3400010c7983 */ /* 0x000f220000300800 */
[----:B------:R-:W-:Y:S01]  /*464b0*/  ISETP.LT.AND P3, PT, R15, UR9, !P1 ;  /* 0x000000090f007c0c */ /* 0x000fe2000cf61270 */
[----:B------:R-:W2:Y:S02]  /*464c0*/  LDCU UR4, c[0x0][0x39c] ;  /* 0x00007380ff0477ac */ /* 0x000ea40008000800 */
[----:B------:R-:W-:Y:S01]  /*464d0*/  SHF.R.S32.HI R9, RZ, 0x8, R9 ;  /* 0x00000008ff097819 */ /* 0x000fe20000011409 */
[----:B------:R-:W5:Y:S01]  /*464e0*/  LDL.LU R18, [R1+0xf30] ;  /* 0x000f300001127983 */ /* 0x000f620000300800 */
[----:B------:R-:W-:Y:S01]  /*464f0*/  F2FP.SATFINITE.E5M2.F32.PACK_AB_MERGE_C R35, R35, R34, RZ ;  /* 0x000000222323723e */ /* 0x000fe200048060ff */
[----:B------:R-:W0:Y:S02]  /*46500*/  LDCU UR9, c[0x0][0x39c] ;  /* 0x00007380ff0977ac */ /* 0x000e240008000800 */
[----:B------:R1:W-:Y:S01]  /*46510*/  @P2 STG.E.U8 desc[UR18][R4.64], R9 ;  /* 0x0000000904002986 */ /* 0x0003e2000c101112 */
[----:B------:R-:W-:-:S02]  /*46520*/  PRMT R13, R35, 0x9910, RZ ;  /* 0x00009910230d7816 */ /* 0x000fc400000000ff */
[----:B------:R-:W-:Y:S01]  /*46530*/  F2FP.SATFINITE.E5M2.F32.PACK_AB_MERGE_C R37, R37, R36, RZ ;  /* 0x000000242525723e */ /* 0x000fe200048060ff */
[----:B------:R-:W3:Y:S01]  /*46540*/  LDL.LU R17, [R1+0xf2c] ;  /* 0x000f2c0001117983 */ /* 0x000ee20000300800 */
[----:B------:R-:W-:Y:S02]  /*46550*/  SHF.R.S32.HI R13, RZ, 0x8, R13 ;  /* 0x00000008ff0d7819 */ /* 0x000fe4000001140d */
[C---:B-1----:R-:W-:Y:S01]  /*46560*/  IADD3 R4, P2, PT, R3.reuse, R2, RZ ;  /* 0x0000000203047210 */ /* 0x042fe20007f5e0ff */
[----:B------:R1:W-:Y:S03]  /*46570*/  @P4 STG.E.U8 desc[UR18][R6.64], R35 ;  /* 0x0000002306004986 */ /* 0x0003e6000c101112 */
[C---:B------:R-:W-:Y:S01]  /*46580*/  LEA.HI.X.SX32 R5, R3.reuse, R0, 0x1, P2 ;  /* 0x0000000003057211 */ /* 0x040fe200010f0eff */
[----:B------:R-:W-:Y:S01]  /*46590*/  VIADD R3, R3, UR5 ;  /* 0x0000000503037c36 */ /* 0x000fe20008000000 */
[----:B------:R-:W-:Y:S01]  /*465a0*/  ISETP.LT.AND P4, PT, R11, UR6, !P1 ;  /* 0x000000060b007c0c */ /* 0x000fe2000cf81270 */
[----:B------:R-:W4:Y:S01]  /*465b0*/  LDCU UR6, c[0x0][0x39c] ;  /* 0x00007380ff0677ac */ /* 0x000f220008000800 */
[----:B------:R-:W-:Y:S01]  /*465c0*/  PRMT R15, R37, 0x9910, RZ ;  /* 0x00009910250f7816 */ /* 0x000fe200000000ff */
[----:B------:R1:W-:Y:S01]  /*465d0*/  @P3 STG.E.U8 desc[UR18][R4.64], R13 ;  /* 0x0000000d04003986 */ /* 0x0003e2000c101112 */
[C---:B------:R-:W-:Y:S01]  /*465e0*/  IADD3 R8, P3, PT, R3.reuse, R2, RZ ;  /* 0x0000000203087210 */ /* 0x040fe20007f7e0ff */
[----:B------:R-:W-:-:S02]  /*465f0*/  VIADD R11, R3, UR5 ;  /* 0x00000005030b7c36 */ /* 0x000fc40008000000 */
[----:B------:R-:W3:Y:S01]  /*46600*/  LDL.LU R16, [R1+0x12cc] ;  /* 0x0012cc0001107983 */ /* 0x000ee20000300800 */
[----:B------:R-:W-:Y:S02]  /*46610*/  LEA.HI.X.SX32 R9, R3, R0, 0x1, P3 ;  /* 0x0000000003097211 */ /* 0x000fe400018f0eff */
[C---:B-1----:R-:W-:Y:S02]  /*46620*/  IADD3 R6, P3, PT, R11.reuse, R2, RZ ;  /* 0x000000020b067210 */ /* 0x042fe40007f7e0ff */
[----:B------:R-:W-:Y:S02]  /*46630*/  SHF.R.S32.HI R15, RZ, 0x8, R15 ;  /* 0x00000008ff0f7819 */ /* 0x000fe4000001140f */
[C---:B------:R-:W-:Y:S01]  /*46640*/  LEA.HI.X.SX32 R7, R11.reuse, R0, 0x1, P3 ;  /* 0x000000000b077211 */ /* 0x040fe200018f0eff */
[----:B------:R-:W-:Y:S01]  /*46650*/  VIADD R11, R11, UR5 ;  /* 0x000000050b0b7c36 */ /* 0x000fe20008000000 */
[----:B------:R1:W-:Y:S04]  /*46660*/  @P5 STG.E.U8 desc[UR18][R8.64], R37 ;  /* 0x0000002508005986 */ /* 0x0003e8000c101112 */
[----:B------:R0:W-:Y:S01]  /*46670*/  @P0 STG.E.U8 desc[UR18][R6.64], R15 ;  /* 0x0000000f06000986 */ /* 0x0001e2000c101112 */
[----:B------:R-:W-:-:S04]  /*46680*/  IADD3 R4, P0, PT, R11, R2, RZ ;  /* 0x000000020b047210 */ /* 0x000fc80007f1e0ff */
[C---:B------:R-:W-:Y:S02]  /*46690*/  LEA.HI.X.SX32 R5, R11.reuse, R0, 0x1, P0 ;  /* 0x000000000b057211 */ /* 0x040fe400000f0eff */
[----:B--2---:R-:W-:Y:S02]  /*466a0*/  ISETP.LT.AND P0, PT, R14, UR4, !P1 ;  /* 0x000000040e007c0c */ /* 0x004fe4000cf01270 */
[----:B----4-:R-:W-:Y:S01]  /*466b0*/  ISETP.LT.AND P3, PT, R12, UR6, !P1 ;  /* 0x000000060c007c0c */ /* 0x010fe2000cf61270 */
[----:B------:R-:W2:Y:S01]  /*466c0*/  LDL.LU R14, [R1+0x1280] ;  /* 0x00128000010e7983 */ /* 0x000ea20000300800 */
[----:B------:R-:W-:Y:S01]  /*466d0*/  VIADD R3, R11, UR5 ;  /* 0x000000050b037c36 */ /* 0x000fe20008000000 */
[----:B0-----:R-:W-:Y:S01]  /*466e0*/  ISETP.LT.AND P2, PT, R10, UR7, !P1 ;  /* 0x000000070a007c0c */ /* 0x001fe2000cf41270 */
[----:B------:R-:W5:Y:S01]  /*466f0*/  LDCU UR7, c[0x0][0x39c] ;  /* 0x00007380ff0777ac */ /* 0x000f620008000800 */
[----:B------:R-:W4:Y:S02]  /*46700*/  LDL.LU R12, [R1+0xf24] ;  /* 0x000f2400010c7983 */ /* 0x000f240000300800 */
[----:B-1----:R-:W-:Y:S01]  /*46710*/  IADD3 R8, P5, PT, R3, R2, RZ ;  /* 0x0000000203087210 */ /* 0x002fe20007fbe0ff */
[----:B------:R-:W2:Y:S01]  /*46720*/  LDCU UR4, c[0x0][0x39c] ;  /* 0x00007380ff0477ac */ /* 0x000ea20008000800 */
[----:B------:R-:W-:-:S02]  /*46730*/  F2FP.SATFINITE.E5M2.F32.PACK_AB_MERGE_C R39, R39, R38, RZ ;  /* 0x000000262727723e */ /* 0x000fc400048060ff */
[C---:B------:R-:W-:Y:S01]  /*46740*/  LEA.HI.X.SX32 R9, R3.reuse, R0, 0x1, P5 ;  /* 0x0000000003097211 */ /* 0x040fe200028f0eff */
[----:B------:R-:W-:Y:S01]  /*46750*/  VIADD R3, R3, UR5 ;  /* 0x0000000503037c36 */ /* 0x000fe20008000000 */
[----:B------:R-:W-:Y:S01]  /*46760*/  PRMT R10, R39, 0x9910, RZ ;  /* 0x00009910270a7816 */ /* 0x000fe200000000ff */
[----:B------:R-:W4:Y:S03]  /*46770*/  LDCU UR6, c[0x0][0x39c] ;  /* 0x00007380ff0677ac */ /* 0x000f260008000800 */
[----:B------:R-:W-:Y:S02]  /*46780*/  IADD3 R6, P5, PT, R3, R2, RZ ;  /* 0x0000000203067210 */ /* 0x000fe40007fbe0ff */
[----:B------:R-:W-:Y:S02]  /*46790*/  SHF.R.S32.HI R11, RZ, 0x8, R10 ;  /* 0x00000008ff0b7819 */ /* 0x000fe4000001140a */
[----:B------:R-:W-:Y:S01]  /*467a0*/  F2FP.SATFINITE.E5M2.F32.PACK_AB_MERGE_C R41, R41, R40, RZ ;  /* 0x000000282929723e */ /* 0x000fe200048060ff */
[----:B------:R0:W-:Y:S01]  /*467b0*/  @P4 STG.E.U8 desc[UR18][R4.64], R39 ;  /* 0x0000002704004986 */ /* 0x0001e2000c101112 */
[C---:B------:R-:W-:Y:S01]  /*467c0*/  LEA.HI.X.SX32 R7, R3.reuse, R0, 0x1, P5 ;  /* 0x0000000003077211 */ /* 0x040fe200028f0eff */
[----:B------:R-:W-:-:S02]  /*467d0*/  VIADD R3, R3, UR5 ;  /* 0x0000000503037c36 */ /* 0x000fc40008000000 */
[----:B------:R1:W-:Y:S01]  /*467e0*/  @P2 STG.E.U8 desc[UR18][R8.64], R11 ;  /* 0x0000000b08002986 */ /* 0x0003e2000c101112 */
[----:B-----5:R-:W-:Y:S01]  /*467f0*/  ISETP.LT.AND P4, PT, R18, UR7, !P1 ;  /* 0x0000000712007c0c */ /* 0x020fe2000cf81270 */
[----:B------:R-:W5:Y:S02]  /*46800*/  LDCU UR7, c[0x0][0x39c] ;  /* 0x00007380ff0777ac */ /* 0x000f640008000800 */
[----:B------:R2:W-:Y:S01]  /*46810*/  @P0 STG.E.U8 desc[UR18][R6.64], R41 ;  /* 0x0000002906000986 */ /* 0x0005e2000c101112 */
[----:B0-----:R-:W-:-:S03]  /*46820*/  PRMT R5, R41, 0x9910, RZ ;  /* 0x0000991029057816 */ /* 0x001fc600000000ff */
[----:B------:R-:W5:Y:S01]  /*46830*/  LDL.LU R10, [R1+0xf20] ;  /* 0x000f2000010a7983 */ /* 0x000f620000300800 */
[C---:B------:R-:W-:Y:S01]  /*46840*/  IADD3 R4, P0, PT, R3.reuse, R2, RZ ;  /* 0x0000000203047210 */ /* 0x040fe20007f1e0ff */
[C---:B-1----:R-:W-:Y:S02]  /*46850*/  VIADD R9, R3.reuse, UR5 ;  /* 0x0000000503097c36 */ /* 0x042fe40008000000 */
[----:B------:R-:W-:Y:S01]  /*46860*/  IMAD.MOV.U32 R11, RZ, RZ, R5 ;  /* 0x000000ffff0b7224 */ /* 0x000fe200078e0005 */
[----:B------:R-:W-:Y:S02]  /*46870*/  LEA.HI.X.SX32 R5, R3, R0, 0x1, P0 ;  /* 0x0000000003057211 */ /* 0x000fe400000f0eff */
[C---:B------:R-:W-:Y:S01]  /*46880*/  IADD3 R8, P0, PT, R9.reuse, R2, RZ ;  /* 0x0000000209087210 */ /* 0x040fe20007f1e0ff */
[----:B------:R-:W-:Y:S01]  /*46890*/  VIADD R3, R9, UR5 ;  /* 0x0000000509037c36 */ /* 0x000fe20008000000 */
[----:B------:R-:W-:Y:S02]  /*468a0*/  SHF.R.S32.HI R11, RZ, 0x8, R11 ;  /* 0x00000008ff0b7819 */ /* 0x000fe4000001140b */
[----:B------:R-:W-:-:S02]  /*468b0*/  F2FP.SATFINITE.E5M2.F32.PACK_AB_MERGE_C R43, R43, R42, RZ ;  /* 0x0000002a2b2b723e */ /* 0x000fc400048060ff */
[----:B------:R-:W-:Y:S01]  /*468c0*/  LEA.HI.X.SX32 R9, R9, R0, 0x1, P0 ;  /* 0x0000000009097211 */ /* 0x000fe200000f0eff */
[----:B------:R0:W-:Y:S04]  /*468d0*/  @P3 STG.E.U8 desc[UR18][R4.64], R11 ;  /* 0x0000000b04003986 */ /* 0x0001e8000c101112 */
[----:B------:R1:W-:Y:S01]  /*468e0*/  @P4 STG.E.U8 desc[UR18][R8.64], R43 ;  /* 0x0000002b08004986 */ /* 0x0003e2000c101112 */
[----:B--2---:R-:W-:Y:S01]  /*468f0*/  ISETP.LT.AND P0, PT, R14, UR4, !P1 ;  /* 0x000000040e007c0c */ /* 0x004fe2000cf01270 */
[----:B------:R-:W2:Y:S02]  /*46900*/  LDCU UR4, c[0x0][0x39c] ;  /* 0x00007380ff0477ac */ /* 0x000ea40008000800 */
[----:B------:R-:W2:Y:S01]  /*46910*/  LDL.LU R14, [R1+0xf1c] ;  /* 0x000f1c00010e7983 */ /* 0x000ea20000300800 */
[----:B----4-:R-:W-:Y:S01]  /*46920*/  ISETP.LT.AND P4, PT, R12, UR6, !P1 ;  /* 0x000000060c007c0c */ /* 0x010fe2000cf81270 */
[----:B------:R-:W4:Y:S02]  /*46930*/  LDCU UR6, c[0x0][0x39c] ;  /* 0x00007380ff0677ac */ /* 0x000f240008000800 */
[----:B------:R-:W4:Y:S01]  /*46940*/  LDL.LU R12, [R1+0xf18] ;  /* 0x000f1800010c7983 */ /* 0x000f220000300800 */
[----:B---3--:R-:W-:-:S02]  /*46950*/  ISETP.LT.AND P2, PT, R17, UR9, !P1 ;  /* 0x0000000911007c0c */ /* 0x008fc4000cf41270 */
[----:B------:R-:W-:Y:S01]  /*46960*/  PRMT R13, R43, 0x9910, RZ ;  /* 0x000099102b0d7816 */ /* 0x000fe200000000ff */
[----:B------:R-:W3:Y:S01]  /*46970*/  LDL.LU R18, [R1+0xf14] ;  /* 0x000f140001127983 */ /* 0x000ee20000300800 */
[C---:B------:R-:W-:Y:S01]  /*46980*/  IADD3 R6, P3, PT, R3.reuse, R2, RZ ;  /* 0x0000000203067210 */ /* 0x040fe20007f7e0ff */
[----:B------:R-:W2:Y:S01]  /*46990*/  LDCU UR9, c[0x0][0x39c] ;  /* 0x00007380ff0977ac */ /* 0x000ea20008000800 */
[----:B------:R-:W-:Y:S01]  /*469a0*/  SHF.R.S32.HI R13, RZ, 0x8, R13 ;  /* 0x00000008ff0d7819 */ /* 0x000fe2000001140d */
[----:B------:R-:W3:Y:S01]  /*469b0*/  LDL.LU R17, [R1+0xee8] ;  /* 0x000ee80001117983 */ /* 0x000ee20000300800 */
[C---:B------:R-:W-:Y:S01]  /*469c0*/  LEA.HI.X.SX32 R7, R3.reuse, R0, 0x1, P3 ;  /* 0x0000000003077211 */ /* 0x040fe200018f0eff */
[----:B------:R-:W-:Y:S01]  /*469d0*/  VIADD R3, R3, UR5 ;  /* 0x0000000503037c36 */ /* 0x000fe20008000000 */
[----:B------:R-:W-:Y:S01]  /*469e0*/  ISETP.LT.AND P5, PT, R16, UR10, !P1 ;  /* 0x0000000a10007c0c */ /* 0x000fe2000cfa1270 */
[----:B------:R-:W2:Y:S01]  /*469f0*/  LDCU UR10, c[0x0][0x39c] ;  /* 0x00007380ff0a77ac */ /* 0x000ea20008000800 */
[----:B------:R-:W-:Y:S01]  /*46a00*/  F2FP.SATFINITE.E5M2.F32.PACK_AB_MERGE_C R45, R45, R44, RZ ;  /* 0x0000002c2d2d723e */ /* 0x000fe200048060ff */
[----:B------:R5:W-:Y:S01]  /*46a10*/  @P2 STG.E.U8 desc[UR18][R6.64], R13 ;  /* 0x0000000d06002986 */ /* 0x000be2000c101112 */
[C---:B0-----:R-:W-:Y:S01]  /*46a20*/  IADD3 R4, P2, PT, R3.reuse, R2, RZ ;  /* 0x0000000203047210 */ /* 0x041fe20007f5e0ff */
[----:B------:R-:W-:Y:S01]  /*46a30*/  VIADD R11, R3, UR5 ;  /* 0x00000005030b7c36 */ /* 0x000fe20008000000 */
[----:B------:R-:W-:Y:S01]  /*46a40*/  PRMT R15, R45, 0x9910, RZ ;  /* 0x000099102d0f7816 */ /* 0x000fe200000000ff */
[----:B------:R-:W3:Y:S01]  /*46a50*/  LDL.LU R16, [R1+0x1274] ;  /* 0x0012740001107983 */ /* 0x000ee20000300800 */
[----:B------:R-:W-:-:S02]  /*46a60*/  LEA.HI.X.SX32 R5, R3, R0, 0x1, P2 ;  /* 0x0000000003057211 */ /* 0x000fc400010f0eff */
[C---:B-1----:R-:W-:Y:S02]  /*46a70*/  IADD3 R8, P2, PT, R11.reuse, R2, RZ ;  /* 0x000000020b087210 */ /* 0x042fe40007f5e0ff */
[----:B------:R-:W-:Y:S02]  /*46a80*/  SHF.R.S32.HI R15, RZ, 0x8, R15 ;  /* 0x00000008ff0f7819 */ /* 0x000fe4000001140f */
[C---:B------:R-:W-:Y:S01]  /*46a90*/  LEA.HI.X.SX32 R9, R11.reuse, R0, 0x1, P2 ;  /* 0x000000000b097211 */ /* 0x040fe200010f0eff */
[----:B------:R-:W-:Y:S01]  /*46aa0*/  VIADD R11, R11, UR5 ;  /* 0x000000050b0b7c36 */ /* 0x000fe20008000000 */
[----:B------:R0:W-:Y:S04]  /*46ab0*/  @P5 STG.E.U8 desc[UR18][R4.64], R45 ;  /* 0x0000002d04005986 */ /* 0x0001e8000c101112 */
[----:B------:R1:W-:Y:S01]  /*46ac0*/  @P0 STG.E.U8 desc[UR18][R8.64], R15 ;  /* 0x0000000f08000986 */ /* 0x0003e2000c101112 */
[----:B-----5:R-:W-:-:S04]  /*46ad0*/  IADD3 R6, P0, PT, R11, R2, RZ ;  /* 0x000000020b067210 */ /* 0x020fc80007f1e0ff */
[C---:B------:R-:W-:Y:S02]  /*46ae0*/  LEA.HI.X.SX32 R7, R11.reuse, R0, 0x1, P0 ;  /* 0x000000000b077211 */ /* 0x040fe400000f0eff */
[----:B--2---:R-:W-:Y:S02]  /*46af0*/  ISETP.LT.AND P0, PT, R14, UR4, !P1 ;  /* 0x000000040e007c0c */ /* 0x004fe4000cf01270 */
[----:B----4-:R-:W-:Y:S01]  /*46b00*/  ISETP.LT.AND P2, PT, R12, UR6, !P1 ;  /* 0x000000060c007c0c */ /* 0x010fe2000cf41270 */
[----:B------:R-:W2:Y:S01]  /*46b10*/  LDL.LU R14, [R1+0x122c] ;  /* 0x00122c00010e7983 */ /* 0x000ea20000300800 */
[----:B------:R-:W-:Y:S01]  /*46b20*/  VIADD R3, R11, UR5 ;  /* 0x000000050b037c36 */ /* 0x000fe20008000000 */
[----:B------:R-:W-:Y:S01]  /*46b30*/  ISETP.LT.AND P3, PT, R10, UR7, !P1 ;  /* 0x000000070a007c0c */ /* 0x000fe2000cf61270 */
[----:B------:R-:W3:Y:S01]  /*46b40*/  LDCU UR7, c[0x0][0x39c] ;  /* 0x00007380ff0777ac */ /* 0x000ee20008000800 */
[----:B------:R-:W4:Y:S02]  /*46b50*/  LDL.LU R12, [R1+0xf10] ;  /* 0x000f1000010c7983 */ /* 0x000f240000300800 */
[----:B0-----:R-:W-:Y:S01]  /*46b60*/  IADD3 R4, P5, PT, R3, R2, RZ ;  /* 0x0000000203047210 */ /* 0x001fe20007fbe0ff */
[----:B------:R-:W2:Y:S01]  /*46b70*/  LDCU UR4, c[0x0][0x39c] ;  /* 0x00007380ff0477ac */ /* 0x000ea20008000800 */
[----:B------:R-:W-:-:S02]  /*46b80*/  F2FP.SATFINITE.E5M2.F32.PACK_AB_MERGE_C R47, R47, R46, RZ ;  /* 0x0000002e2f2f723e */ /* 0x000fc400048060ff */
[C---:B------:R-:W-:Y:S01]  /*46b90*/  LEA.HI.X.SX32 R5, R3.reuse, R0, 0x1, P5 ;  /* 0x0000000003057211 */ /* 0x040fe200028f0eff */
[----:B------:R-:W-:Y:S01]  /*46ba0*/  VIADD R3, R3, UR5 ;  /* 0x0000000503037c36 */ /* 0x000fe20008000000 */
[----:B------:R-:W-:Y:S01]  /*46bb0*/  PRMT R10, R47, 0x9910, RZ ;  /* 0x000099102f0a7816 */ /* 0x000fe200000000ff */
[----:B------:R-:W4:Y:S03]  /*46bc0*/  LDCU UR6, c[0x0][0x39c] ;  /* 0x00007380ff0677ac */ /* 0x000f260008000800 */
[----:B-1----:R-:W-:Y:S02]  /*46bd0*/  IADD3 R8, P5, PT, R3, R2, RZ ;  /* 0x0000000203087210 */ /* 0x002fe40007fbe0ff */
[----:B------:R-:W-:Y:S02]  /*46be0*/  SHF.R.S32.HI R11, RZ, 0x8, R10 ;  /* 0x00000008ff0b7819 */ /* 0x000fe4000001140a */
[----:B------:R-:W-:Y:S01]  /*46bf0*/  F2FP.SATFINITE.E5M2.F32.PACK_AB_MERGE_C R49, R49, R48, RZ ;  /* 0x000000303131723e */ /* 0x000fe200048060ff */
[----:B------:R0:W-:Y:S01]  /*46c00*/  @P4 STG.E.U8 desc[UR18][R6.64], R47 ;  /* 0x0000002f06004986 */ /* 0x0001e2000c101112 */
[C---:B------:R-:W-:Y:S01]  /*46c10*/  LEA.HI.X.SX32 R9, R3.reuse, R0, 0x1, P5 ;  /* 0x0000000003097211 */ /* 0x040fe200028f0eff */
[----:B------:R-:W-:-:S02]  /*46c20*/  VIADD R3, R3, UR5 ;  /* 0x0000000503037c36 */ /* 0x000fc40008000000 */
[----:B------:R1:W-:Y:S01]  /*46c30*/  @P3 STG.E.U8 desc[UR18][R4.64], R11 ;  /* 0x0000000b04003986 */ /* 0x0003e2000c101112 */
[----:B---3--:R-:W-:Y:S01]  /*46c40*/  ISETP.LT.AND P4, PT, R18, UR7, !P1 ;  /* 0x0000000712007c0c */ /* 0x008fe2000cf81270 */
[----:B------:R-:W3:Y:S02]  /*46c50*/  LDCU UR7, c[0x0][0x39c] ;  /* 0x00007380ff0777ac */ /* 0x000ee40008000800 */
[----:B------:R5:W-:Y:S01]  /*46c60*/  @P0 STG.E.U8 desc[UR18][R8.64], R49 ;  /* 0x0000003108000986 */ /* 0x000be2000c101112 */
[----:B0-----:R-:W-:Y:S01]  /*46c70*/  PRMT R6, R49, 0x9910, RZ ;  /* 0x0000991031067816 */ /* 0x001fe200000000ff */
[----:B------:R-:W-:Y:S01]  /*46c80*/  VIADD R7, R3, UR5 ;  /* 0x0000000503077c36 */ /* 0x000fe20008000000 */
[----:B------:R-:W-:Y:S01]  /*46c90*/  F2FP.SATFINITE.E5M2.F32.PACK_AB_MERGE_C R51, R51, R50, RZ ;  /* 0x000000323333723e */ /* 0x000fe200048060ff */
[----:B------:R-:W3:Y:S01]  /*46ca0*/  LDL.LU R10, [R1+0xf0c] ;  /* 0x000f0c00010a7983 */ /* 0x000ee20000300800 */
[----:B-1----:R-:W-:Y:S01]  /*46cb0*/  IADD3 R4, P0, PT, R3, R2, RZ ;  /* 0x0000000203047210 */ /* 0x002fe20007f1e0ff */
[----:B------:R-:W-:-:S03]  /*46cc0*/  IMAD.MOV.U32 R11, RZ, RZ, R6 ;  /* 0x000000ffff0b7224 */ /* 0x000fc600078e0006 */
[----:B------:R-:W-:Y:S02]  /*46cd0*/  LEA.HI.X.SX32 R5, R3, R0, 0x1, P0 ;  /* 0x0000000003057211 */ /* 0x000fe400000f0eff */
[C---:B------:R-:W-:Y:S01]  /*46ce0*/  IADD3 R6, P0, PT, R7.reuse, R2, RZ ;  /* 0x0000000207067210 */ /* 0x040fe20007f1e0ff */
[C---:B------:R-:W-:Y:S01]  /*46cf0*/  VIADD R3, R7.reuse, UR5 ;  /* 0x0000000507037c36 */ /* 0x040fe20008000000 */
[----:B------:R-:W-:Y:S02]  /*46d00*/  SHF.R.S32.HI R11, RZ, 0x8, R11 ;  /* 0x00000008ff0b7819 */ /* 0x000fe4000001140b */
[----:B------:R-:W-:-:S03]  /*46d10*/  LEA.HI.X.SX32 R7, R7, R0, 0x1, P0 ;  /* 0x0000000007077211 */ /* 0x000fc600000f0eff */
        /* <DEDUP_REMOVED lines=8> */
[----:B------:R-:W-:-:S02]  /*46da0*/  ISETP.LT.AND P3, PT, R17, UR9, !P1 ;  /* 0x0000000911007c0c */ /* 0x000fc4000cf61270 */
[----:B------:R-:W-:Y:S01]  /*46db0*/  PRMT R13, R51, 0x9910, RZ ;  /* 0x00009910330d7816 */ /* 0x000fe200000000ff */
[----:B------:R-:W3:Y:S01]  /*46dc0*/  LDL.LU R18, [R1+0xf00] ;  /* 0x000f000001127983 */ /* 0x000ee20000300800 */
[C---:B-----5:R-:W-:Y:S01]  /*46dd0*/  IADD3 R8, P2, PT, R3.reuse, R2, RZ ;  /* 0x0000000203087210 */ /* 0x060fe20007f5e0ff */
[----:B------:R-:W5:Y:S01]  /*46de0*/  LDCU UR9, c[0x0][0x39c] ;  /* 0x00007380ff0977ac */ /* 0x000f620008000800 */
[----:B------:R-:W-:Y:S01]  /*46df0*/  SHF.R.S32.HI R13, RZ, 0x8, R13 ;  /* 0x00000008ff0d7819 */ /* 0x000fe2000001140d */
[----:B------:R-:W5:Y:S01]  /*46e00*/  LDL.LU R17, [R1+0xee4] ;  /* 0x000ee40001117983 */ /* 0x000f620000300800 */
        /* <DEDUP_REMOVED lines=9> */
[----:B------:R-:W5:Y:S01]  /*46ea0*/  LDL.LU R16, [R1+0x1228] ;  /* 0x0012280001107983 */ /* 0x000f620000300800 */
[----:B------:R-:W-:-:S02]  /*46eb0*/  LEA.HI.X.SX32 R5, R3, R0, 0x1, P3 ;  /* 0x0000000003057211 */ /* 0x000fc400018f0eff */
        /* <DEDUP_REMOVED lines=8> */
[----:B----4-:R-:W-:Y:S01]  /*46f40*/  ISETP.LT.AND P3, PT, R12, UR6, !P1 ;  /* 0x000000060c007c0c */ /* 0x010fe2000cf61270 */
[----:B------:R-:W-:Y:S01]  /*46f50*/  VIADD R3, R11, UR5 ;  /* 0x000000050b037c36 */ /* 0x000fe20008000000 */
[----:B------:R-:W4:Y:S01]  /*46f60*/  LDL.LU R12, [R1+0x11c8] ;  /* 0x0011c800010c7983 */ /* 0x000f220000300800 */
[----:B--2---:R-:W-:Y:S01]  /*46f70*/  ISETP.LT.AND P0, PT, R14, UR4, !P1 ;  /* 0x000000040e007c0c */ /* 0x004fe2000cf01270 */
[----:B------:R-:W4:Y:S02]  /*46f80*/  LDCU UR4, c[0x0][0x39c] ;  /* 0x00007380ff0477ac */ /* 0x000f240008000800 */
[----:B------:R-:W2:Y:S01]  /*46f90*/  LDL.LU R14, [R1+0xefc] ;  /* 0x000efc00010e7983 */ /* 0x000ea20000300800 */
[----:B0-----:R-:W-:Y:S01]  /*46fa0*/  IADD3 R4, P5, PT, R3, R2, RZ ;  /* 0x0000000203047210 */ /* 0x001fe20007fbe0ff */
[----:B------:R-:W2:Y:S01]  /*46fb0*/  LDCU UR6, c[0x0][0x39c] ;  /* 0x00007380ff0677ac */ /* 0x000ea20008000800 */
[----:B---3--:R-:W-:-:S02]  /*46fc0*/  ISETP.LT.AND P2, PT, R10, UR7, !P1 ;  /* 0x000000070a007c0c */ /* 0x008fc4000cf41270 */
[C---:B------:R-:W-:Y:S01]  /*46fd0*/  LEA.HI.X.SX32 R5, R3.reuse, R0, 0x1, P5 ;  /* 0x0000000003057211 */ /* 0x040fe200028f0eff */
[----:B------:R-:W-:Y:S01]  /*46fe0*/  VIADD R3, R3, UR5 ;  /* 0x0000000503037c36 */ /* 0x000fe20008000000 */
[----:B------:R-:W-:Y:S01]  /*46ff0*/  F2FP.SATFINITE.E5M2.F32.PACK_AB_MERGE_C R55, R55, R54, RZ ;  /* 0x000000363737723e */ /* 0x000fe200048060ff */
[----:B------:R-:W0:Y:S03]  /*47000*/  LDCU UR7, c[0x0][0x39c] ;  /* 0x00007380ff0777ac */ /* 0x000e260008000800 */
[----:B------:R-:W-:Y:S02]  /*47010*/  PRMT R10, R55, 0x9910, RZ ;  /* 0x00009910370a7816 */ /* 0x000fe400000000ff */
[----:B-1----:R-:W-:Y:S02]  /*47020*/  IADD3 R6, P5, PT, R3, R2, RZ ;  /* 0x0000000203067210 */ /* 0x002fe40007fbe0ff */
[----:B------:R-:W-:-:S02]  /*47030*/  SHF.R.S32.HI R11, RZ, 0x8, R10 ;  /* 0x00000008ff0b7819 */ /* 0x000fc4000001140a */
[----:B------:R-:W-:Y:S01]  /*47040*/  F2FP.SATFINITE.E5M2.F32.PACK_AB_MERGE_C R57, R57, R56, RZ ;  /* 0x000000383939723e */ /* 0x000fe200048060ff */
[----:B------:R1:W-:Y:S01]  /*47050*/  @P4 STG.E.U8 desc[UR18][R8.64], R55 ;  /* 0x0000003708004986 */ /* 0x0003e2000c101112 */
[C---:B------:R-:W-:Y:S01]  /*47060*/  LEA.HI.X.SX32 R7, R3.reuse, R0, 0x1, P5 ;  /* 0x0000000003077211 */ /* 0x040fe200028f0eff */
[----:B------:R-:W-:Y:S02]  /*47070*/  VIADD R3, R3, UR5 ;  /* 0x0000000503037c36 */ /* 0x000fe40008000000 */
[----:B------:R3:W-:Y:S04]  /*47080*/  @P2 STG.E.U8 desc[UR18][R4.64], R11 ;  /* 0x0000000b04002986 */ /* 0x0007e8000c101112 */
[----:B------:R2:W-:Y:S01]  /*47090*/  @P0 STG.E.U8 desc[UR18][R6.64], R57 ;  /* 0x0000003906000986 */ /* 0x0005e2000c101112 */
[----:B-1----:R-:W-:-:S03]  /*470a0*/  PRMT R8, R57, 0x9910, RZ ;  /* 0x0000991039087816 */ /* 0x002fc600000000ff */
[----:B------:R-:W2:Y:S01]  /*470b0*/  LDL.LU R10, [R1+0xef8] ;  /* 0x000ef800010a7983 */ /* 0x000ea20000300800 */
[C---:B------:R-:W-:Y:S01]  /*470c0*/  VIADD R9, R3.reuse, UR5 ;  /* 0x0000000503097c36 */ /* 0x040fe20008000000 */
[C---:B---3--:R-:W-:Y:S01]  /*470d0*/  IADD3 R4, P0, PT, R3.reuse, R2, RZ ;  /* 0x0000000203047210 */ /* 0x048fe20007f1e0ff */
[----:B------:R-:W-:Y:S01]  /*470e0*/  IMAD.MOV.U32 R11, RZ, RZ, R8 ;  /* 0x000000ffff0b7224 */ /* 0x000fe200078e0008 */
[----:B0-----:R-:W-:Y:S01]  /*470f0*/  ISETP.LT.AND P4, PT, R18, UR7, !P1 ;  /* 0x0000000712007c0c */ /* 0x001fe2000cf81270 */
[----:B------:R-:W0:Y:S01]  /*47100*/  LDCU UR7, c[0x0][0x39c] ;  /* 0x00007380ff0777ac */ /* 0x000e220008000800 */
[----:B------:R-:W-:Y:S02]  /*47110*/  LEA.HI.X.SX32 R5, R3, R0, 0x1, P0 ;  /* 0x0000000003057211 */ /* 0x000fe400000f0eff */
[C---:B------:R-:W-:Y:S01]  /*47120*/  IADD3 R8, P0, PT, R9.reuse, R2, RZ ;  /* 0x0000000209087210 */ /* 0x040fe20007f1e0ff */
[----:B------:R-:W-:Y:S01]  /*47130*/  VIADD R3, R9, UR5 ;  /* 0x0000000509037c36 */ /* 0x000fe20008000000 */
[----:B------:R-:W-:-:S02]  /*47140*/  SHF.R.S32.HI R11, RZ, 0x8, R11 ;  /* 0x00000008ff0b7819 */ /* 0x000fc4000001140b */
[----:B------:R-:W-:Y:S02]  /*47150*/  LEA.HI.X.SX32 R9, R9, R0, 0x1, P0 ;  /* 0x0000000009097211 */ /* 0x000fe400000f0eff */
[----:B------:R-:W-:Y:S01]  /*47160*/  F2FP.SATFINITE.E5M2.F32.PACK_AB_MERGE_C R59, R59, R58, RZ ;  /* 0x0000003a3b3b723e */ /* 0x000fe200048060ff */
[----:B------:R1:W-:Y:S01]  /*47170*/  @P3 STG.E.U8 desc[UR18][R4.64], R11 ;  /* 0x0000000b04003986 */ /* 0x0003e2000c101112 */
[----:B-----5:R-:W-:-:S03]  /*47180*/  ISETP.LT.AND P5, PT, R16, UR10, !P1 ;  /* 0x0000000a10007c0c */ /* 0x020fc6000cfa1270 */
[----:B------:R3:W-:Y:S01]  /*47190*/  @P4 STG.E.U8 desc[UR18][R8.64], R59 ;  /* 0x0000003b08004986 */ /* 0x0007e2000c101112 */
[----:B----4-:R-:W-:Y:S01]  /*471a0*/  ISETP.LT.AND P0, PT, R12, UR4, !P1 ;  /* 0x000000040c007c0c */ /* 0x010fe2000cf01270 */
[----:B------:R-:W4:Y:S02]  /*471b0*/  LDCU UR4, c[0x0][0x39c] ;  /* 0x00007380ff0477ac */ /* 0x000f240008000800 */
[----:B------:R-:W4:Y:S01]  /*471c0*/  LDL.LU R12, [R1+0xef4] ;  /* 0x000ef400010c7983 */ /* 0x000f220000300800 */
[----:B--2---:R-:W-:Y:S01]  /*471d0*/  ISETP.LT.AND P4, PT, R14, UR6, !P1 ;  /* 0x000000060e007c0c */ /* 0x004fe2000cf81270 */
[----:B------:R-:W2:Y:S02]  /*471e0*/  LDCU UR6, c[0x0][0x39c] ;  /* 0x00007380ff0677ac */ /* 0x000ea40008000800 */
[----:B------:R-:W2:Y:S04]  /*471f0*/  LDL.LU R16, [R1+0xef0] ;  /* 0x000ef00001107983 */ /* 0x000ea80000300800 */
[----:B------:R-:W5:Y:S01]  /*47200*/  LDL.LU R14, [R1+0xeec] ;  /* 0x000eec00010e7983 */ /* 0x000f620000300800 */
[----:B------:R-:W-:-:S02]  /*47210*/  ISETP.LT.AND P2, PT, R17, UR9, !P1 ;  /* 0x0000000911007c0c */ /* 0x000fc4000cf41270 */
[----:B------:R-:W-:Y:S02]  /*47220*/  PRMT R13, R59, 0x9910, RZ ;  /* 0x000099103b0d7816 */ /* 0x000fe400000000ff */
[C---:B------:R-:W-:Y:S02]  /*47230*/  IADD3 R6, P3, PT, R3.reuse, R2, RZ ;  /* 0x0000000203067210 */ /* 0x040fe40007f7e0ff */
[----:B------:R-:W-:Y:S02]  /*47240*/  SHF.R.S32.HI R13, RZ, 0x8, R13 ;  /* 0x00000008ff0d7819 */ /* 0x000fe4000001140d */
[C---:B------:R-:W-:Y:S01]  /*47250*/  LEA.HI.X.SX32 R7, R3.reuse, R0, 0x1, P3 ;  /* 0x0000000003077211 */ /* 0x040fe200018f0eff */
[----:B------:R-:W-:-:S04]  /*47260*/  VIADD R3, R3, UR5 ;  /* 0x0000000503037c36 */ /* 0x000fc80008000000 */
[----:B------:R0:W-:Y:S01]  /*47270*/  @P2 STG.E.U8 desc[UR18][R6.64], R13 ;  /* 0x0000000d06002986 */ /* 0x0001e2000c101112 */
[C---:B-1----:R-:W-:Y:S01]  /*47280*/  IADD3 R4, P2, PT, R3.reuse, R2, RZ ;  /* 0x0000000203047210 */ /* 0x042fe20007f5e0ff */
[----:B------:R-:W-:Y:S01]  /*47290*/  VIADD R11, R3, UR5 ;  /* 0x00000005030b7c36 */ /* 0x000fe20008000000 */
[----:B------:R-:W-:Y:S02]  /*472a0*/  F2FP.SATFINITE.E5M2.F32.PACK_AB_MERGE_C R61, R61, R60, RZ ;  /* 0x0000003c3d3d723e */ /* 0x000fe400048060ff */
[----:B------:R-:W-:Y:S01]  /*472b0*/  LEA.HI.X.SX32 R5, R3, R0, 0x1, P2 ;  /* 0x0000000003057211 */ /* 0x000fe200010f0eff */
[C---:B------:R-:W-:Y:S01]  /*472c0*/  VIADD R3, R11.reuse, UR5 ;  /* 0x000000050b037c36 */ /* 0x040fe20008000000 */
[----:B---3--:R-:W-:Y:S02]  /*472d0*/  IADD3 R8, P2, PT, R11, R2, RZ ;  /* 0x000000020b087210 */ /* 0x008fe40007f5e0ff */
[----:B------:R-:W-:Y:S02]  /*472e0*/  PRMT R19, R61, 0x9910, RZ ;  /* 0x000099103d137816 */ /* 0x000fe400000000ff */
[----:B------:R-:W-:Y:S01]  /*472f0*/  LEA.HI.X.SX32 R9, R11, R0, 0x1, P2 ;  /* 0x000000000b097211 */ /* 0x000fe200010f0eff */
[----:B------:R-:W-:Y:S01]  /*47300*/  VIADD R11, R3, UR5 ;  /* 0x00000005030b7c36 */ /* 0x000fe20008000000 */
[----:B------:R-:W-:Y:S01]  /*47310*/  SHF.R.S32.HI R19, RZ, 0x8, R19 ;  /* 0x00000008ff137819 */ /* 0x000fe20000011413 */
[----:B------:R1:W-:Y:S01]  /*47320*/  @P5 STG.E.U8 desc[UR18][R4.64], R61 ;  /* 0x0000003d04005986 */ /* 0x0003e2000c101112 */
[----:B0-----:R-:W-:Y:S01]  /*47330*/  ISETP.LT.AND P3, PT, R10, UR7, !P1 ;  /* 0x000000070a007c0c */ /* 0x001fe2000cf61270 */
[----:B------:R-:W-:Y:S01]  /*47340*/  VIADD R13, R11, UR5 ;  /* 0x000000050b0d7c36 */ /* 0x000fe20008000000 */
[----:B------:R-:W5:Y:S01]  /*47350*/  LDCU UR7, c[0x0][0x39c] ;  /* 0x00007380ff0777ac */ /* 0x000f620008000800 */
[----:B------:R0:W-:Y:S01]  /*47360*/  @P0 STG.E.U8 desc[UR18][R8.64], R19 ;  /* 0x0000001308000986 */ /* 0x0001e2000c101112 */
[-C--:B------:R-:W-:Y:S01]  /*47370*/  IADD3 R6, P0, PT, R3, R2.reuse, RZ ;  /* 0x0000000203067210 */ /* 0x080fe20007f1e0ff */
[----:B------:R-:W-:Y:S01]  /*47380*/  VIADD R15, R13, UR5 ;  /* 0x000000050d0f7c36 */ /* 0x000fe20008000000 */
[----:B------:R-:W-:-:S02]  /*47390*/  IADD3 R10, P5, PT, R11, R2, RZ ;  /* 0x000000020b0a7210 */ /* 0x000fc40007fbe0ff */
[-C--:B------:R-:W-:Y:S01]  /*473a0*/  LEA.HI.X.SX32 R7, R3, R0.reuse, 0x1, P0 ;  /* 0x0000000003077211 */ /* 0x080fe200000f0eff */
[----:B------:R-:W-:Y:S01]  /*473b0*/  VIADD R3, R15, UR5 ;  /* 0x000000050f037c36 */ /* 0x000fe20008000000 */
[----:B------:R-:W-:Y:S02]  /*473c0*/  LEA.HI.X.SX32 R11, R11, R0, 0x1, P5 ;  /* 0x000000000b0b7211 */ /* 0x000fe400028f0eff */
[----:B-1----:R-:W-:Y:S01]  /*473d0*/  IADD3 R4, P0, PT, R13, R2, RZ ;  /* 0x000000020d047210 */ /* 0x002fe20007f1e0ff */
[----:B------:R-:W-:Y:S01]  /*473e0*/  VIADD R17, R3, UR5 ;  /* 0x0000000503117c36 */ /* 0x000fe20008000000 */
[----:B------:R-:W-:Y:S02]  /*473f0*/  F2FP.SATFINITE.E5M2.F32.PACK_AB_MERGE_C R63, R63, R62, RZ ;  /* 0x0000003e3f3f723e */ /* 0x000fe400048060ff */
[----:B------:R-:W-:Y:S02]  /*47400*/  LEA.HI.X.SX32 R5, R13, R0, 0x1, P0 ;  /* 0x000000000d057211 */ /* 0x000fe400000f0eff */
[----:B------:R-:W-:-:S02]  /*47410*/  F2FP.SATFINITE.E5M2.F32.PACK_AB_MERGE_C R65, R65, R64, RZ ;  /* 0x000000404141723e */ /* 0x000fc400048060ff */
[----:B------:R-:W-:-:S04]  /*47420*/  F2FP.SATFINITE.E5M2.F32.PACK_AB_MERGE_C R67, R67, R66, RZ ;  /* 0x000000424343723e */ /* 0x000fc800048060ff */
[----:B0-----:R-:W-:Y:S01]  /*47430*/  PRMT R19, R67, 0x9910, RZ ;  /* 0x0000991043137816 */ /* 0x001fe200000000ff */
[----:B------:R0:W-:Y:S03]  /*47440*/  @P4 STG.E.U8 desc[UR18][R6.64], R63 ;  /* 0x0000003f06004986 */ /* 0x0001e6000c101112 */
[----:B------:R-:W-:Y:S02]  /*47450*/  SHF.R.S32.HI R19, RZ, 0x8, R19 ;  /* 0x00000008ff137819 */ /* 0x000fe40000011413 */
[----:B----4-:R-:W-:Y:S02]  /*47460*/  ISETP.LT.AND P2, PT, R12, UR4, !P1 ;  /* 0x000000040c007c0c */ /* 0x010fe4000cf41270 */
[----:B------:R-:W-:Y:S02]  /*47470*/  IADD3 R12, P5, PT, R15, R2, RZ ;  /* 0x000000020f0c7210 */ /* 0x000fe40007fbe0ff */
[----:B--2---:R-:W-:-:S02]  /*47480*/  ISETP.LT.AND P0, PT, R16, UR6, !P1 ;  /* 0x0000000610007c0c */ /* 0x004fc4000cf01270 */
[----:B------:R-:W-:Y:S02]  /*47490*/  LEA.HI.X.SX32 R13, R15, R0, 0x1, P5 ;  /* 0x000000000f0d7211 */ /* 0x000fe400028f0eff */
[----:B------:R-:W-:Y:S02]  /*474a0*/  IADD3 R8, P5, PT, R17, R2, RZ ;  /* 0x0000000211087210 */ /* 0x000fe40007fbe0ff */
[----:B-----5:R-:W-:Y:S02]  /*474b0*/  ISETP.LT.AND P1, PT, R14, UR7, !P1 ;  /* 0x000000070e007c0c */ /* 0x020fe4000cf21270 */
[----:B------:R-:W-:Y:S02]  /*474c0*/  PRMT R15, R63, 0x9910, RZ ;  /* 0x000099103f0f7816 */ /* 0x000fe400000000ff */
[----:B------:R-:W-:Y:S02]  /*474d0*/  LEA.HI.X.SX32 R9, R17, R0, 0x1, P5 ;  /* 0x0000000011097211 */ /* 0x000fe400028f0eff */
[----:B------:R-:W-:-:S02]  /*474e0*/  PRMT R17, R65, 0x9910, RZ ;  /* 0x0000991041117816 */ /* 0x000fc400000000ff */
[C---:B------:R-:W-:Y:S02]  /*474f0*/  IADD3 R2, P5, PT, R3.reuse, R2, RZ ;  /* 0x0000000203027210 */ /* 0x040fe40007fbe0ff */
[----:B------:R-:W-:Y:S02]  /*47500*/  SHF.R.S32.HI R15, RZ, 0x8, R15 ;  /* 0x00000008ff0f7819 */ /* 0x000fe4000001140f */
[----:B------:R-:W-:Y:S02]  /*47510*/  SHF.R.S32.HI R17, RZ, 0x8, R17 ;  /* 0x00000008ff117819 */ /* 0x000fe40000011411 */
[----:B------:R-:W-:Y:S01]  /*47520*/  LEA.HI.X.SX32 R3, R3, R0, 0x1, P5 ;  /* 0x0000000003037211 */ /* 0x000fe200028f0eff */
[----:B------:R0:W-:Y:S04]  /*47530*/  @P3 STG.E.U8 desc[UR18][R10.64], R15 ;  /* 0x0000000f0a003986 */ /* 0x0001e8000c101112 */
[----:B------:R0:W-:Y:S04]  /*47540*/  @P2 STG.E.U8 desc[UR18][R4.64], R65 ;  /* 0x0000004104002986 */ /* 0x0001e8000c101112 */
[----:B------:R0:W-:Y:S04]  /*47550*/  @P0 STG.E.U8 desc[UR18][R12.64], R17 ;  /* 0x000000110c000986 */ /* 0x0001e8000c101112 */
[----:B------:R0:W-:Y:S04]  /*47560*/  @P1 STG.E.U8 desc[UR18][R2.64], R67 ;  /* 0x0000004302001986 */ /* 0x0001e8000c101112 */
[----:B------:R0:W-:Y:S01]  /*47570*/  @P6 STG.E.U8 desc[UR18][R8.64], R19 ;  /* 0x0000001308006986 */ /* 0x0001e2000c101112 */
[----:B------:R-:W-:Y:S06]  /*47580*/  BAR.SYNC.DEFER_BLOCKING 0x0 ;  /* 0x0000000000007b1d */ /* 0x000fec0000010000 */
[----:B------:R-:W-:Y:S05]  /*47590*/  BRA.U UP0, `(.L_x_13) ;  /* 0x0000000100a07547 */ /* 0x000fea000b800000 */
[----:B------:R-:W1:Y:S01]  /*475a0*/  S2UR UR5, SR_CgaCtaId ;  /* 0x00000000000579c3 */ /* 0x000e620000008800 */
[----:B------:R-:W-:Y:S01]  /*475b0*/  NOP ;  /* 0x0000000000007918 */ /* 0x000fe20000000000 */
[----:B------:R-:W-:Y:S01]  /*475c0*/  UMOV UR4, 0x50 ;  /* 0x0000005000047882 */ /* 0x000fe20000000000 */
[----:B------:R-:W-:Y:S02]  /*475d0*/  IMAD.U32 R0, RZ, RZ, UR8 ;  /* 0x00000008ff007e24 */ /* 0x000fe4000f8e00ff */
[----:B0-----:R-:W-:Y:S02]  /*475e0*/  IMAD.MOV.U32 R3, RZ, RZ, 0xff ;  /* 0x000000ffff037424 */ /* 0x001fe400078e00ff */
[----:B------:R-:W-:Y:S01]  /*475f0*/  IMAD.MOV.U32 R7, RZ, RZ, 0x1 ;  /* 0x00000001ff077424 */ /* 0x000fe200078e00ff */
[----:B------:R-:W-:-:S04]  /*47600*/  LOP3.LUT R0, R0, 0xffff, RZ, 0xc0, !PT ;  /* 0x0000ffff00007812 */ /* 0x000fc800078ec0ff */
[----:B------:R-:W-:-:S05]  /*47610*/  SHF.R.U32.HI R0, RZ, 0x5, R0 ;  /* 0x00000005ff007819 */ /* 0x000fca0000011600 */
[----:B------:R-:W-:Y:S01]  /*47620*/  VIADD R2, R0, 0x10 ;  /* 0x0000001000027836 */ /* 0x000fe20000000000 */
[----:B------:R-:W-:Y:S01]  /*47630*/  SHF.L.U32 R0, R3, R0, RZ ;  /* 0x0000000003007219 */ /* 0x000fe200000006ff */
[----:B-1----:R-:W-:-:S03]  /*47640*/  ULEA UR6, UR5, UR4, 0x18 ;  /* 0x0000000405067291 */ /* 0x002fc6000f8ec0ff */
[----:B------:R-:W-:-:S04]  /*47650*/  SHF.L.U32 R3, R7, R2, RZ ;  /* 0x0000000207037219 */ /* 0x000fc800000006ff */
[----:B------:R-:W-:Y:S02]  /*47660*/  LOP3.LUT R0, R3, R0, RZ, 0xfc, !PT ;  /* 0x0000000003007212 */ /* 0x000fe400078efcff */
[----:B------:R-:W0:Y:S02]  /*47670*/  LDS R5, [UR6] ;  /* 0x00000006ff057984 */ /* 0x000e240008000800 */
[C---:B------:R-:W-:Y:S02]  /*47680*/  LOP3.LUT R2, R0.reuse, 0xffff, RZ, 0xc0, !PT ;  /* 0x0000ffff00027812 */ /* 0x040fe400078ec0ff */
[----:B0-----:R-:W-:-:S04]  /*47690*/  LOP3.LUT R3, R0, 0xffff, R5, 0x80, !PT ;  /* 0x0000ffff00037812 */ /* 0x001fc800078e8005 */
[----:B------:R-:W-:-:S13]  /*476a0*/  ISETP.NE.AND P0, PT, R3, R2, PT ;  /* 0x000000020300720c */ /* 0x000fda0003f05270 */
[----:B------:R-:W-:Y:S05]  /*476b0*/  @P0 BRA `(.L_x_14) ;  /* 0x0000000000500947 */ /* 0x000fea0003800000 */
[----:B------:R-:W-:Y:S02]  /*476c0*/  SHF.R.U32.HI R5, RZ, 0x10, R5 ;  /* 0x00000010ff057819 */ /* 0x000fe40000011605 */
[----:B------:R-:W-:-:S04]  /*476d0*/  SHF.R.U32.HI R2, RZ, 0x10, R0 ;  /* 0x00000010ff027819 */ /* 0x000fc80000011600 */
[----:B------:R-:W-:-:S04]  /*476e0*/  LOP3.LUT R5, R5, R2, RZ, 0xc0, !PT ;  /* 0x0000000205057212 */ /* 0x000fc800078ec0ff */
[----:B------:R-:W-:-:S13]  /*476f0*/  ISETP.NE.AND P0, PT, R5, R2, PT ;  /* 0x000000020500720c */ /* 0x000fda0003f05270 */
[----:B------:R-:W-:Y:S05]  /*47700*/  @P0 BRA `(.L_x_15) ;  /* 0x0000000000300947 */ /* 0x000fea0003800000 */
[----:B------:R-:W-:Y:S01]  /*47710*/  R2UR UR4, R0 ;  /* 0x00000000000472ca */ /* 0x000fe200000e0000 */
[----:B------:R-:W-:Y:S01]  /*47720*/  VOTEU.ANY UR5, UPT, PT ;  /* 0x0000000000057886 */ /* 0x000fe200038e0100 */
[----:B------:R-:W0:Y:S01]  /*47730*/  S2R R0, SR_LANEID ;  /* 0x0000000000007919 */ /* 0x000e220000000000 */
[----:B------:R-:W-:-:S10]  /*47740*/  UFLO.U32 UR5, UR5 ;  /* 0x00000005000572bd */ /* 0x000fd400080e0000 */
[----:B------:R-:W-:-:S06]  /*47750*/  ULOP3.LUT UR4, URZ, UR4, URZ, 0x33, !UPT ;  /* 0x00000004ff047292 */ /* 0x000fcc000f8e33ff */
[----:B------:R-:W-:-:S04]  /*47760*/  IMAD.U32 R2, RZ, RZ, UR4 ;  /* 0x00000004ff027e24 */ /* 0x000fc8000f8e00ff */
[----:B------:R-:W1:Y:S02]  /*47770*/  REDUX UR7, R2 ;  /* 0x00000000020773c4 */ /* 0x000e640000000000 */
[----:B------:R2:W-:Y:S01]  /*47780*/  UTCATOMSWS.AND URZ, UR4 ;  /* 0x0000000400ff79e3 */ /* 0x0005e20008000000 */
[----:B0-----:R-:W-:Y:S01]  /*47790*/  ISETP.EQ.U32.AND P0, PT, R0, UR5, PT ;  /* 0x0000000500007c0c */ /* 0x001fe2000bf02070 */
[----:B-1----:R-:W-:-:S12]  /*477a0*/  IMAD.U32 R0, RZ, RZ, UR7 ;  /* 0x00000007ff007e24 */ /* 0x002fd8000f8e00ff */
[----:B------:R2:W-:Y:S01]  /*477b0*/  @P0 ATOMS.AND RZ, [UR6], R0 ;  /* 0x00000000ffff098c */ /* 0x0005e2000a800006 */
[----:B------:R-:W-:Y:S05]  /*477c0*/  BRA `(.L_x_13) ;  /* 0x0000000000147947 */ /* 0x000fea0003800000 */
.L_x_15:
[----:B------:R-:W-:-:S07]  /*477d0*/  MOV R2, 0x477f0 ;  /* 0x000477f000027802 */ /* 0x000fce0000000f00 */
[----:B------:R-:W-:Y:S05]  /*477e0*/  CALL.REL.NOINC `($__internal_0_$__cuda_sm10x_tcgen05_guardrail_trap_col_being_dealloced_not_returned_by_alloc) ;  /* 0x00000000002c7944 */ /* 0x000fea0003c00000 */
[----:B------:R-:W-:Y:S05]  /*477f0*/  BRA `(.L_x_13) ;  /* 0x0000000000087947 */ /* 0x000fea0003800000 */
.L_x_14:
[----:B------:R-:W-:-:S07]  /*47800*/  MOV R2, 0x47820 ;  /* 0x0004782000027802 */ /* 0x000fce0000000f00 */
[----:B------:R-:W-:Y:S05]  /*47810*/  CALL.REL.NOINC `($__internal_2_$__cuda_sm10x_tcgen05_guardrail_trap_unallocated_columns_being_dealloced) ;  /* 0x0000000000387944 */ /* 0x000fea0003c00000 */
.L_x_13:
[----:B------:R-:W-:Y:S01]  /*47820*/  NOP ;  /* 0x0000000000007918 */ /* 0x000fe20000000000 */
[----:B--2---:R-:W-:Y:S05]  /*47830*/  EXIT ;  /* 0x000000000000794d */ /* 0x004fea0003800000 */
.L_x_8:
[----:B------:R-:W0:Y:S02]  /*47840*/  SYNCS.PHASECHK.TRANS64.TRYWAIT P1, [UR6], R7 ;  /* 0x00000007ff0075a7 */ /* 0x000e240008021106 */
[----:B0-----:R-:W-:Y:S05]  /*47850*/  @!P1 BRA `(.L_x_8) ;  /* 0xfffffffc00f89947 */ /* 0x001fea000383ffff */
[----:B------:R-:W-:Y:S05]  /*47860*/  BRA `(.L_x_16) ;  /* 0xfffffe0400d87947 */ /* 0x000fea000383ffff */
.L_x_12:
[----:B------:R-:W0:Y:S02]  /*47870*/  SYNCS.PHASECHK.TRANS64.TRYWAIT P0, [UR6], R9 ;  /* 0x00000009ff0075a7 */ /* 0x000e240008001106 */
[----:B0-----:R-:W-:Y:S05]  /*47880*/  @!P0 BRA `(.L_x_12) ;  /* 0xfffffffc00f88947 */ /* 0x001fea000383ffff */
[----:B------:R-:W-:Y:S05]  /*47890*/  BRA `(.L_x_11) ;  /* 0xffffff5c00307947 */ /* 0x000fea000383ffff */
        .weak           $__internal_0_$__cuda_sm10x_tcgen05_guardrail_trap_col_being_dealloced_not_returned_by_alloc
        .type           $__internal_0_$__cuda_sm10x_tcgen05_guardrail_trap_col_being_dealloced_not_returned_by_alloc,@function
        .size           $__internal_0_$__cuda_sm10x_tcgen05_guardrail_trap_col_being_dealloced_not_returned_by_alloc,($__internal_1_$__cuda_sm10x_tcgen05_guardrail_trap_phase_invalid_during_alloc - $__internal_0_$__cuda_sm10x_tcgen05_guardrail_trap_col_being_dealloced_not_returned_by_alloc)
$__internal_0_$__cuda_sm10x_tcgen05_guardrail_trap_col_being_dealloced_not_returned_by_alloc:
[----:B------:R-:W-:Y:S05]  /*478a0*/  BPT.TRAP 0x1 ;  /* 0x000000040000795c */ /* 0x000fea0000300000 */
[----:B------:R-:W-:-:S04]  /*478b0*/  IMAD.MOV.U32 R3, RZ, RZ, 0x0 ;  /* 0x00000000ff037424 */ /* 0x000fc800078e00ff */
[----:B------:R-:W-:Y:S05]  /*478c0*/  RET.REL.NODEC R2 `(matmul_kernel) ;  /* 0xfffffb8402cc7950 */ /* 0x000fea0003c3ffff */
        .weak           $__internal_1_$__cuda_sm10x_tcgen05_guardrail_trap_phase_invalid_during_alloc
        .type           $__internal_1_$__cuda_sm10x_tcgen05_guardrail_trap_phase_invalid_during_alloc,@function
        .size           $__internal_1_$__cuda_sm10x_tcgen05_guardrail_trap_phase_invalid_during_alloc,($__internal_2_$__cuda_sm10x_tcgen05_guardrail_trap_unallocated_columns_being_dealloced - $__internal_1_$__cuda_sm10x_tcgen05_guardrail_trap_phase_invalid_during_alloc)
$__internal_1_$__cuda_sm10x_tcgen05_guardrail_trap_phase_invalid_during_alloc:
[----:B------:R-:W-:Y:S05]  /*478d0*/  BPT.TRAP 0x1 ;  /* 0x000000040000795c */ /* 0x000fea0000300000 */
[----:B------:R-:W-:-:S04]  /*478e0*/  IMAD.MOV.U32 R3, RZ, RZ, 0x0 ;  /* 0x00000000ff037424 */ /* 0x000fc800078e00ff */
[----:B------:R-:W-:Y:S05]  /*478f0*/  RET.REL.NODEC R2 `(matmul_kernel) ;  /* 0xfffffb8402c07950 */ /* 0x000fea0003c3ffff */
        .weak           $__internal_2_$__cuda_sm10x_tcgen05_guardrail_trap_unallocated_columns_being_dealloced
        .type           $__internal_2_$__cuda_sm10x_tcgen05_guardrail_trap_unallocated_columns_being_dealloced,@function
        .size           $__internal_2_$__cuda_sm10x_tcgen05_guardrail_trap_unallocated_columns_being_dealloced,(.L_x_20 - $__internal_2_$__cuda_sm10x_tcgen05_guardrail_trap_unallocated_columns_being_dealloced)
$__internal_2_$__cuda_sm10x_tcgen05_guardrail_trap_unallocated_columns_being_dealloced:
[----:B------:R-:W-:Y:S05]  /*47900*/  BPT.TRAP 0x1 ;  /* 0x000000040000795c */ /* 0x000fea0000300000 */
[----:B------:R-:W-:-:S04]  /*47910*/  IMAD.MOV.U32 R3, RZ, RZ, 0x0 ;  /* 0x00000000ff037424 */ /* 0x000fc800078e00ff */
[----:B------:R-:W-:Y:S05]  /*47920*/  RET.REL.NODEC R2 `(matmul_kernel) ;  /* 0xfffffb8402b47950 */ /* 0x000fea0003c3ffff */
.L_x_17:
[----:B------:R-:W-:-:S00]  /*47930*/  BRA `(.L_x_17) ;  /* 0xfffffffc00fc7947 */ /* 0x000fc0000383ffff */
[----:B------:R-:W-:-:S00]  /*47940*/  NOP ;  /* 0x0000000000007918 */ /* 0x000fc00000000000 */
        /* <DEDUP_REMOVED lines=11> */
.L_x_20:


//--------------------- .nv.shared.matmul_kernel  --------------------------
	.section	.nv.shared.matmul_kernel,"aw",@nobits
	.sectionflags	@""
	.align	16
	.zero		1024


//--------------------- .nv.shared.reserved.0     --------------------------
	.section	.nv.shared.reserved.0,"aw",@nobits
	.align	8
	.weak		__nv_reservedSMEM_offset_0_alias
	.size		__nv_reservedSMEM_offset_0_alias, 0, 64
	.other		__nv_reservedSMEM_offset_0_alias,@"STO_CUDA_RESERVED_SHARED STV_DEFAULT"
__nv_reservedSMEM_offset_0_alias:
	.zero		0
.nv.shared.reserved.0:
	.zero		64
	.weak		__nv_reservedSMEM_allocation_phase
	.type		__nv_reservedSMEM_allocation_phase,@object
	.size		__nv_reservedSMEM_allocation_phase,(.L_0 - __nv_reservedSMEM_allocation_phase)
__nv_reservedSMEM_allocation_phase:
	.zero		1
.L_0:
	.zero		7
	.weak		__nv_reservedSMEM_devtool_atexit_pc
	.type		__nv_reservedSMEM_devtool_atexit_pc,@object
	.size		__nv_reservedSMEM_devtool_atexit_pc,(__nv_reservedSMEM_allocation_mask - __nv_reservedSMEM_devtool_atexit_pc)
__nv_reservedSMEM_devtool_atexit_pc:
	.zero		8
	.weak		__nv_reservedSMEM_allocation_mask
	.type		__nv_reservedSMEM_allocation_mask,@object
	.size		__nv_reservedSMEM_allocation_mask,(.L_2 - __nv_reservedSMEM_allocation_mask)
__nv_reservedSMEM_allocation_mask:
	.zero		4
.L_2:


//--------------------- .nv.constant0.matmul_kernel --------------------------
	.section	.nv.constant0.matmul_kernel,"a",@progbits
	.sectionflags	@""
	.align	4
.nv.constant0.matmul_kernel:
	.zero		976


//--------------------- SYMBOLS --------------------------

	.type		.nv.reservedSmem.offset0,@object
	.size		.nv.reservedSmem.offset0,0x4
	.type		.nv.reservedSmem.cap,@object
	.size		.nv.reservedSmem.cap,0x4
